	.target	sm_100a

	.elftype	@"ET_EXEC"


//--------------------- .note.nv.tkinfo           --------------------------
	.section	.note.nv.tkinfo,"",@"SHT_NOTE"
	.sectionflags	@"SHF_NOTE_NV_TKINFO"
	.tkinfo
        /*0018*/ 	.word	0x00000002
        /*0030*/ 	.string	""
        /*0030*/ 	.string	"ptxas"
        /*0030*/ 	.string	"Cuda compilation tools, release 13.0, V13.0.88"
        /*0030*/ 	.string	"Build cuda_13.0.r13.0/compiler.36424714_0"
        /*0030*/ 	.string	"-arch sm_100a -m 64 "



//--------------------- .note.nv.cuinfo           --------------------------
	.section	.note.nv.cuinfo,"",@"SHT_NOTE"
	.sectionflags	@"SHF_NOTE_NV_CUINFO"
        /*0018*/ 	.short	0x0002
        /*001a*/ 	.short	0x0064
        /*001c*/ 	.short	0x0082
	.zero		2


//--------------------- .nv.info                  --------------------------
	.section	.nv.info,"",@"SHT_CUDA_INFO"
	.align	4


	//----- nvinfo : EIATTR_REGCOUNT
	.align		4
        /*0000*/ 	.byte	0x04, 0x2f
        /*0002*/ 	.short	(.L_29 - .L_28)
	.align		4
.L_28:
        /*0004*/ 	.word	index@(_ZN2at6native54_GLOBAL__N__757059ea_21_ReplicationPadding_cu_4a93dcdf31replication_pad_backward_kernelIdEEvNS_27GenericPackedTensorAccessorIT_Lm4ENS_16DefaultPtrTraitsElEENS3_IKS4_Lm4ES5_lEEiiii)
        /*0008*/ 	.word	0x00000010


	//----- nvinfo : EIATTR_FRAME_SIZE
	.align		4
.L_29:
        /*000c*/ 	.byte	0x04, 0x11
        /*000e*/ 	.short	(.L_31 - .L_30)
	.align		4
.L_30:
        /*0010*/ 	.word	index@($__internal_67_$__cuda_sm20_div_s64)
        /*0014*/ 	.word	0x00000000


	//----- nvinfo : EIATTR_FRAME_SIZE
	.align		4
.L_31:
        /*0018*/ 	.byte	0x04, 0x11
        /*001a*/ 	.short	(.L_33 - .L_32)
	.align		4
.L_32:
        /*001c*/ 	.word	index@(_ZN2at6native54_GLOBAL__N__757059ea_21_ReplicationPadding_cu_4a93dcdf31replication_pad_backward_kernelIdEEvNS_27GenericPackedTensorAccessorIT_Lm4ENS_16DefaultPtrTraitsElEENS3_IKS4_Lm4ES5_lEEiiii)
        /*0020*/ 	.word	0x00000000


	//----- nvinfo : EIATTR_REGCOUNT
	.align		4
.L_33:
        /*0024*/ 	.byte	0x04, 0x2f
        /*0026*/ 	.short	(.L_35 - .L_34)
	.align		4
.L_34:
        /*0028*/ 	.word	index@(_ZN2at6native54_GLOBAL__N__757059ea_21_ReplicationPadding_cu_4a93dcdf31replication_pad_backward_kernelIfEEvNS_27GenericPackedTensorAccessorIT_Lm4ENS_16DefaultPtrTraitsElEENS3_IKS4_Lm4ES5_lEEiiii)
        /*002c*/ 	.word	0x00000010


	//----- nvinfo : EIATTR_FRAME_SIZE
	.align		4
.L_35:
        /*0030*/ 	.byte	0x04, 0x11
        /*0032*/ 	.short	(.L_37 - .L_36)
	.align		4
.L_36:
        /*0034*/ 	.word	index@($__internal_66_$__cuda_sm20_div_s64)
        /*0038*/ 	.word	0x00000000


	//----- nvinfo : EIATTR_FRAME_SIZE
	.align		4
.L_37:
        /*003c*/ 	.byte	0x04, 0x11
        /*003e*/ 	.short	(.L_39 - .L_38)
	.align		4
.L_38:
        /*0040*/ 	.word	index@(_ZN2at6native54_GLOBAL__N__757059ea_21_ReplicationPadding_cu_4a93dcdf31replication_pad_backward_kernelIfEEvNS_27GenericPackedTensorAccessorIT_Lm4ENS_16DefaultPtrTraitsElEENS3_IKS4_Lm4ES5_lEEiiii)
        /*0044*/ 	.word	0x00000000


	//----- nvinfo : EIATTR_REGCOUNT
	.align		4
.L_39:
        /*0048*/ 	.byte	0x04, 0x2f
        /*004a*/ 	.short	(.L_41 - .L_40)
	.align		4
.L_40:
        /*004c*/ 	.word	index@(_ZN2at6native54_GLOBAL__N__757059ea_21_ReplicationPadding_cu_4a93dcdf31replication_pad_backward_kernelIN3c107complexIdEEEEvNS_27GenericPackedTensorAccessorIT_Lm4ENS_16DefaultPtrTraitsElEENS6_IKS7_Lm4ES8_lEEiiii)
        /*0050*/ 	.word	0x00000010


	//----- nvinfo : EIATTR_FRAME_SIZE
	.align		4
.L_41:
        /*0054*/ 	.byte	0x04, 0x11
        /*0056*/ 	.short	(.L_43 - .L_42)
	.align		4
.L_42:
        /*0058*/ 	.word	index@($__internal_65_$__cuda_sm20_div_s64)
        /*005c*/ 	.word	0x00000000


	//----- nvinfo : EIATTR_FRAME_SIZE
	.align		4
.L_43:
        /*0060*/ 	.byte	0x04, 0x11
        /*0062*/ 	.short	(.L_45 - .L_44)
	.align		4
.L_44:
        /*0064*/ 	.word	index@(_ZN2at6native54_GLOBAL__N__757059ea_21_ReplicationPadding_cu_4a93dcdf31replication_pad_backward_kernelIN3c107complexIdEEEEvNS_27GenericPackedTensorAccessorIT_Lm4ENS_16DefaultPtrTraitsElEENS6_IKS7_Lm4ES8_lEEiiii)
        /*0068*/ 	.word	0x00000000


	//----- nvinfo : EIATTR_REGCOUNT
	.align		4
.L_45:
        /*006c*/ 	.byte	0x04, 0x2f
        /*006e*/ 	.short	(.L_47 - .L_46)
	.align		4
.L_46:
        /*0070*/ 	.word	index@(_ZN2at6native54_GLOBAL__N__757059ea_21_ReplicationPadding_cu_4a93dcdf31replication_pad_backward_kernelIN3c107complexIfEEEEvNS_27GenericPackedTensorAccessorIT_Lm4ENS_16DefaultPtrTraitsElEENS6_IKS7_Lm4ES8_lEEiiii)
        /*0074*/ 	.word	0x00000010


	//----- nvinfo : EIATTR_FRAME_SIZE
	.align		4
.L_47:
        /*0078*/ 	.byte	0x04, 0x11
        /*007a*/ 	.short	(.L_49 - .L_48)
	.align		4
.L_48:
        /*007c*/ 	.word	index@($__internal_64_$__cuda_sm20_div_s64)
        /*0080*/ 	.word	0x00000000


	//----- nvinfo : EIATTR_FRAME_SIZE
	.align		4
.L_49:
        /*0084*/ 	.byte	0x04, 0x11
        /*0086*/ 	.short	(.L_51 - .L_50)
	.align		4
.L_50:
        /*0088*/ 	.word	index@(_ZN2at6native54_GLOBAL__N__757059ea_21_ReplicationPadding_cu_4a93dcdf31replication_pad_backward_kernelIN3c107complexIfEEEEvNS_27GenericPackedTensorAccessorIT_Lm4ENS_16DefaultPtrTraitsElEENS6_IKS7_Lm4ES8_lEEiiii)
        /*008c*/ 	.word	0x00000000


	//----- nvinfo : EIATTR_REGCOUNT
	.align		4
.L_51:
        /*0090*/ 	.byte	0x04, 0x2f
        /*0092*/ 	.short	(.L_53 - .L_52)
	.align		4
.L_52:
        /*0094*/ 	.word	index@(_ZN2at6native54_GLOBAL__N__757059ea_21_ReplicationPadding_cu_4a93dcdf31replication_pad_backward_kernelIN3c104HalfEEEvNS_27GenericPackedTensorAccessorIT_Lm4ENS_16DefaultPtrTraitsElEENS5_IKS6_Lm4ES7_lEEiiii)
        /*0098*/ 	.word	0x00000012


	//----- nvinfo : EIATTR_FRAME_SIZE
	.align		4
.L_53:
        /*009c*/ 	.byte	0x04, 0x11
        /*009e*/ 	.short	(.L_55 - .L_54)
	.align		4
.L_54:
        /*00a0*/ 	.word	index@($__internal_63_$__cuda_sm20_div_s64)
        /*00a4*/ 	.word	0x00000000


	//----- nvinfo : EIATTR_FRAME_SIZE
	.align		4
.L_55:
        /*00a8*/ 	.byte	0x04, 0x11
        /*00aa*/ 	.short	(.L_57 - .L_56)
	.align		4
.L_56:
        /*00ac*/ 	.word	index@(_ZN2at6native54_GLOBAL__N__757059ea_21_ReplicationPadding_cu_4a93dcdf31replication_pad_backward_kernelIN3c104HalfEEEvNS_27GenericPackedTensorAccessorIT_Lm4ENS_16DefaultPtrTraitsElEENS5_IKS6_Lm4ES7_lEEiiii)
        /*00b0*/ 	.word	0x00000000


	//----- nvinfo : EIATTR_REGCOUNT
	.align		4
.L_57:
        /*00b4*/ 	.byte	0x04, 0x2f
        /*00b6*/ 	.short	(.L_59 - .L_58)
	.align		4
.L_58:
        /*00b8*/ 	.word	index@(_ZN2at6native54_GLOBAL__N__757059ea_21_ReplicationPadding_cu_4a93dcdf31replication_pad_backward_kernelIN3c108BFloat16EEEvNS_27GenericPackedTensorAccessorIT_Lm4ENS_16DefaultPtrTraitsElEENS5_IKS6_Lm4ES7_lEEiiii)
        /*00bc*/ 	.word	0x00000012


	//----- nvinfo : EIATTR_FRAME_SIZE
	.align		4
.L_59:
        /*00c0*/ 	.byte	0x04, 0x11
        /*00c2*/ 	.short	(.L_61 - .L_60)
	.align		4
.L_60:
        /*00c4*/ 	.word	index@($__internal_62_$__cuda_sm20_div_s64)
        /*00c8*/ 	.word	0x00000000


	//----- nvinfo : EIATTR_FRAME_SIZE
	.align		4
.L_61:
        /*00cc*/ 	.byte	0x04, 0x11
        /*00ce*/ 	.short	(.L_63 - .L_62)
	.align		4
.L_62:
        /*00d0*/ 	.word	index@(_ZN2at6native54_GLOBAL__N__757059ea_21_ReplicationPadding_cu_4a93dcdf31replication_pad_backward_kernelIN3c108BFloat16EEEvNS_27GenericPackedTensorAccessorIT_Lm4ENS_16DefaultPtrTraitsElEENS5_IKS6_Lm4ES7_lEEiiii)
        /*00d4*/ 	.word	0x00000000


	//----- nvinfo : EIATTR_REGCOUNT
	.align		4
.L_63:
        /*00d8*/ 	.byte	0x04, 0x2f
        /*00da*/ 	.short	(.L_65 - .L_64)
	.align		4
.L_64:
        /*00dc*/ 	.word	index@(_ZN2at6native54_GLOBAL__N__757059ea_21_ReplicationPadding_cu_4a93dcdf31replication_pad_backward_kernelIdEEvNS_27GenericPackedTensorAccessorIT_Lm5ENS_16DefaultPtrTraitsElEENS3_IKS4_Lm5ES5_lEEiiiii)
        /*00e0*/ 	.word	0x0000001a


	//----- nvinfo : EIATTR_FRAME_SIZE
	.align		4
.L_65:
        /*00e4*/ 	.byte	0x04, 0x11
        /*00e6*/ 	.short	(.L_67 - .L_66)
	.align		4
.L_66:
        /*00e8*/ 	.word	index@($__internal_61_$__cuda_sm20_rem_s64)
        /*00ec*/ 	.word	0x00000000


	//----- nvinfo : EIATTR_FRAME_SIZE
	.align		4
.L_67:
        /*00f0*/ 	.byte	0x04, 0x11
        /*00f2*/ 	.short	(.L_69 - .L_68)
	.align		4
.L_68:
        /*00f4*/ 	.word	index@($__internal_60_$__cuda_sm20_div_s64)
        /*00f8*/ 	.word	0x00000000


	//----- nvinfo : EIATTR_FRAME_SIZE
	.align		4
.L_69:
        /*00fc*/ 	.byte	0x04, 0x11
        /*00fe*/ 	.short	(.L_71 - .L_70)
	.align		4
.L_70:
        /*0100*/ 	.word	index@(_ZN2at6native54_GLOBAL__N__757059ea_21_ReplicationPadding_cu_4a93dcdf31replication_pad_backward_kernelIdEEvNS_27GenericPackedTensorAccessorIT_Lm5ENS_16DefaultPtrTraitsElEENS3_IKS4_Lm5ES5_lEEiiiii)
        /*0104*/ 	.word	0x00000000


	//----- nvinfo : EIATTR_REGCOUNT
	.align		4
.L_71:
        /*0108*/ 	.byte	0x04, 0x2f
        /*010a*/ 	.short	(.L_73 - .L_72)
	.align		4
.L_72:
        /*010c*/ 	.word	index@(_ZN2at6native54_GLOBAL__N__757059ea_21_ReplicationPadding_cu_4a93dcdf31replication_pad_backward_kernelIfEEvNS_27GenericPackedTensorAccessorIT_Lm5ENS_16DefaultPtrTraitsElEENS3_IKS4_Lm5ES5_lEEiiiii)
        /*0110*/ 	.word	0x0000001a


	//----- nvinfo : EIATTR_FRAME_SIZE
	.align		4
.L_73:
        /*0114*/ 	.byte	0x04, 0x11
        /*0116*/ 	.short	(.L_75 - .L_74)
	.align		4
.L_74:
        /*0118*/ 	.word	index@($__internal_59_$__cuda_sm20_rem_s64)
        /*011c*/ 	.word	0x00000000


	//----- nvinfo : EIATTR_FRAME_SIZE
	.align		4
.L_75:
        /*0120*/ 	.byte	0x04, 0x11
        /*0122*/ 	.short	(.L_77 - .L_76)
	.align		4
.L_76:
        /*0124*/ 	.word	index@($__internal_58_$__cuda_sm20_div_s64)
        /*0128*/ 	.word	0x00000000


	//----- nvinfo : EIATTR_FRAME_SIZE
	.align		4
.L_77:
        /*012c*/ 	.byte	0x04, 0x11
        /*012e*/ 	.short	(.L_79 - .L_78)
	.align		4
.L_78:
        /*0130*/ 	.word	index@(_ZN2at6native54_GLOBAL__N__757059ea_21_ReplicationPadding_cu_4a93dcdf31replication_pad_backward_kernelIfEEvNS_27GenericPackedTensorAccessorIT_Lm5ENS_16DefaultPtrTraitsElEENS3_IKS4_Lm5ES5_lEEiiiii)
        /*0134*/ 	.word	0x00000000


	//----- nvinfo : EIATTR_REGCOUNT
	.align		4
.L_79:
        /*0138*/ 	.byte	0x04, 0x2f
        /*013a*/ 	.short	(.L_81 - .L_80)
	.align		4
.L_80:
        /*013c*/ 	.word	index@(_ZN2at6native54_GLOBAL__N__757059ea_21_ReplicationPadding_cu_4a93dcdf31replication_pad_backward_kernelIN3c107complexIdEEEEvNS_27GenericPackedTensorAccessorIT_Lm5ENS_16DefaultPtrTraitsElEENS6_IKS7_Lm5ES8_lEEiiiii)
        /*0140*/ 	.word	0x0000001a


	//----- nvinfo : EIATTR_FRAME_SIZE
	.align		4
.L_81:
        /*0144*/ 	.byte	0x04, 0x11
        /*0146*/ 	.short	(.L_83 - .L_82)
	.align		4
.L_82:
        /*0148*/ 	.word	index@($__internal_57_$__cuda_sm20_rem_s64)
        /*014c*/ 	.word	0x00000000


	//----- nvinfo : EIATTR_FRAME_SIZE
	.align		4
.L_83:
        /*0150*/ 	.byte	0x04, 0x11
        /*0152*/ 	.short	(.L_85 - .L_84)
	.align		4
.L_84:
        /*0154*/ 	.word	index@($__internal_56_$__cuda_sm20_div_s64)
        /*0158*/ 	.word	0x00000000


	//----- nvinfo : EIATTR_FRAME_SIZE
	.align		4
.L_85:
        /*015c*/ 	.byte	0x04, 0x11
        /*015e*/ 	.short	(.L_87 - .L_86)
	.align		4
.L_86:
        /*0160*/ 	.word	index@(_ZN2at6native54_GLOBAL__N__757059ea_21_ReplicationPadding_cu_4a93dcdf31replication_pad_backward_kernelIN3c107complexIdEEEEvNS_27GenericPackedTensorAccessorIT_Lm5ENS_16DefaultPtrTraitsElEENS6_IKS7_Lm5ES8_lEEiiiii)
        /*0164*/ 	.word	0x00000000


	//----- nvinfo : EIATTR_REGCOUNT
	.align		4
.L_87:
        /*0168*/ 	.byte	0x04, 0x2f
        /*016a*/ 	.short	(.L_89 - .L_88)
	.align		4
.L_88:
        /*016c*/ 	.word	index@(_ZN2at6native54_GLOBAL__N__757059ea_21_ReplicationPadding_cu_4a93dcdf31replication_pad_backward_kernelIN3c107complexIfEEEEvNS_27GenericPackedTensorAccessorIT_Lm5ENS_16DefaultPtrTraitsElEENS6_IKS7_Lm5ES8_lEEiiiii)
        /*0170*/ 	.word	0x0000001a


	//----- nvinfo : EIATTR_FRAME_SIZE
	.align		4
.L_89:
        /*0174*/ 	.byte	0x04, 0x11
        /*0176*/ 	.short	(.L_91 - .L_90)
	.align		4
.L_90:
        /*0178*/ 	.word	index@($__internal_55_$__cuda_sm20_rem_s64)
        /*017c*/ 	.word	0x00000000


	//----- nvinfo : EIATTR_FRAME_SIZE
	.align		4
.L_91:
        /*0180*/ 	.byte	0x04, 0x11
        /*0182*/ 	.short	(.L_93 - .L_92)
	.align		4
.L_92:
        /*0184*/ 	.word	index@($__internal_54_$__cuda_sm20_div_s64)
        /*0188*/ 	.word	0x00000000


	//----- nvinfo : EIATTR_FRAME_SIZE
	.align		4
.L_93:
        /*018c*/ 	.byte	0x04, 0x11
        /*018e*/ 	.short	(.L_95 - .L_94)
	.align		4
.L_94:
        /*0190*/ 	.word	index@(_ZN2at6native54_GLOBAL__N__757059ea_21_ReplicationPadding_cu_4a93dcdf31replication_pad_backward_kernelIN3c107complexIfEEEEvNS_27GenericPackedTensorAccessorIT_Lm5ENS_16DefaultPtrTraitsElEENS6_IKS7_Lm5ES8_lEEiiiii)
        /*0194*/ 	.word	0x00000000


	//----- nvinfo : EIATTR_REGCOUNT
	.align		4
.L_95:
        /*0198*/ 	.byte	0x04, 0x2f
        /*019a*/ 	.short	(.L_97 - .L_96)
	.align		4
.L_96:
        /*019c*/ 	.word	index@(_ZN2at6native54_GLOBAL__N__757059ea_21_ReplicationPadding_cu_4a93dcdf31replication_pad_backward_kernelIN3c104HalfEEEvNS_27GenericPackedTensorAccessorIT_Lm5ENS_16DefaultPtrTraitsElEENS5_IKS6_Lm5ES7_lEEiiiii)
        /*01a0*/ 	.word	0x0000001a


	//----- nvinfo : EIATTR_FRAME_SIZE
	.align		4
.L_97:
        /*01a4*/ 	.byte	0x04, 0x11
        /*01a6*/ 	.short	(.L_99 - .L_98)
	.align		4
.L_98:
        /*01a8*/ 	.word	index@($__internal_53_$__cuda_sm20_rem_s64)
        /*01ac*/ 	.word	0x00000000


	//----- nvinfo : EIATTR_FRAME_SIZE
	.align		4
.L_99:
        /*01b0*/ 	.byte	0x04, 0x11
        /*01b2*/ 	.short	(.L_101 - .L_100)
	.align		4
.L_100:
        /*01b4*/ 	.word	index@($__internal_52_$__cuda_sm20_div_s64)
        /*01b8*/ 	.word	0x00000000


	//----- nvinfo : EIATTR_FRAME_SIZE
	.align		4
.L_101:
        /*01bc*/ 	.byte	0x04, 0x11
        /*01be*/ 	.short	(.L_103 - .L_102)
	.align		4
.L_102:
        /*01c0*/ 	.word	index@(_ZN2at6native54_GLOBAL__N__757059ea_21_ReplicationPadding_cu_4a93dcdf31replication_pad_backward_kernelIN3c104HalfEEEvNS_27GenericPackedTensorAccessorIT_Lm5ENS_16DefaultPtrTraitsElEENS5_IKS6_Lm5ES7_lEEiiiii)
        /*01c4*/ 	.word	0x00000000


	//----- nvinfo : EIATTR_REGCOUNT
	.align		4
.L_103:
        /*01c8*/ 	.byte	0x04, 0x2f
        /*01ca*/ 	.short	(.L_105 - .L_104)
	.align		4
.L_104:
        /*01cc*/ 	.word	index@(_ZN2at6native54_GLOBAL__N__757059ea_21_ReplicationPadding_cu_4a93dcdf31replication_pad_backward_kernelIN3c108BFloat16EEEvNS_27GenericPackedTensorAccessorIT_Lm5ENS_16DefaultPtrTraitsElEENS5_IKS6_Lm5ES7_lEEiiiii)
        /*01d0*/ 	.word	0x0000001a


	//----- nvinfo : EIATTR_FRAME_SIZE
	.align		4
.L_105:
        /*01d4*/ 	.byte	0x04, 0x11
        /*01d6*/ 	.short	(.L_107 - .L_106)
	.align		4
.L_106:
        /*01d8*/ 	.word	index@($__internal_51_$__cuda_sm20_rem_s64)
        /*01dc*/ 	.word	0x00000000


	//----- nvinfo : EIATTR_FRAME_SIZE
	.align		4
.L_107:
        /*01e0*/ 	.byte	0x04, 0x11
        /*01e2*/ 	.short	(.L_109 - .L_108)
	.align		4
.L_108:
        /*01e4*/ 	.word	index@($__internal_50_$__cuda_sm20_div_s64)
        /*01e8*/ 	.word	0x00000000


	//----- nvinfo : EIATTR_FRAME_SIZE
	.align		4
.L_109:
        /*01ec*/ 	.byte	0x04, 0x11
        /*01ee*/ 	.short	(.L_111 - .L_110)
	.align		4
.L_110:
        /*01f0*/ 	.word	index@(_ZN2at6native54_GLOBAL__N__757059ea_21_ReplicationPadding_cu_4a93dcdf31replication_pad_backward_kernelIN3c108BFloat16EEEvNS_27GenericPackedTensorAccessorIT_Lm5ENS_16DefaultPtrTraitsElEENS5_IKS6_Lm5ES7_lEEiiiii)
        /*01f4*/ 	.word	0x00000000


	//----- nvinfo : EIATTR_REGCOUNT
	.align		4
.L_111:
        /*01f8*/ 	.byte	0x04, 0x2f
        /*01fa*/ 	.short	(.L_113 - .L_112)
	.align		4
.L_112:
        /*01fc*/ 	.word	index@(_ZN2at6native54_GLOBAL__N__757059ea_21_ReplicationPadding_cu_4a93dcdf32replication_pad_forward_kernel1dIhEEvNS_27GenericPackedTensorAccessorIKT_Lm3ENS_16DefaultPtrTraitsElEENS3_IS4_Lm3ES6_lEEiii)
        /*0200*/ 	.word	0x00000012


	//----- nvinfo : EIATTR_FRAME_SIZE
	.align		4
.L_113:
        /*0204*/ 	.byte	0x04, 0x11
        /*0206*/ 	.short	(.L_115 - .L_114)
	.align		4
.L_114:
        /*0208*/ 	.word	index@($__internal_49_$__cuda_sm20_rem_u64)
        /*020c*/ 	.word	0x00000000


	//----- nvinfo : EIATTR_FRAME_SIZE
	.align		4
.L_115:
        /*0210*/ 	.byte	0x04, 0x11
        /*0212*/ 	.short	(.L_117 - .L_116)
	.align		4
.L_116:
        /*0214*/ 	.word	index@(_ZN2at6native54_GLOBAL__N__757059ea_21_ReplicationPadding_cu_4a93dcdf32replication_pad_forward_kernel1dIhEEvNS_27GenericPackedTensorAccessorIKT_Lm3ENS_16DefaultPtrTraitsElEENS3_IS4_Lm3ES6_lEEiii)
        /*0218*/ 	.word	0x00000000


	//----- nvinfo : EIATTR_REGCOUNT
	.align		4
.L_117:
        /*021c*/ 	.byte	0x04, 0x2f
        /*021e*/ 	.short	(.L_119 - .L_118)
	.align		4
.L_118:
        /*0220*/ 	.word	index@(_ZN2at6native54_GLOBAL__N__757059ea_21_ReplicationPadding_cu_4a93dcdf32replication_pad_forward_kernel1dIaEEvNS_27GenericPackedTensorAccessorIKT_Lm3ENS_16DefaultPtrTraitsElEENS3_IS4_Lm3ES6_lEEiii)
        /*0224*/ 	.word	0x00000012


	//----- nvinfo : EIATTR_FRAME_SIZE
	.align		4
.L_119:
        /*0228*/ 	.byte	0x04, 0x11
        /*022a*/ 	.short	(.L_121 - .L_120)
	.align		4
.L_120:
        /*022c*/ 	.word	index@($__internal_48_$__cuda_sm20_rem_u64)
        /*0230*/ 	.word	0x00000000


	//----- nvinfo : EIATTR_FRAME_SIZE
	.align		4
.L_121:
        /*0234*/ 	.byte	0x04, 0x11
        /*0236*/ 	.short	(.L_123 - .L_122)
	.align		4
.L_122:
        /*0238*/ 	.word	index@(_ZN2at6native54_GLOBAL__N__757059ea_21_ReplicationPadding_cu_4a93dcdf32replication_pad_forward_kernel1dIaEEvNS_27GenericPackedTensorAccessorIKT_Lm3ENS_16DefaultPtrTraitsElEENS3_IS4_Lm3ES6_lEEiii)
        /*023c*/ 	.word	0x00000000


	//----- nvinfo : EIATTR_REGCOUNT
	.align		4
.L_123:
        /*0240*/ 	.byte	0x04, 0x2f
        /*0242*/ 	.short	(.L_125 - .L_124)
	.align		4
.L_124:
        /*0244*/ 	.word	index@(_ZN2at6native54_GLOBAL__N__757059ea_21_ReplicationPadding_cu_4a93dcdf32replication_pad_forward_kernel1dIiEEvNS_27GenericPackedTensorAccessorIKT_Lm3ENS_16DefaultPtrTraitsElEENS3_IS4_Lm3ES6_lEEiii)
        /*0248*/ 	.word	0x00000012


	//----- nvinfo : EIATTR_FRAME_SIZE
	.align		4
.L_125:
        /*024c*/ 	.byte	0x04, 0x11
        /*024e*/ 	.short	(.L_127 - .L_126)
	.align		4
.L_126:
        /*0250*/ 	.word	index@($__internal_47_$__cuda_sm20_rem_u64)
        /*0254*/ 	.word	0x00000000


	//----- nvinfo : EIATTR_FRAME_SIZE
	.align		4
.L_127:
        /*0258*/ 	.byte	0x04, 0x11
        /*025a*/ 	.short	(.L_129 - .L_128)
	.align		4
.L_128:
        /*025c*/ 	.word	index@(_ZN2at6native54_GLOBAL__N__757059ea_21_ReplicationPadding_cu_4a93dcdf32replication_pad_forward_kernel1dIiEEvNS_27GenericPackedTensorAccessorIKT_Lm3ENS_16DefaultPtrTraitsElEENS3_IS4_Lm3ES6_lEEiii)
        /*0260*/ 	.word	0x00000000


	//----- nvinfo : EIATTR_REGCOUNT
	.align		4
.L_129:
        /*0264*/ 	.byte	0x04, 0x2f
        /*0266*/ 	.short	(.L_131 - .L_130)
	.align		4
.L_130:
        /*0268*/ 	.word	index@(_ZN2at6native54_GLOBAL__N__757059ea_21_ReplicationPadding_cu_4a93dcdf32replication_pad_forward_kernel1dIlEEvNS_27GenericPackedTensorAccessorIKT_Lm3ENS_16DefaultPtrTraitsElEENS3_IS4_Lm3ES6_lEEiii)
        /*026c*/ 	.word	0x00000012


	//----- nvinfo : EIATTR_FRAME_SIZE
	.align		4
.L_131:
        /*0270*/ 	.byte	0x04, 0x11
        /*0272*/ 	.short	(.L_133 - .L_132)
	.align		4
.L_132:
        /*0274*/ 	.word	index@($__internal_46_$__cuda_sm20_rem_u64)
        /*0278*/ 	.word	0x00000000


	//----- nvinfo : EIATTR_FRAME_SIZE
	.align		4
.L_133:
        /*027c*/ 	.byte	0x04, 0x11
        /*027e*/ 	.short	(.L_135 - .L_134)
	.align		4
.L_134:
        /*0280*/ 	.word	index@(_ZN2at6native54_GLOBAL__N__757059ea_21_ReplicationPadding_cu_4a93dcdf32replication_pad_forward_kernel1dIlEEvNS_27GenericPackedTensorAccessorIKT_Lm3ENS_16DefaultPtrTraitsElEENS3_IS4_Lm3ES6_lEEiii)
        /*0284*/ 	.word	0x00000000


	//----- nvinfo : EIATTR_REGCOUNT
	.align		4
.L_135:
        /*0288*/ 	.byte	0x04, 0x2f
        /*028a*/ 	.short	(.L_137 - .L_136)
	.align		4
.L_136:
        /*028c*/ 	.word	index@(_ZN2at6native54_GLOBAL__N__757059ea_21_ReplicationPadding_cu_4a93dcdf32replication_pad_forward_kernel1dIsEEvNS_27GenericPackedTensorAccessorIKT_Lm3ENS_16DefaultPtrTraitsElEENS3_IS4_Lm3ES6_lEEiii)
        /*0290*/ 	.word	0x00000012


	//----- nvinfo : EIATTR_FRAME_SIZE
	.align		4
.L_137:
        /*0294*/ 	.byte	0x04, 0x11
        /*0296*/ 	.short	(.L_139 - .L_138)
	.align		4
.L_138:
        /*0298*/ 	.word	index@($__internal_45_$__cuda_sm20_rem_u64)
        /*029c*/ 	.word	0x00000000


	//----- nvinfo : EIATTR_FRAME_SIZE
	.align		4
.L_139:
        /*02a0*/ 	.byte	0x04, 0x11
        /*02a2*/ 	.short	(.L_141 - .L_140)
	.align		4
.L_140:
        /*02a4*/ 	.word	index@(_ZN2at6native54_GLOBAL__N__757059ea_21_ReplicationPadding_cu_4a93dcdf32replication_pad_forward_kernel1dIsEEvNS_27GenericPackedTensorAccessorIKT_Lm3ENS_16DefaultPtrTraitsElEENS3_IS4_Lm3ES6_lEEiii)
        /*02a8*/ 	.word	0x00000000


	//----- nvinfo : EIATTR_REGCOUNT
	.align		4
.L_141:
        /*02ac*/ 	.byte	0x04, 0x2f
        /*02ae*/ 	.short	(.L_143 - .L_142)
	.align		4
.L_142:
        /*02b0*/ 	.word	index@(_ZN2at6native54_GLOBAL__N__757059ea_21_ReplicationPadding_cu_4a93dcdf32replication_pad_forward_kernel1dIdEEvNS_27GenericPackedTensorAccessorIKT_Lm3ENS_16DefaultPtrTraitsElEENS3_IS4_Lm3ES6_lEEiii)
        /*02b4*/ 	.word	0x00000012


	//----- nvinfo : EIATTR_FRAME_SIZE
	.align		4
.L_143:
        /*02b8*/ 	.byte	0x04, 0x11
        /*02ba*/ 	.short	(.L_145 - .L_144)
	.align		4
.L_144:
        /*02bc*/ 	.word	index@($__internal_44_$__cuda_sm20_rem_u64)
        /*02c0*/ 	.word	0x00000000


	//----- nvinfo : EIATTR_FRAME_SIZE
	.align		4
.L_145:
        /*02c4*/ 	.byte	0x04, 0x11
        /*02c6*/ 	.short	(.L_147 - .L_146)
	.align		4
.L_146:
        /*02c8*/ 	.word	index@(_ZN2at6native54_GLOBAL__N__757059ea_21_ReplicationPadding_cu_4a93dcdf32replication_pad_forward_kernel1dIdEEvNS_27GenericPackedTensorAccessorIKT_Lm3ENS_16DefaultPtrTraitsElEENS3_IS4_Lm3ES6_lEEiii)
        /*02cc*/ 	.word	0x00000000


	//----- nvinfo : EIATTR_REGCOUNT
	.align		4
.L_147:
        /*02d0*/ 	.byte	0x04, 0x2f
        /*02d2*/ 	.short	(.L_149 - .L_148)
	.align		4
.L_148:
        /*02d4*/ 	.word	index@(_ZN2at6native54_GLOBAL__N__757059ea_21_ReplicationPadding_cu_4a93dcdf32replication_pad_forward_kernel1dIfEEvNS_27GenericPackedTensorAccessorIKT_Lm3ENS_16DefaultPtrTraitsElEENS3_IS4_Lm3ES6_lEEiii)
        /*02d8*/ 	.word	0x00000012


	//----- nvinfo : EIATTR_FRAME_SIZE
	.align		4
.L_149:
        /*02dc*/ 	.byte	0x04, 0x11
        /*02de*/ 	.short	(.L_151 - .L_150)
	.align		4
.L_150:
        /*02e0*/ 	.word	index@($__internal_43_$__cuda_sm20_rem_u64)
        /*02e4*/ 	.word	0x00000000


	//----- nvinfo : EIATTR_FRAME_SIZE
	.align		4
.L_151:
        /*02e8*/ 	.byte	0x04, 0x11
        /*02ea*/ 	.short	(.L_153 - .L_152)
	.align		4
.L_152:
        /*02ec*/ 	.word	index@(_ZN2at6native54_GLOBAL__N__757059ea_21_ReplicationPadding_cu_4a93dcdf32replication_pad_forward_kernel1dIfEEvNS_27GenericPackedTensorAccessorIKT_Lm3ENS_16DefaultPtrTraitsElEENS3_IS4_Lm3ES6_lEEiii)
        /*02f0*/ 	.word	0x00000000


	//----- nvinfo : EIATTR_REGCOUNT
	.align		4
.L_153:
        /*02f4*/ 	.byte	0x04, 0x2f
        /*02f6*/ 	.short	(.L_155 - .L_154)
	.align		4
.L_154:
        /*02f8*/ 	.word	index@(_ZN2at6native54_GLOBAL__N__757059ea_21_ReplicationPadding_cu_4a93dcdf32replication_pad_forward_kernel1dIN3c107complexIdEEEEvNS_27GenericPackedTensorAccessorIKT_Lm3ENS_16DefaultPtrTraitsElEENS6_IS7_Lm3ES9_lEEiii)
        /*02fc*/ 	.word	0x00000012


	//----- nvinfo : EIATTR_FRAME_SIZE
	.align		4
.L_155:
        /*0300*/ 	.byte	0x04, 0x11
        /*0302*/ 	.short	(.L_157 - .L_156)
	.align		4
.L_156:
        /*0304*/ 	.word	index@($__internal_42_$__cuda_sm20_rem_u64)
        /*0308*/ 	.word	0x00000000


	//----- nvinfo : EIATTR_FRAME_SIZE
	.align		4
.L_157:
        /*030c*/ 	.byte	0x04, 0x11
        /*030e*/ 	.short	(.L_159 - .L_158)
	.align		4
.L_158:
        /*0310*/ 	.word	index@(_ZN2at6native54_GLOBAL__N__757059ea_21_ReplicationPadding_cu_4a93dcdf32replication_pad_forward_kernel1dIN3c107complexIdEEEEvNS_27GenericPackedTensorAccessorIKT_Lm3ENS_16DefaultPtrTraitsElEENS6_IS7_Lm3ES9_lEEiii)
        /*0314*/ 	.word	0x00000000


	//----- nvinfo : EIATTR_REGCOUNT
	.align		4
.L_159:
        /*0318*/ 	.byte	0x04, 0x2f
        /*031a*/ 	.short	(.L_161 - .L_160)
	.align		4
.L_160:
        /*031c*/ 	.word	index@(_ZN2at6native54_GLOBAL__N__757059ea_21_ReplicationPadding_cu_4a93dcdf32replication_pad_forward_kernel1dIN3c107complexIfEEEEvNS_27GenericPackedTensorAccessorIKT_Lm3ENS_16DefaultPtrTraitsElEENS6_IS7_Lm3ES9_lEEiii)
        /*0320*/ 	.word	0x00000012


	//----- nvinfo : EIATTR_FRAME_SIZE
	.align		4
.L_161:
        /*0324*/ 	.byte	0x04, 0x11
        /*0326*/ 	.short	(.L_163 - .L_162)
	.align		4
.L_162:
        /*0328*/ 	.word	index@($__internal_41_$__cuda_sm20_rem_u64)
        /*032c*/ 	.word	0x00000000


	//----- nvinfo : EIATTR_FRAME_SIZE
	.align		4
.L_163:
        /*0330*/ 	.byte	0x04, 0x11
        /*0332*/ 	.short	(.L_165 - .L_164)
	.align		4
.L_164:
        /*0334*/ 	.word	index@(_ZN2at6native54_GLOBAL__N__757059ea_21_ReplicationPadding_cu_4a93dcdf32replication_pad_forward_kernel1dIN3c107complexIfEEEEvNS_27GenericPackedTensorAccessorIKT_Lm3ENS_16DefaultPtrTraitsElEENS6_IS7_Lm3ES9_lEEiii)
        /*0338*/ 	.word	0x00000000


	//----- nvinfo : EIATTR_REGCOUNT
	.align		4
.L_165:
        /*033c*/ 	.byte	0x04, 0x2f
        /*033e*/ 	.short	(.L_167 - .L_166)
	.align		4
.L_166:
        /*0340*/ 	.word	index@(_ZN2at6native54_GLOBAL__N__757059ea_21_ReplicationPadding_cu_4a93dcdf32replication_pad_forward_kernel1dIN3c104HalfEEEvNS_27GenericPackedTensorAccessorIKT_Lm3ENS_16DefaultPtrTraitsElEENS5_IS6_Lm3ES8_lEEiii)
        /*0344*/ 	.word	0x00000012


	//----- nvinfo : EIATTR_FRAME_SIZE
	.align		4
.L_167:
        /*0348*/ 	.byte	0x04, 0x11
        /*034a*/ 	.short	(.L_169 - .L_168)
	.align		4
.L_168:
        /*034c*/ 	.word	index@($__internal_40_$__cuda_sm20_rem_u64)
        /*0350*/ 	.word	0x00000000


	//----- nvinfo : EIATTR_FRAME_SIZE
	.align		4
.L_169:
        /*0354*/ 	.byte	0x04, 0x11
        /*0356*/ 	.short	(.L_171 - .L_170)
	.align		4
.L_170:
        /*0358*/ 	.word	index@(_ZN2at6native54_GLOBAL__N__757059ea_21_ReplicationPadding_cu_4a93dcdf32replication_pad_forward_kernel1dIN3c104HalfEEEvNS_27GenericPackedTensorAccessorIKT_Lm3ENS_16DefaultPtrTraitsElEENS5_IS6_Lm3ES8_lEEiii)
        /*035c*/ 	.word	0x00000000


	//----- nvinfo : EIATTR_REGCOUNT
	.align		4
.L_171:
        /*0360*/ 	.byte	0x04, 0x2f
        /*0362*/ 	.short	(.L_173 - .L_172)
	.align		4
.L_172:
        /*0364*/ 	.word	index@(_ZN2at6native54_GLOBAL__N__757059ea_21_ReplicationPadding_cu_4a93dcdf32replication_pad_forward_kernel1dIN3c108BFloat16EEEvNS_27GenericPackedTensorAccessorIKT_Lm3ENS_16DefaultPtrTraitsElEENS5_IS6_Lm3ES8_lEEiii)
        /*0368*/ 	.word	0x00000012


	//----- nvinfo : EIATTR_FRAME_SIZE
	.align		4
.L_173:
        /*036c*/ 	.byte	0x04, 0x11
        /*036e*/ 	.short	(.L_175 - .L_174)
	.align		4
.L_174:
        /*0370*/ 	.word	index@($__internal_39_$__cuda_sm20_rem_u64)
        /*0374*/ 	.word	0x00000000


	//----- nvinfo : EIATTR_FRAME_SIZE
	.align		4
.L_175:
        /*0378*/ 	.byte	0x04, 0x11
        /*037a*/ 	.short	(.L_177 - .L_176)
	.align		4
.L_176:
        /*037c*/ 	.word	index@(_ZN2at6native54_GLOBAL__N__757059ea_21_ReplicationPadding_cu_4a93dcdf32replication_pad_forward_kernel1dIN3c108BFloat16EEEvNS_27GenericPackedTensorAccessorIKT_Lm3ENS_16DefaultPtrTraitsElEENS5_IS6_Lm3ES8_lEEiii)
        /*0380*/ 	.word	0x00000000


	//----- nvinfo : EIATTR_REGCOUNT
	.align		4
.L_177:
        /*0384*/ 	.byte	0x04, 0x2f
        /*0386*/ 	.short	(.L_179 - .L_178)
	.align		4
.L_178:
        /*0388*/ 	.word	index@(_ZN2at6native54_GLOBAL__N__757059ea_21_ReplicationPadding_cu_4a93dcdf31replication_pad_backward_kernelIdEEvNS_27GenericPackedTensorAccessorIT_Lm3ENS_16DefaultPtrTraitsElEENS3_IKS4_Lm3ES5_lEEiii)
        /*038c*/ 	.word	0x00000012


	//----- nvinfo : EIATTR_FRAME_SIZE
	.align		4
.L_179:
        /*0390*/ 	.byte	0x04, 0x11
        /*0392*/ 	.short	(.L_181 - .L_180)
	.align		4
.L_180:
        /*0394*/ 	.word	index@($__internal_38_$__cuda_sm20_rem_u64)
        /*0398*/ 	.word	0x00000000


	//----- nvinfo : EIATTR_FRAME_SIZE
	.align		4
.L_181:
        /*039c*/ 	.byte	0x04, 0x11
        /*039e*/ 	.short	(.L_183 - .L_182)
	.align		4
.L_182:
        /*03a0*/ 	.word	index@(_ZN2at6native54_GLOBAL__N__757059ea_21_ReplicationPadding_cu_4a93dcdf31replication_pad_backward_kernelIdEEvNS_27GenericPackedTensorAccessorIT_Lm3ENS_16DefaultPtrTraitsElEENS3_IKS4_Lm3ES5_lEEiii)
        /*03a4*/ 	.word	0x00000000


	//----- nvinfo : EIATTR_REGCOUNT
	.align		4
.L_183:
        /*03a8*/ 	.byte	0x04, 0x2f
        /*03aa*/ 	.short	(.L_185 - .L_184)
	.align		4
.L_184:
        /*03ac*/ 	.word	index@(_ZN2at6native54_GLOBAL__N__757059ea_21_ReplicationPadding_cu_4a93dcdf31replication_pad_backward_kernelIfEEvNS_27GenericPackedTensorAccessorIT_Lm3ENS_16DefaultPtrTraitsElEENS3_IKS4_Lm3ES5_lEEiii)
        /*03b0*/ 	.word	0x00000012


	//----- nvinfo : EIATTR_FRAME_SIZE
	.align		4
.L_185:
        /*03b4*/ 	.byte	0x04, 0x11
        /*03b6*/ 	.short	(.L_187 - .L_186)
	.align		4
.L_186:
        /*03b8*/ 	.word	index@($__internal_37_$__cuda_sm20_rem_u64)
        /*03bc*/ 	.word	0x00000000


	//----- nvinfo : EIATTR_FRAME_SIZE
	.align		4
.L_187:
        /*03c0*/ 	.byte	0x04, 0x11
        /*03c2*/ 	.short	(.L_189 - .L_188)
	.align		4
.L_188:
        /*03c4*/ 	.word	index@(_ZN2at6native54_GLOBAL__N__757059ea_21_ReplicationPadding_cu_4a93dcdf31replication_pad_backward_kernelIfEEvNS_27GenericPackedTensorAccessorIT_Lm3ENS_16DefaultPtrTraitsElEENS3_IKS4_Lm3ES5_lEEiii)
        /*03c8*/ 	.word	0x00000000


	//----- nvinfo : EIATTR_REGCOUNT
	.align		4
.L_189:
        /*03cc*/ 	.byte	0x04, 0x2f
        /*03ce*/ 	.short	(.L_191 - .L_190)
	.align		4
.L_190:
        /*03d0*/ 	.word	index@(_ZN2at6native54_GLOBAL__N__757059ea_21_ReplicationPadding_cu_4a93dcdf31replication_pad_backward_kernelIN3c107complexIdEEEEvNS_27GenericPackedTensorAccessorIT_Lm3ENS_16DefaultPtrTraitsElEENS6_IKS7_Lm3ES8_lEEiii)
        /*03d4*/ 	.word	0x00000012


	//----- nvinfo : EIATTR_FRAME_SIZE
	.align		4
.L_191:
        /*03d8*/ 	.byte	0x04, 0x11
        /*03da*/ 	.short	(.L_193 - .L_192)
	.align		4
.L_192:
        /*03dc*/ 	.word	index@($__internal_36_$__cuda_sm20_rem_u64)
        /*03e0*/ 	.word	0x00000000


	//----- nvinfo : EIATTR_FRAME_SIZE
	.align		4
.L_193:
        /*03e4*/ 	.byte	0x04, 0x11
        /*03e6*/ 	.short	(.L_195 - .L_194)
	.align		4
.L_194:
        /*03e8*/ 	.word	index@(_ZN2at6native54_GLOBAL__N__757059ea_21_ReplicationPadding_cu_4a93dcdf31replication_pad_backward_kernelIN3c107complexIdEEEEvNS_27GenericPackedTensorAccessorIT_Lm3ENS_16DefaultPtrTraitsElEENS6_IKS7_Lm3ES8_lEEiii)
        /*03ec*/ 	.word	0x00000000


	//----- nvinfo : EIATTR_REGCOUNT
	.align		4
.L_195:
        /*03f0*/ 	.byte	0x04, 0x2f
        /*03f2*/ 	.short	(.L_197 - .L_196)
	.align		4
.L_196:
        /*03f4*/ 	.word	index@(_ZN2at6native54_GLOBAL__N__757059ea_21_ReplicationPadding_cu_4a93dcdf31replication_pad_backward_kernelIN3c107complexIfEEEEvNS_27GenericPackedTensorAccessorIT_Lm3ENS_16DefaultPtrTraitsElEENS6_IKS7_Lm3ES8_lEEiii)
        /*03f8*/ 	.word	0x00000012


	//----- nvinfo : EIATTR_FRAME_SIZE
	.align		4
.L_197:
        /*03fc*/ 	.byte	0x04, 0x11
        /*03fe*/ 	.short	(.L_199 - .L_198)
	.align		4
.L_198:
        /*0400*/ 	.word	index@($__internal_35_$__cuda_sm20_rem_u64)
        /*0404*/ 	.word	0x00000000


	//----- nvinfo : EIATTR_FRAME_SIZE
	.align		4
.L_199:
        /*0408*/ 	.byte	0x04, 0x11
        /*040a*/ 	.short	(.L_201 - .L_200)
	.align		4
.L_200:
        /*040c*/ 	.word	index@(_ZN2at6native54_GLOBAL__N__757059ea_21_ReplicationPadding_cu_4a93dcdf31replication_pad_backward_kernelIN3c107complexIfEEEEvNS_27GenericPackedTensorAccessorIT_Lm3ENS_16DefaultPtrTraitsElEENS6_IKS7_Lm3ES8_lEEiii)
        /*0410*/ 	.word	0x00000000


	//----- nvinfo : EIATTR_REGCOUNT
	.align		4
.L_201:
        /*0414*/ 	.byte	0x04, 0x2f
        /*0416*/ 	.short	(.L_203 - .L_202)
	.align		4
.L_202:
        /*0418*/ 	.word	index@(_ZN2at6native54_GLOBAL__N__757059ea_21_ReplicationPadding_cu_4a93dcdf31replication_pad_backward_kernelIN3c104HalfEEEvNS_27GenericPackedTensorAccessorIT_Lm3ENS_16DefaultPtrTraitsElEENS5_IKS6_Lm3ES7_lEEiii)
        /*041c*/ 	.word	0x00000012


	//----- nvinfo : EIATTR_FRAME_SIZE
	.align		4
.L_203:
        /*0420*/ 	.byte	0x04, 0x11
        /*0422*/ 	.short	(.L_205 - .L_204)
	.align		4
.L_204:
        /*0424*/ 	.word	index@($__internal_34_$__cuda_sm20_rem_u64)
        /*0428*/ 	.word	0x00000000


	//----- nvinfo : EIATTR_FRAME_SIZE
	.align		4
.L_205:
        /*042c*/ 	.byte	0x04, 0x11
        /*042e*/ 	.short	(.L_207 - .L_206)
	.align		4
.L_206:
        /*0430*/ 	.word	index@(_ZN2at6native54_GLOBAL__N__757059ea_21_ReplicationPadding_cu_4a93dcdf31replication_pad_backward_kernelIN3c104HalfEEEvNS_27GenericPackedTensorAccessorIT_Lm3ENS_16DefaultPtrTraitsElEENS5_IKS6_Lm3ES7_lEEiii)
        /*0434*/ 	.word	0x00000000


	//----- nvinfo : EIATTR_REGCOUNT
	.align		4
.L_207:
        /*0438*/ 	.byte	0x04, 0x2f
        /*043a*/ 	.short	(.L_209 - .L_208)
	.align		4
.L_208:
        /*043c*/ 	.word	index@(_ZN2at6native54_GLOBAL__N__757059ea_21_ReplicationPadding_cu_4a93dcdf31replication_pad_backward_kernelIN3c108BFloat16EEEvNS_27GenericPackedTensorAccessorIT_Lm3ENS_16DefaultPtrTraitsElEENS5_IKS6_Lm3ES7_lEEiii)
        /*0440*/ 	.word	0x00000012


	//----- nvinfo : EIATTR_FRAME_SIZE
	.align		4
.L_209:
        /*0444*/ 	.byte	0x04, 0x11
        /*0446*/ 	.short	(.L_211 - .L_210)
	.align		4
.L_210:
        /*0448*/ 	.word	index@($__internal_33_$__cuda_sm20_rem_u64)
        /*044c*/ 	.word	0x00000000


	//----- nvinfo : EIATTR_FRAME_SIZE
	.align		4
.L_211:
        /*0450*/ 	.byte	0x04, 0x11
        /*0452*/ 	.short	(.L_213 - .L_212)
	.align		4
.L_212:
        /*0454*/ 	.word	index@(_ZN2at6native54_GLOBAL__N__757059ea_21_ReplicationPadding_cu_4a93dcdf31replication_pad_backward_kernelIN3c108BFloat16EEEvNS_27GenericPackedTensorAccessorIT_Lm3ENS_16DefaultPtrTraitsElEENS5_IKS6_Lm3ES7_lEEiii)
        /*0458*/ 	.word	0x00000000


	//----- nvinfo : EIATTR_REGCOUNT
	.align		4
.L_213:
        /*045c*/ 	.byte	0x04, 0x2f
        /*045e*/ 	.short	(.L_215 - .L_214)
	.align		4
.L_214:
        /*0460*/ 	.word	index@(_ZN2at6native54_GLOBAL__N__757059ea_21_ReplicationPadding_cu_4a93dcdf32replication_pad_forward_kernel2dIhEEvNS_27GenericPackedTensorAccessorIKT_Lm4ENS_16DefaultPtrTraitsElEENS3_IS4_Lm4ES6_lEEiiii)
        /*0464*/ 	.word	0x00000010


	//----- nvinfo : EIATTR_FRAME_SIZE
	.align		4
.L_215:
        /*0468*/ 	.byte	0x04, 0x11
        /*046a*/ 	.short	(.L_217 - .L_216)
	.align		4
.L_216:
        /*046c*/ 	.word	index@($__internal_32_$__cuda_sm20_div_s64)
        /*0470*/ 	.word	0x00000000


	//----- nvinfo : EIATTR_FRAME_SIZE
	.align		4
.L_217:
        /*0474*/ 	.byte	0x04, 0x11
        /*0476*/ 	.short	(.L_219 - .L_218)
	.align		4
.L_218:
        /*0478*/ 	.word	index@(_ZN2at6native54_GLOBAL__N__757059ea_21_ReplicationPadding_cu_4a93dcdf32replication_pad_forward_kernel2dIhEEvNS_27GenericPackedTensorAccessorIKT_Lm4ENS_16DefaultPtrTraitsElEENS3_IS4_Lm4ES6_lEEiiii)
        /*047c*/ 	.word	0x00000000


	//----- nvinfo : EIATTR_REGCOUNT
	.align		4
.L_219:
        /*0480*/ 	.byte	0x04, 0x2f
        /*0482*/ 	.short	(.L_221 - .L_220)
	.align		4
.L_220:
        /*0484*/ 	.word	index@(_ZN2at6native54_GLOBAL__N__757059ea_21_ReplicationPadding_cu_4a93dcdf32replication_pad_forward_kernel2dIaEEvNS_27GenericPackedTensorAccessorIKT_Lm4ENS_16DefaultPtrTraitsElEENS3_IS4_Lm4ES6_lEEiiii)
        /*0488*/ 	.word	0x00000010


	//----- nvinfo : EIATTR_FRAME_SIZE
	.align		4
.L_221:
        /*048c*/ 	.byte	0x04, 0x11
        /*048e*/ 	.short	(.L_223 - .L_222)
	.align		4
.L_222:
        /*0490*/ 	.word	index@($__internal_31_$__cuda_sm20_div_s64)
        /*0494*/ 	.word	0x00000000


	//----- nvinfo : EIATTR_FRAME_SIZE
	.align		4
.L_223:
        /*0498*/ 	.byte	0x04, 0x11
        /*049a*/ 	.short	(.L_225 - .L_224)
	.align		4
.L_224:
        /*049c*/ 	.word	index@(_ZN2at6native54_GLOBAL__N__757059ea_21_ReplicationPadding_cu_4a93dcdf32replication_pad_forward_kernel2dIaEEvNS_27GenericPackedTensorAccessorIKT_Lm4ENS_16DefaultPtrTraitsElEENS3_IS4_Lm4ES6_lEEiiii)
        /*04a0*/ 	.word	0x00000000


	//----- nvinfo : EIATTR_REGCOUNT
	.align		4
.L_225:
        /*04a4*/ 	.byte	0x04, 0x2f
        /*04a6*/ 	.short	(.L_227 - .L_226)
	.align		4
.L_226:
        /*04a8*/ 	.word	index@(_ZN2at6native54_GLOBAL__N__757059ea_21_ReplicationPadding_cu_4a93dcdf32replication_pad_forward_kernel2dIiEEvNS_27GenericPackedTensorAccessorIKT_Lm4ENS_16DefaultPtrTraitsElEENS3_IS4_Lm4ES6_lEEiiii)
        /*04ac*/ 	.word	0x00000010


	//----- nvinfo : EIATTR_FRAME_SIZE
	.align		4
.L_227:
        /*04b0*/ 	.byte	0x04, 0x11
        /*04b2*/ 	.short	(.L_229 - .L_228)
	.align		4
.L_228:
        /*04b4*/ 	.word	index@($__internal_30_$__cuda_sm20_div_s64)
        /*04b8*/ 	.word	0x00000000


	//----- nvinfo : EIATTR_FRAME_SIZE
	.align		4
.L_229:
        /*04bc*/ 	.byte	0x04, 0x11
        /*04be*/ 	.short	(.L_231 - .L_230)
	.align		4
.L_230:
        /*04c0*/ 	.word	index@(_ZN2at6native54_GLOBAL__N__757059ea_21_ReplicationPadding_cu_4a93dcdf32replication_pad_forward_kernel2dIiEEvNS_27GenericPackedTensorAccessorIKT_Lm4ENS_16DefaultPtrTraitsElEENS3_IS4_Lm4ES6_lEEiiii)
        /*04c4*/ 	.word	0x00000000


	//----- nvinfo : EIATTR_REGCOUNT
	.align		4
.L_231:
        /*04c8*/ 	.byte	0x04, 0x2f
        /*04ca*/ 	.short	(.L_233 - .L_232)
	.align		4
.L_232:
        /*04cc*/ 	.word	index@(_ZN2at6native54_GLOBAL__N__757059ea_21_ReplicationPadding_cu_4a93dcdf32replication_pad_forward_kernel2dIlEEvNS_27GenericPackedTensorAccessorIKT_Lm4ENS_16DefaultPtrTraitsElEENS3_IS4_Lm4ES6_lEEiiii)
        /*04d0*/ 	.word	0x00000010


	//----- nvinfo : EIATTR_FRAME_SIZE
	.align		4
.L_233:
        /*04d4*/ 	.byte	0x04, 0x11
        /*04d6*/ 	.short	(.L_235 - .L_234)
	.align		4
.L_234:
        /*04d8*/ 	.word	index@($__internal_29_$__cuda_sm20_div_s64)
        /*04dc*/ 	.word	0x00000000


	//----- nvinfo : EIATTR_FRAME_SIZE
	.align		4
.L_235:
        /*04e0*/ 	.byte	0x04, 0x11
        /*04e2*/ 	.short	(.L_237 - .L_236)
	.align		4
.L_236:
        /*04e4*/ 	.word	index@(_ZN2at6native54_GLOBAL__N__757059ea_21_ReplicationPadding_cu_4a93dcdf32replication_pad_forward_kernel2dIlEEvNS_27GenericPackedTensorAccessorIKT_Lm4ENS_16DefaultPtrTraitsElEENS3_IS4_Lm4ES6_lEEiiii)
        /*04e8*/ 	.word	0x00000000


	//----- nvinfo : EIATTR_REGCOUNT
	.align		4
.L_237:
        /*04ec*/ 	.byte	0x04, 0x2f
        /*04ee*/ 	.short	(.L_239 - .L_238)
	.align		4
.L_238:
        /*04f0*/ 	.word	index@(_ZN2at6native54_GLOBAL__N__757059ea_21_ReplicationPadding_cu_4a93dcdf32replication_pad_forward_kernel2dIsEEvNS_27GenericPackedTensorAccessorIKT_Lm4ENS_16DefaultPtrTraitsElEENS3_IS4_Lm4ES6_lEEiiii)
        /*04f4*/ 	.word	0x00000010


	//----- nvinfo : EIATTR_FRAME_SIZE
	.align		4
.L_239:
        /*04f8*/ 	.byte	0x04, 0x11
        /*04fa*/ 	.short	(.L_241 - .L_240)
	.align		4
.L_240:
        /*04fc*/ 	.word	index@($__internal_28_$__cuda_sm20_div_s64)
        /*0500*/ 	.word	0x00000000


	//----- nvinfo : EIATTR_FRAME_SIZE
	.align		4
.L_241:
        /*0504*/ 	.byte	0x04, 0x11
        /*0506*/ 	.short	(.L_243 - .L_242)
	.align		4
.L_242:
        /*0508*/ 	.word	index@(_ZN2at6native54_GLOBAL__N__757059ea_21_ReplicationPadding_cu_4a93dcdf32replication_pad_forward_kernel2dIsEEvNS_27GenericPackedTensorAccessorIKT_Lm4ENS_16DefaultPtrTraitsElEENS3_IS4_Lm4ES6_lEEiiii)
        /*050c*/ 	.word	0x00000000


	//----- nvinfo : EIATTR_REGCOUNT
	.align		4
.L_243:
        /*0510*/ 	.byte	0x04, 0x2f
        /*0512*/ 	.short	(.L_245 - .L_244)
	.align		4
.L_244:
        /*0514*/ 	.word	index@(_ZN2at6native54_GLOBAL__N__757059ea_21_ReplicationPadding_cu_4a93dcdf32replication_pad_forward_kernel2dIdEEvNS_27GenericPackedTensorAccessorIKT_Lm4ENS_16DefaultPtrTraitsElEENS3_IS4_Lm4ES6_lEEiiii)
        /*0518*/ 	.word	0x00000010


	//----- nvinfo : EIATTR_FRAME_SIZE
	.align		4
.L_245:
        /*051c*/ 	.byte	0x04, 0x11
        /*051e*/ 	.short	(.L_247 - .L_246)
	.align		4
.L_246:
        /*0520*/ 	.word	index@($__internal_27_$__cuda_sm20_div_s64)
        /*0524*/ 	.word	0x00000000


	//----- nvinfo : EIATTR_FRAME_SIZE
	.align		4
.L_247:
        /*0528*/ 	.byte	0x04, 0x11
        /*052a*/ 	.short	(.L_249 - .L_248)
	.align		4
.L_248:
        /*052c*/ 	.word	index@(_ZN2at6native54_GLOBAL__N__757059ea_21_ReplicationPadding_cu_4a93dcdf32replication_pad_forward_kernel2dIdEEvNS_27GenericPackedTensorAccessorIKT_Lm4ENS_16DefaultPtrTraitsElEENS3_IS4_Lm4ES6_lEEiiii)
        /*0530*/ 	.word	0x00000000


	//----- nvinfo : EIATTR_REGCOUNT
	.align		4
.L_249:
        /*0534*/ 	.byte	0x04, 0x2f
        /*0536*/ 	.short	(.L_251 - .L_250)
	.align		4
.L_250:
        /*0538*/ 	.word	index@(_ZN2at6native54_GLOBAL__N__757059ea_21_ReplicationPadding_cu_4a93dcdf32replication_pad_forward_kernel2dIfEEvNS_27GenericPackedTensorAccessorIKT_Lm4ENS_16DefaultPtrTraitsElEENS3_IS4_Lm4ES6_lEEiiii)
        /*053c*/ 	.word	0x00000010


	//----- nvinfo : EIATTR_FRAME_SIZE
	.align		4
.L_251:
        /*0540*/ 	.byte	0x04, 0x11
        /*0542*/ 	.short	(.L_253 - .L_252)
	.align		4
.L_252:
        /*0544*/ 	.word	index@($__internal_26_$__cuda_sm20_div_s64)
        /*0548*/ 	.word	0x00000000


	//----- nvinfo : EIATTR_FRAME_SIZE
	.align		4
.L_253:
        /*054c*/ 	.byte	0x04, 0x11
        /*054e*/ 	.short	(.L_255 - .L_254)
	.align		4
.L_254:
        /*0550*/ 	.word	index@(_ZN2at6native54_GLOBAL__N__757059ea_21_ReplicationPadding_cu_4a93dcdf32replication_pad_forward_kernel2dIfEEvNS_27GenericPackedTensorAccessorIKT_Lm4ENS_16DefaultPtrTraitsElEENS3_IS4_Lm4ES6_lEEiiii)
        /*0554*/ 	.word	0x00000000


	//----- nvinfo : EIATTR_REGCOUNT
	.align		4
.L_255:
        /*0558*/ 	.byte	0x04, 0x2f
        /*055a*/ 	.short	(.L_257 - .L_256)
	.align		4
.L_256:
        /*055c*/ 	.word	index@(_ZN2at6native54_GLOBAL__N__757059ea_21_ReplicationPadding_cu_4a93dcdf32replication_pad_forward_kernel2dIN3c107complexIdEEEEvNS_27GenericPackedTensorAccessorIKT_Lm4ENS_16DefaultPtrTraitsElEENS6_IS7_Lm4ES9_lEEiiii)
        /*0560*/ 	.word	0x00000012


	//----- nvinfo : EIATTR_FRAME_SIZE
	.align		4
.L_257:
        /*0564*/ 	.byte	0x04, 0x11
        /*0566*/ 	.short	(.L_259 - .L_258)
	.align		4
.L_258:
        /*0568*/ 	.word	index@($__internal_25_$__cuda_sm20_div_s64)
        /*056c*/ 	.word	0x00000000


	//----- nvinfo : EIATTR_FRAME_SIZE
	.align		4
.L_259:
        /*0570*/ 	.byte	0x04, 0x11
        /*0572*/ 	.short	(.L_261 - .L_260)
	.align		4
.L_260:
        /*0574*/ 	.word	index@(_ZN2at6native54_GLOBAL__N__757059ea_21_ReplicationPadding_cu_4a93dcdf32replication_pad_forward_kernel2dIN3c107complexIdEEEEvNS_27GenericPackedTensorAccessorIKT_Lm4ENS_16DefaultPtrTraitsElEENS6_IS7_Lm4ES9_lEEiiii)
        /*0578*/ 	.word	0x00000000


	//----- nvinfo : EIATTR_REGCOUNT
	.align		4
.L_261:
        /*057c*/ 	.byte	0x04, 0x2f
        /*057e*/ 	.short	(.L_263 - .L_262)
	.align		4
.L_262:
        /*0580*/ 	.word	index@(_ZN2at6native54_GLOBAL__N__757059ea_21_ReplicationPadding_cu_4a93dcdf32replication_pad_forward_kernel2dIN3c107complexIfEEEEvNS_27GenericPackedTensorAccessorIKT_Lm4ENS_16DefaultPtrTraitsElEENS6_IS7_Lm4ES9_lEEiiii)
        /*0584*/ 	.word	0x00000010


	//----- nvinfo : EIATTR_FRAME_SIZE
	.align		4
.L_263:
        /*0588*/ 	.byte	0x04, 0x11
        /*058a*/ 	.short	(.L_265 - .L_264)
	.align		4
.L_264:
        /*058c*/ 	.word	index@($__internal_24_$__cuda_sm20_div_s64)
        /*0590*/ 	.word	0x00000000


	//----- nvinfo : EIATTR_FRAME_SIZE
	.align		4
.L_265:
        /*0594*/ 	.byte	0x04, 0x11
        /*0596*/ 	.short	(.L_267 - .L_266)
	.align		4
.L_266:
        /*0598*/ 	.word	index@(_ZN2at6native54_GLOBAL__N__757059ea_21_ReplicationPadding_cu_4a93dcdf32replication_pad_forward_kernel2dIN3c107complexIfEEEEvNS_27GenericPackedTensorAccessorIKT_Lm4ENS_16DefaultPtrTraitsElEENS6_IS7_Lm4ES9_lEEiiii)
        /*059c*/ 	.word	0x00000000


	//----- nvinfo : EIATTR_REGCOUNT
	.align		4
.L_267:
        /*05a0*/ 	.byte	0x04, 0x2f
        /*05a2*/ 	.short	(.L_269 - .L_268)
	.align		4
.L_268:
        /*05a4*/ 	.word	index@(_ZN2at6native54_GLOBAL__N__757059ea_21_ReplicationPadding_cu_4a93dcdf32replication_pad_forward_kernel2dIN3c104HalfEEEvNS_27GenericPackedTensorAccessorIKT_Lm4ENS_16DefaultPtrTraitsElEENS5_IS6_Lm4ES8_lEEiiii)
        /*05a8*/ 	.word	0x00000010


	//----- nvinfo : EIATTR_FRAME_SIZE
	.align		4
.L_269:
        /*05ac*/ 	.byte	0x04, 0x11
        /*05ae*/ 	.short	(.L_271 - .L_270)
	.align		4
.L_270:
        /*05b0*/ 	.word	index@($__internal_23_$__cuda_sm20_div_s64)
        /*05b4*/ 	.word	0x00000000


	//----- nvinfo : EIATTR_FRAME_SIZE
	.align		4
.L_271:
        /*05b8*/ 	.byte	0x04, 0x11
        /*05ba*/ 	.short	(.L_273 - .L_272)
	.align		4
.L_272:
        /*05bc*/ 	.word	index@(_ZN2at6native54_GLOBAL__N__757059ea_21_ReplicationPadding_cu_4a93dcdf32replication_pad_forward_kernel2dIN3c104HalfEEEvNS_27GenericPackedTensorAccessorIKT_Lm4ENS_16DefaultPtrTraitsElEENS5_IS6_Lm4ES8_lEEiiii)
        /*05c0*/ 	.word	0x00000000


	//----- nvinfo : EIATTR_REGCOUNT
	.align		4
.L_273:
        /*05c4*/ 	.byte	0x04, 0x2f
        /*05c6*/ 	.short	(.L_275 - .L_274)
	.align		4
.L_274:
        /*05c8*/ 	.word	index@(_ZN2at6native54_GLOBAL__N__757059ea_21_ReplicationPadding_cu_4a93dcdf32replication_pad_forward_kernel2dIN3c108BFloat16EEEvNS_27GenericPackedTensorAccessorIKT_Lm4ENS_16DefaultPtrTraitsElEENS5_IS6_Lm4ES8_lEEiiii)
        /*05cc*/ 	.word	0x00000010


	//----- nvinfo : EIATTR_FRAME_SIZE
	.align		4
.L_275:
        /*05d0*/ 	.byte	0x04, 0x11
        /*05d2*/ 	.short	(.L_277 - .L_276)
	.align		4
.L_276:
        /*05d4*/ 	.word	index@($__internal_22_$__cuda_sm20_div_s64)
        /*05d8*/ 	.word	0x00000000


	//----- nvinfo : EIATTR_FRAME_SIZE
	.align		4
.L_277:
        /*05dc*/ 	.byte	0x04, 0x11
        /*05de*/ 	.short	(.L_279 - .L_278)
	.align		4
.L_278:
        /*05e0*/ 	.word	index@(_ZN2at6native54_GLOBAL__N__757059ea_21_ReplicationPadding_cu_4a93dcdf32replication_pad_forward_kernel2dIN3c108BFloat16EEEvNS_27GenericPackedTensorAccessorIKT_Lm4ENS_16DefaultPtrTraitsElEENS5_IS6_Lm4ES8_lEEiiii)
        /*05e4*/ 	.word	0x00000000


	//----- nvinfo : EIATTR_REGCOUNT
	.align		4
.L_279:
        /*05e8*/ 	.byte	0x04, 0x2f
        /*05ea*/ 	.short	(.L_281 - .L_280)
	.align		4
.L_280:
        /*05ec*/ 	.word	index@(_ZN2at6native54_GLOBAL__N__757059ea_21_ReplicationPadding_cu_4a93dcdf32replication_pad_forward_kernel3dIhEEvNS_27GenericPackedTensorAccessorIKT_Lm5ENS_16DefaultPtrTraitsElEENS3_IS4_Lm5ES6_lEEiiiii)
        /*05f0*/ 	.word	0x0000001a


	//----- nvinfo : EIATTR_FRAME_SIZE
	.align		4
.L_281:
        /*05f4*/ 	.byte	0x04, 0x11
        /*05f6*/ 	.short	(.L_283 - .L_282)
	.align		4
.L_282:
        /*05f8*/ 	.word	index@($__internal_21_$__cuda_sm20_rem_s64)
        /*05fc*/ 	.word	0x00000000


	//----- nvinfo : EIATTR_FRAME_SIZE
	.align		4
.L_283:
        /*0600*/ 	.byte	0x04, 0x11
        /*0602*/ 	.short	(.L_285 - .L_284)
	.align		4
.L_284:
        /*0604*/ 	.word	index@($__internal_20_$__cuda_sm20_div_s64)
        /*0608*/ 	.word	0x00000000


	//----- nvinfo : EIATTR_FRAME_SIZE
	.align		4
.L_285:
        /*060c*/ 	.byte	0x04, 0x11
        /*060e*/ 	.short	(.L_287 - .L_286)
	.align		4
.L_286:
        /*0610*/ 	.word	index@(_ZN2at6native54_GLOBAL__N__757059ea_21_ReplicationPadding_cu_4a93dcdf32replication_pad_forward_kernel3dIhEEvNS_27GenericPackedTensorAccessorIKT_Lm5ENS_16DefaultPtrTraitsElEENS3_IS4_Lm5ES6_lEEiiiii)
        /*0614*/ 	.word	0x00000000


	//----- nvinfo : EIATTR_REGCOUNT
	.align		4
.L_287:
        /*0618*/ 	.byte	0x04, 0x2f
        /*061a*/ 	.short	(.L_289 - .L_288)
	.align		4
.L_288:
        /*061c*/ 	.word	index@(_ZN2at6native54_GLOBAL__N__757059ea_21_ReplicationPadding_cu_4a93dcdf32replication_pad_forward_kernel3dIaEEvNS_27GenericPackedTensorAccessorIKT_Lm5ENS_16DefaultPtrTraitsElEENS3_IS4_Lm5ES6_lEEiiiii)
        /*0620*/ 	.word	0x0000001a


	//----- nvinfo : EIATTR_FRAME_SIZE
	.align		4
.L_289:
        /*0624*/ 	.byte	0x04, 0x11
        /*0626*/ 	.short	(.L_291 - .L_290)
	.align		4
.L_290:
        /*0628*/ 	.word	index@($__internal_19_$__cuda_sm20_rem_s64)
        /*062c*/ 	.word	0x00000000


	//----- nvinfo : EIATTR_FRAME_SIZE
	.align		4
.L_291:
        /*0630*/ 	.byte	0x04, 0x11
        /*0632*/ 	.short	(.L_293 - .L_292)
	.align		4
.L_292:
        /*0634*/ 	.word	index@($__internal_18_$__cuda_sm20_div_s64)
        /*0638*/ 	.word	0x00000000


	//----- nvinfo : EIATTR_FRAME_SIZE
	.align		4
.L_293:
        /*063c*/ 	.byte	0x04, 0x11
        /*063e*/ 	.short	(.L_295 - .L_294)
	.align		4
.L_294:
        /*0640*/ 	.word	index@(_ZN2at6native54_GLOBAL__N__757059ea_21_ReplicationPadding_cu_4a93dcdf32replication_pad_forward_kernel3dIaEEvNS_27GenericPackedTensorAccessorIKT_Lm5ENS_16DefaultPtrTraitsElEENS3_IS4_Lm5ES6_lEEiiiii)
        /*0644*/ 	.word	0x00000000


	//----- nvinfo : EIATTR_REGCOUNT
	.align		4
.L_295:
        /*0648*/ 	.byte	0x04, 0x2f
        /*064a*/ 	.short	(.L_297 - .L_296)
	.align		4
.L_296:
        /*064c*/ 	.word	index@(_ZN2at6native54_GLOBAL__N__757059ea_21_ReplicationPadding_cu_4a93dcdf32replication_pad_forward_kernel3dIiEEvNS_27GenericPackedTensorAccessorIKT_Lm5ENS_16DefaultPtrTraitsElEENS3_IS4_Lm5ES6_lEEiiiii)
        /*0650*/ 	.word	0x0000001a


	//----- nvinfo : EIATTR_FRAME_SIZE
	.align		4
.L_297:
        /*0654*/ 	.byte	0x04, 0x11
        /*0656*/ 	.short	(.L_299 - .L_298)
	.align		4
.L_298:
        /*0658*/ 	.word	index@($__internal_17_$__cuda_sm20_rem_s64)
        /*065c*/ 	.word	0x00000000


	//----- nvinfo : EIATTR_FRAME_SIZE
	.align		4
.L_299:
        /*0660*/ 	.byte	0x04, 0x11
        /*0662*/ 	.short	(.L_301 - .L_300)
	.align		4
.L_300:
        /*0664*/ 	.word	index@($__internal_16_$__cuda_sm20_div_s64)
        /*0668*/ 	.word	0x00000000


	//----- nvinfo : EIATTR_FRAME_SIZE
	.align		4
.L_301:
        /*066c*/ 	.byte	0x04, 0x11
        /*066e*/ 	.short	(.L_303 - .L_302)
	.align		4
.L_302:
        /*0670*/ 	.word	index@(_ZN2at6native54_GLOBAL__N__757059ea_21_ReplicationPadding_cu_4a93dcdf32replication_pad_forward_kernel3dIiEEvNS_27GenericPackedTensorAccessorIKT_Lm5ENS_16DefaultPtrTraitsElEENS3_IS4_Lm5ES6_lEEiiiii)
        /*0674*/ 	.word	0x00000000


	//----- nvinfo : EIATTR_REGCOUNT
	.align		4
.L_303:
        /*0678*/ 	.byte	0x04, 0x2f
        /*067a*/ 	.short	(.L_305 - .L_304)
	.align		4
.L_304:
        /*067c*/ 	.word	index@(_ZN2at6native54_GLOBAL__N__757059ea_21_ReplicationPadding_cu_4a93dcdf32replication_pad_forward_kernel3dIlEEvNS_27GenericPackedTensorAccessorIKT_Lm5ENS_16DefaultPtrTraitsElEENS3_IS4_Lm5ES6_lEEiiiii)
        /*0680*/ 	.word	0x0000001a


	//----- nvinfo : EIATTR_FRAME_SIZE
	.align		4
.L_305:
        /*0684*/ 	.byte	0x04, 0x11
        /*0686*/ 	.short	(.L_307 - .L_306)
	.align		4
.L_306:
        /*0688*/ 	.word	index@($__internal_15_$__cuda_sm20_rem_s64)
        /*068c*/ 	.word	0x00000000


	//----- nvinfo : EIATTR_FRAME_SIZE
	.align		4
.L_307:
        /*0690*/ 	.byte	0x04, 0x11
        /*0692*/ 	.short	(.L_309 - .L_308)
	.align		4
.L_308:
        /*0694*/ 	.word	index@($__internal_14_$__cuda_sm20_div_s64)
        /*0698*/ 	.word	0x00000000


	//----- nvinfo : EIATTR_FRAME_SIZE
	.align		4
.L_309:
        /*069c*/ 	.byte	0x04, 0x11
        /*069e*/ 	.short	(.L_311 - .L_310)
	.align		4
.L_310:
        /*06a0*/ 	.word	index@(_ZN2at6native54_GLOBAL__N__757059ea_21_ReplicationPadding_cu_4a93dcdf32replication_pad_forward_kernel3dIlEEvNS_27GenericPackedTensorAccessorIKT_Lm5ENS_16DefaultPtrTraitsElEENS3_IS4_Lm5ES6_lEEiiiii)
        /*06a4*/ 	.word	0x00000000


	//----- nvinfo : EIATTR_REGCOUNT
	.align		4
.L_311:
        /*06a8*/ 	.byte	0x04, 0x2f
        /*06aa*/ 	.short	(.L_313 - .L_312)
	.align		4
.L_312:
        /*06ac*/ 	.word	index@(_ZN2at6native54_GLOBAL__N__757059ea_21_ReplicationPadding_cu_4a93dcdf32replication_pad_forward_kernel3dIsEEvNS_27GenericPackedTensorAccessorIKT_Lm5ENS_16DefaultPtrTraitsElEENS3_IS4_Lm5ES6_lEEiiiii)
        /*06b0*/ 	.word	0x0000001a


	//----- nvinfo : EIATTR_FRAME_SIZE
	.align		4
.L_313:
        /*06b4*/ 	.byte	0x04, 0x11
        /*06b6*/ 	.short	(.L_315 - .L_314)
	.align		4
.L_314:
        /*06b8*/ 	.word	index@($__internal_13_$__cuda_sm20_rem_s64)
        /*06bc*/ 	.word	0x00000000


	//----- nvinfo : EIATTR_FRAME_SIZE
	.align		4
.L_315:
        /*06c0*/ 	.byte	0x04, 0x11
        /*06c2*/ 	.short	(.L_317 - .L_316)
	.align		4
.L_316:
        /*06c4*/ 	.word	index@($__internal_12_$__cuda_sm20_div_s64)
        /*06c8*/ 	.word	0x00000000


	//----- nvinfo : EIATTR_FRAME_SIZE
	.align		4
.L_317:
        /*06cc*/ 	.byte	0x04, 0x11
        /*06ce*/ 	.short	(.L_319 - .L_318)
	.align		4
.L_318:
        /*06d0*/ 	.word	index@(_ZN2at6native54_GLOBAL__N__757059ea_21_ReplicationPadding_cu_4a93dcdf32replication_pad_forward_kernel3dIsEEvNS_27GenericPackedTensorAccessorIKT_Lm5ENS_16DefaultPtrTraitsElEENS3_IS4_Lm5ES6_lEEiiiii)
        /*06d4*/ 	.word	0x00000000


	//----- nvinfo : EIATTR_REGCOUNT
	.align		4
.L_319:
        /*06d8*/ 	.byte	0x04, 0x2f
        /*06da*/ 	.short	(.L_321 - .L_320)
	.align		4
.L_320:
        /*06dc*/ 	.word	index@(_ZN2at6native54_GLOBAL__N__757059ea_21_ReplicationPadding_cu_4a93dcdf32replication_pad_forward_kernel3dIdEEvNS_27GenericPackedTensorAccessorIKT_Lm5ENS_16DefaultPtrTraitsElEENS3_IS4_Lm5ES6_lEEiiiii)
        /*06e0*/ 	.word	0x0000001a


	//----- nvinfo : EIATTR_FRAME_SIZE
	.align		4
.L_321:
        /*06e4*/ 	.byte	0x04, 0x11
        /*06e6*/ 	.short	(.L_323 - .L_322)
	.align		4
.L_322:
        /*06e8*/ 	.word	index@($__internal_11_$__cuda_sm20_rem_s64)
        /*06ec*/ 	.word	0x00000000


	//----- nvinfo : EIATTR_FRAME_SIZE
	.align		4
.L_323:
        /*06f0*/ 	.byte	0x04, 0x11
        /*06f2*/ 	.short	(.L_325 - .L_324)
	.align		4
.L_324:
        /*06f4*/ 	.word	index@($__internal_10_$__cuda_sm20_div_s64)
        /*06f8*/ 	.word	0x00000000


	//----- nvinfo : EIATTR_FRAME_SIZE
	.align		4
.L_325:
        /*06fc*/ 	.byte	0x04, 0x11
        /*06fe*/ 	.short	(.L_327 - .L_326)
	.align		4
.L_326:
        /*0700*/ 	.word	index@(_ZN2at6native54_GLOBAL__N__757059ea_21_ReplicationPadding_cu_4a93dcdf32replication_pad_forward_kernel3dIdEEvNS_27GenericPackedTensorAccessorIKT_Lm5ENS_16DefaultPtrTraitsElEENS3_IS4_Lm5ES6_lEEiiiii)
        /*0704*/ 	.word	0x00000000


	//----- nvinfo : EIATTR_REGCOUNT
	.align		4
.L_327:
        /*0708*/ 	.byte	0x04, 0x2f
        /*070a*/ 	.short	(.L_329 - .L_328)
	.align		4
.L_328:
        /*070c*/ 	.word	index@(_ZN2at6native54_GLOBAL__N__757059ea_21_ReplicationPadding_cu_4a93dcdf32replication_pad_forward_kernel3dIfEEvNS_27GenericPackedTensorAccessorIKT_Lm5ENS_16DefaultPtrTraitsElEENS3_IS4_Lm5ES6_lEEiiiii)
        /*0710*/ 	.word	0x0000001a


	//----- nvinfo : EIATTR_FRAME_SIZE
	.align		4
.L_329:
        /*0714*/ 	.byte	0x04, 0x11
        /*0716*/ 	.short	(.L_331 - .L_330)
	.align		4
.L_330:
        /*0718*/ 	.word	index@($__internal_9_$__cuda_sm20_rem_s64)
        /*071c*/ 	.word	0x00000000


	//----- nvinfo : EIATTR_FRAME_SIZE
	.align		4
.L_331:
        /*0720*/ 	.byte	0x04, 0x11
        /*0722*/ 	.short	(.L_333 - .L_332)
	.align		4
.L_332:
        /*0724*/ 	.word	index@($__internal_8_$__cuda_sm20_div_s64)
        /*0728*/ 	.word	0x00000000


	//----- nvinfo : EIATTR_FRAME_SIZE
	.align		4
.L_333:
        /*072c*/ 	.byte	0x04, 0x11
        /*072e*/ 	.short	(.L_335 - .L_334)
	.align		4
.L_334:
        /*0730*/ 	.word	index@(_ZN2at6native54_GLOBAL__N__757059ea_21_ReplicationPadding_cu_4a93dcdf32replication_pad_forward_kernel3dIfEEvNS_27GenericPackedTensorAccessorIKT_Lm5ENS_16DefaultPtrTraitsElEENS3_IS4_Lm5ES6_lEEiiiii)
        /*0734*/ 	.word	0x00000000


	//----- nvinfo : EIATTR_REGCOUNT
	.align		4
.L_335:
        /*0738*/ 	.byte	0x04, 0x2f
        /*073a*/ 	.short	(.L_337 - .L_336)
	.align		4
.L_336:
        /*073c*/ 	.word	index@(_ZN2at6native54_GLOBAL__N__757059ea_21_ReplicationPadding_cu_4a93dcdf32replication_pad_forward_kernel3dIN3c107complexIdEEEEvNS_27GenericPackedTensorAccessorIKT_Lm5ENS_16DefaultPtrTraitsElEENS6_IS7_Lm5ES9_lEEiiiii)
        /*0740*/ 	.word	0x0000001a


	//----- nvinfo : EIATTR_FRAME_SIZE
	.align		4
.L_337:
        /*0744*/ 	.byte	0x04, 0x11
        /*0746*/ 	.short	(.L_339 - .L_338)
	.align		4
.L_338:
        /*0748*/ 	.word	index@($__internal_7_$__cuda_sm20_rem_s64)
        /*074c*/ 	.word	0x00000000


	//----- nvinfo : EIATTR_FRAME_SIZE
	.align		4
.L_339:
        /*0750*/ 	.byte	0x04, 0x11
        /*0752*/ 	.short	(.L_341 - .L_340)
	.align		4
.L_340:
        /*0754*/ 	.word	index@($__internal_6_$__cuda_sm20_div_s64)
        /*0758*/ 	.word	0x00000000


	//----- nvinfo : EIATTR_FRAME_SIZE
	.align		4
.L_341:
        /*075c*/ 	.byte	0x04, 0x11
        /*075e*/ 	.short	(.L_343 - .L_342)
	.align		4
.L_342:
        /*0760*/ 	.word	index@(_ZN2at6native54_GLOBAL__N__757059ea_21_ReplicationPadding_cu_4a93dcdf32replication_pad_forward_kernel3dIN3c107complexIdEEEEvNS_27GenericPackedTensorAccessorIKT_Lm5ENS_16DefaultPtrTraitsElEENS6_IS7_Lm5ES9_lEEiiiii)
        /*0764*/ 	.word	0x00000000


	//----- nvinfo : EIATTR_REGCOUNT
	.align		4
.L_343:
        /*0768*/ 	.byte	0x04, 0x2f
        /*076a*/ 	.short	(.L_345 - .L_344)
	.align		4
.L_344:
        /*076c*/ 	.word	index@(_ZN2at6native54_GLOBAL__N__757059ea_21_ReplicationPadding_cu_4a93dcdf32replication_pad_forward_kernel3dIN3c107complexIfEEEEvNS_27GenericPackedTensorAccessorIKT_Lm5ENS_16DefaultPtrTraitsElEENS6_IS7_Lm5ES9_lEEiiiii)
        /*0770*/ 	.word	0x0000001a


	//----- nvinfo : EIATTR_FRAME_SIZE
	.align		4
.L_345:
        /*0774*/ 	.byte	0x04, 0x11
        /*0776*/ 	.short	(.L_347 - .L_346)
	.align		4
.L_346:
        /*0778*/ 	.word	index@($__internal_5_$__cuda_sm20_rem_s64)
        /*077c*/ 	.word	0x00000000


	//----- nvinfo : EIATTR_FRAME_SIZE
	.align		4
.L_347:
        /*0780*/ 	.byte	0x04, 0x11
        /*0782*/ 	.short	(.L_349 - .L_348)
	.align		4
.L_348:
        /*0784*/ 	.word	index@($__internal_4_$__cuda_sm20_div_s64)
        /*0788*/ 	.word	0x00000000


	//----- nvinfo : EIATTR_FRAME_SIZE
	.align		4
.L_349:
        /*078c*/ 	.byte	0x04, 0x11
        /*078e*/ 	.short	(.L_351 - .L_350)
	.align		4
.L_350:
        /*0790*/ 	.word	index@(_ZN2at6native54_GLOBAL__N__757059ea_21_ReplicationPadding_cu_4a93dcdf32replication_pad_forward_kernel3dIN3c107complexIfEEEEvNS_27GenericPackedTensorAccessorIKT_Lm5ENS_16DefaultPtrTraitsElEENS6_IS7_Lm5ES9_lEEiiiii)
        /*0794*/ 	.word	0x00000000


	//----- nvinfo : EIATTR_REGCOUNT
	.align		4
.L_351:
        /*0798*/ 	.byte	0x04, 0x2f
        /*079a*/ 	.short	(.L_353 - .L_352)
	.align		4
.L_352:
        /*079c*/ 	.word	index@(_ZN2at6native54_GLOBAL__N__757059ea_21_ReplicationPadding_cu_4a93dcdf32replication_pad_forward_kernel3dIN3c104HalfEEEvNS_27GenericPackedTensorAccessorIKT_Lm5ENS_16DefaultPtrTraitsElEENS5_IS6_Lm5ES8_lEEiiiii)
        /*07a0*/ 	.word	0x0000001a


	//----- nvinfo : EIATTR_FRAME_SIZE
	.align		4
.L_353:
        /*07a4*/ 	.byte	0x04, 0x11
        /*07a6*/ 	.short	(.L_355 - .L_354)
	.align		4
.L_354:
        /*07a8*/ 	.word	index@($__internal_3_$__cuda_sm20_rem_s64)
        /*07ac*/ 	.word	0x00000000


	//----- nvinfo : EIATTR_FRAME_SIZE
	.align		4
.L_355:
        /*07b0*/ 	.byte	0x04, 0x11
        /*07b2*/ 	.short	(.L_357 - .L_356)
	.align		4
.L_356:
        /*07b4*/ 	.word	index@($__internal_2_$__cuda_sm20_div_s64)
        /*07b8*/ 	.word	0x00000000


	//----- nvinfo : EIATTR_FRAME_SIZE
	.align		4
.L_357:
        /*07bc*/ 	.byte	0x04, 0x11
        /*07be*/ 	.short	(.L_359 - .L_358)
	.align		4
.L_358:
        /*07c0*/ 	.word	index@(_ZN2at6native54_GLOBAL__N__757059ea_21_ReplicationPadding_cu_4a93dcdf32replication_pad_forward_kernel3dIN3c104HalfEEEvNS_27GenericPackedTensorAccessorIKT_Lm5ENS_16DefaultPtrTraitsElEENS5_IS6_Lm5ES8_lEEiiiii)
        /*07c4*/ 	.word	0x00000000


	//----- nvinfo : EIATTR_REGCOUNT
	.align		4
.L_359:
        /*07c8*/ 	.byte	0x04, 0x2f
        /*07ca*/ 	.short	(.L_361 - .L_360)
	.align		4
.L_360:
        /*07cc*/ 	.word	index@(_ZN2at6native54_GLOBAL__N__757059ea_21_ReplicationPadding_cu_4a93dcdf32replication_pad_forward_kernel3dIN3c108BFloat16EEEvNS_27GenericPackedTensorAccessorIKT_Lm5ENS_16DefaultPtrTraitsElEENS5_IS6_Lm5ES8_lEEiiiii)
        /*07d0*/ 	.word	0x0000001a


	//----- nvinfo : EIATTR_FRAME_SIZE
	.align		4
.L_361:
        /*07d4*/ 	.byte	0x04, 0x11
        /*07d6*/ 	.short	(.L_363 - .L_362)
	.align		4
.L_362:
        /*07d8*/ 	.word	index@($__internal_1_$__cuda_sm20_rem_s64)
        /*07dc*/ 	.word	0x00000000


	//----- nvinfo : EIATTR_FRAME_SIZE
	.align		4
.L_363:
        /*07e0*/ 	.byte	0x04, 0x11
        /*07e2*/ 	.short	(.L_365 - .L_364)
	.align		4
.L_364:
        /*07e4*/ 	.word	index@($__internal_0_$__cuda_sm20_div_s64)
        /*07e8*/ 	.word	0x00000000


	//----- nvinfo : EIATTR_FRAME_SIZE
	.align		4
.L_365:
        /*07ec*/ 	.byte	0x04, 0x11
        /*07ee*/ 	.short	(.L_367 - .L_366)
	.align		4
.L_366:
        /*07f0*/ 	.word	index@(_ZN2at6native54_GLOBAL__N__757059ea_21_ReplicationPadding_cu_4a93dcdf32replication_pad_forward_kernel3dIN3c108BFloat16EEEvNS_27GenericPackedTensorAccessorIKT_Lm5ENS_16DefaultPtrTraitsElEENS5_IS6_Lm5ES8_lEEiiiii)
        /*07f4*/ 	.word	0x00000000


	//----- nvinfo : EIATTR_MIN_STACK_SIZE
	.align		4
.L_367:
        /*07f8*/ 	.byte	0x04, 0x12
        /*07fa*/ 	.short	(.L_369 - .L_368)
	.align		4
.L_368:
        /*07fc*/ 	.word	index@(_ZN2at6native54_GLOBAL__N__757059ea_21_ReplicationPadding_cu_4a93dcdf32replication_pad_forward_kernel3dIN3c108BFloat16EEEvNS_27GenericPackedTensorAccessorIKT_Lm5ENS_16DefaultPtrTraitsElEENS5_IS6_Lm5ES8_lEEiiiii)
        /*0800*/ 	.word	0x00000000


	//----- nvinfo : EIATTR_MIN_STACK_SIZE
	.align		4
.L_369:
        /*0804*/ 	.byte	0x04, 0x12
        /*0806*/ 	.short	(.L_371 - .L_370)
	.align		4
.L_370:
        /*0808*/ 	.word	index@(_ZN2at6native54_GLOBAL__N__757059ea_21_ReplicationPadding_cu_4a93dcdf32replication_pad_forward_kernel3dIN3c104HalfEEEvNS_27GenericPackedTensorAccessorIKT_Lm5ENS_16DefaultPtrTraitsElEENS5_IS6_Lm5ES8_lEEiiiii)
        /*080c*/ 	.word	0x00000000


	//----- nvinfo : EIATTR_MIN_STACK_SIZE
	.align		4
.L_371:
        /*0810*/ 	.byte	0x04, 0x12
        /*0812*/ 	.short	(.L_373 - .L_372)
	.align		4
.L_372:
        /*0814*/ 	.word	index@(_ZN2at6native54_GLOBAL__N__757059ea_21_ReplicationPadding_cu_4a93dcdf32replication_pad_forward_kernel3dIN3c107complexIfEEEEvNS_27GenericPackedTensorAccessorIKT_Lm5ENS_16DefaultPtrTraitsElEENS6_IS7_Lm5ES9_lEEiiiii)
        /*0818*/ 	.word	0x00000000


	//----- nvinfo : EIATTR_MIN_STACK_SIZE
	.align		4
.L_373:
        /*081c*/ 	.byte	0x04, 0x12
        /*081e*/ 	.short	(.L_375 - .L_374)
	.align		4
.L_374:
        /*0820*/ 	.word	index@(_ZN2at6native54_GLOBAL__N__757059ea_21_ReplicationPadding_cu_4a93dcdf32replication_pad_forward_kernel3dIN3c107complexIdEEEEvNS_27GenericPackedTensorAccessorIKT_Lm5ENS_16DefaultPtrTraitsElEENS6_IS7_Lm5ES9_lEEiiiii)
        /*0824*/ 	.word	0x00000000


	//----- nvinfo : EIATTR_MIN_STACK_SIZE
	.align		4
.L_375:
        /*0828*/ 	.byte	0x04, 0x12
        /*082a*/ 	.short	(.L_377 - .L_376)
	.align		4
.L_376:
        /*082c*/ 	.word	index@(_ZN2at6native54_GLOBAL__N__757059ea_21_ReplicationPadding_cu_4a93dcdf32replication_pad_forward_kernel3dIfEEvNS_27GenericPackedTensorAccessorIKT_Lm5ENS_16DefaultPtrTraitsElEENS3_IS4_Lm5ES6_lEEiiiii)
        /*0830*/ 	.word	0x00000000


	//----- nvinfo : EIATTR_MIN_STACK_SIZE
	.align		4
.L_377:
        /*0834*/ 	.byte	0x04, 0x12
        /*0836*/ 	.short	(.L_379 - .L_378)
	.align		4
.L_378:
        /*0838*/ 	.word	index@(_ZN2at6native54_GLOBAL__N__757059ea_21_ReplicationPadding_cu_4a93dcdf32replication_pad_forward_kernel3dIdEEvNS_27GenericPackedTensorAccessorIKT_Lm5ENS_16DefaultPtrTraitsElEENS3_IS4_Lm5ES6_lEEiiiii)
        /*083c*/ 	.word	0x00000000


	//----- nvinfo : EIATTR_MIN_STACK_SIZE
	.align		4
.L_379:
        /*0840*/ 	.byte	0x04, 0x12
        /*0842*/ 	.short	(.L_381 - .L_380)
	.align		4
.L_380:
        /*0844*/ 	.word	index@(_ZN2at6native54_GLOBAL__N__757059ea_21_ReplicationPadding_cu_4a93dcdf32replication_pad_forward_kernel3dIsEEvNS_27GenericPackedTensorAccessorIKT_Lm5ENS_16DefaultPtrTraitsElEENS3_IS4_Lm5ES6_lEEiiiii)
        /*0848*/ 	.word	0x00000000


	//----- nvinfo : EIATTR_MIN_STACK_SIZE
	.align		4
.L_381:
        /*084c*/ 	.byte	0x04, 0x12
        /*084e*/ 	.short	(.L_383 - .L_382)
	.align		4
.L_382:
        /*0850*/ 	.word	index@(_ZN2at6native54_GLOBAL__N__757059ea_21_ReplicationPadding_cu_4a93dcdf32replication_pad_forward_kernel3dIlEEvNS_27GenericPackedTensorAccessorIKT_Lm5ENS_16DefaultPtrTraitsElEENS3_IS4_Lm5ES6_lEEiiiii)
        /*0854*/ 	.word	0x00000000


	//----- nvinfo : EIATTR_MIN_STACK_SIZE
	.align		4
.L_383:
        /*0858*/ 	.byte	0x04, 0x12
        /*085a*/ 	.short	(.L_385 - .L_384)
	.align		4
.L_384:
        /*085c*/ 	.word	index@(_ZN2at6native54_GLOBAL__N__757059ea_21_ReplicationPadding_cu_4a93dcdf32replication_pad_forward_kernel3dIiEEvNS_27GenericPackedTensorAccessorIKT_Lm5ENS_16DefaultPtrTraitsElEENS3_IS4_Lm5ES6_lEEiiiii)
        /*0860*/ 	.word	0x00000000


	//----- nvinfo : EIATTR_MIN_STACK_SIZE
	.align		4
.L_385:
        /*0864*/ 	.byte	0x04, 0x12
        /*0866*/ 	.short	(.L_387 - .L_386)
	.align		4
.L_386:
        /*0868*/ 	.word	index@(_ZN2at6native54_GLOBAL__N__757059ea_21_ReplicationPadding_cu_4a93dcdf32replication_pad_forward_kernel3dIaEEvNS_27GenericPackedTensorAccessorIKT_Lm5ENS_16DefaultPtrTraitsElEENS3_IS4_Lm5ES6_lEEiiiii)
        /*086c*/ 	.word	0x00000000


	//----- nvinfo : EIATTR_MIN_STACK_SIZE
	.align		4
.L_387:
        /*0870*/ 	.byte	0x04, 0x12
        /*0872*/ 	.short	(.L_389 - .L_388)
	.align		4
.L_388:
        /*0874*/ 	.word	index@(_ZN2at6native54_GLOBAL__N__757059ea_21_ReplicationPadding_cu_4a93dcdf32replication_pad_forward_kernel3dIhEEvNS_27GenericPackedTensorAccessorIKT_Lm5ENS_16DefaultPtrTraitsElEENS3_IS4_Lm5ES6_lEEiiiii)
        /*0878*/ 	.word	0x00000000


	//----- nvinfo : EIATTR_MIN_STACK_SIZE
	.align		4
.L_389:
        /*087c*/ 	.byte	0x04, 0x12
        /*087e*/ 	.short	(.L_391 - .L_390)
	.align		4
.L_390:
        /*0880*/ 	.word	index@(_ZN2at6native54_GLOBAL__N__757059ea_21_ReplicationPadding_cu_4a93dcdf32replication_pad_forward_kernel2dIN3c108BFloat16EEEvNS_27GenericPackedTensorAccessorIKT_Lm4ENS_16DefaultPtrTraitsElEENS5_IS6_Lm4ES8_lEEiiii)
        /*0884*/ 	.word	0x00000000


	//----- nvinfo : EIATTR_MIN_STACK_SIZE
	.align		4
.L_391:
        /*0888*/ 	.byte	0x04, 0x12
        /*088a*/ 	.short	(.L_393 - .L_392)
	.align		4
.L_392:
        /*088c*/ 	.word	index@(_ZN2at6native54_GLOBAL__N__757059ea_21_ReplicationPadding_cu_4a93dcdf32replication_pad_forward_kernel2dIN3c104HalfEEEvNS_27GenericPackedTensorAccessorIKT_Lm4ENS_16DefaultPtrTraitsElEENS5_IS6_Lm4ES8_lEEiiii)
        /*0890*/ 	.word	0x00000000


	//----- nvinfo : EIATTR_MIN_STACK_SIZE
	.align		4
.L_393:
        /*0894*/ 	.byte	0x04, 0x12
        /*0896*/ 	.short	(.L_395 - .L_394)
	.align		4
.L_394:
        /*0898*/ 	.word	index@(_ZN2at6native54_GLOBAL__N__757059ea_21_ReplicationPadding_cu_4a93dcdf32replication_pad_forward_kernel2dIN3c107complexIfEEEEvNS_27GenericPackedTensorAccessorIKT_Lm4ENS_16DefaultPtrTraitsElEENS6_IS7_Lm4ES9_lEEiiii)
        /*089c*/ 	.word	0x00000000


	//----- nvinfo : EIATTR_MIN_STACK_SIZE
	.align		4
.L_395:
        /*08a0*/ 	.byte	0x04, 0x12
        /*08a2*/ 	.short	(.L_397 - .L_396)
	.align		4
.L_396:
        /*08a4*/ 	.word	index@(_ZN2at6native54_GLOBAL__N__757059ea_21_ReplicationPadding_cu_4a93dcdf32replication_pad_forward_kernel2dIN3c107complexIdEEEEvNS_27GenericPackedTensorAccessorIKT_Lm4ENS_16DefaultPtrTraitsElEENS6_IS7_Lm4ES9_lEEiiii)
        /*08a8*/ 	.word	0x00000000


	//----- nvinfo : EIATTR_MIN_STACK_SIZE
	.align		4
.L_397:
        /*08ac*/ 	.byte	0x04, 0x12
        /*08ae*/ 	.short	(.L_399 - .L_398)
	.align		4
.L_398:
        /*08b0*/ 	.word	index@(_ZN2at6native54_GLOBAL__N__757059ea_21_ReplicationPadding_cu_4a93dcdf32replication_pad_forward_kernel2dIfEEvNS_27GenericPackedTensorAccessorIKT_Lm4ENS_16DefaultPtrTraitsElEENS3_IS4_Lm4ES6_lEEiiii)
        /*08b4*/ 	.word	0x00000000


	//----- nvinfo : EIATTR_MIN_STACK_SIZE
	.align		4
.L_399:
        /*08b8*/ 	.byte	0x04, 0x12
        /*08ba*/ 	.short	(.L_401 - .L_400)
	.align		4
.L_400:
        /*08bc*/ 	.word	index@(_ZN2at6native54_GLOBAL__N__757059ea_21_ReplicationPadding_cu_4a93dcdf32replication_pad_forward_kernel2dIdEEvNS_27GenericPackedTensorAccessorIKT_Lm4ENS_16DefaultPtrTraitsElEENS3_IS4_Lm4ES6_lEEiiii)
        /*08c0*/ 	.word	0x00000000


	//----- nvinfo : EIATTR_MIN_STACK_SIZE
	.align		4
.L_401:
        /*08c4*/ 	.byte	0x04, 0x12
        /*08c6*/ 	.short	(.L_403 - .L_402)
	.align		4
.L_402:
        /*08c8*/ 	.word	index@(_ZN2at6native54_GLOBAL__N__757059ea_21_ReplicationPadding_cu_4a93dcdf32replication_pad_forward_kernel2dIsEEvNS_27GenericPackedTensorAccessorIKT_Lm4ENS_16DefaultPtrTraitsElEENS3_IS4_Lm4ES6_lEEiiii)
        /*08cc*/ 	.word	0x00000000


	//----- nvinfo : EIATTR_MIN_STACK_SIZE
	.align		4
.L_403:
        /*08d0*/ 	.byte	0x04, 0x12
        /*08d2*/ 	.short	(.L_405 - .L_404)
	.align		4
.L_404:
        /*08d4*/ 	.word	index@(_ZN2at6native54_GLOBAL__N__757059ea_21_ReplicationPadding_cu_4a93dcdf32replication_pad_forward_kernel2dIlEEvNS_27GenericPackedTensorAccessorIKT_Lm4ENS_16DefaultPtrTraitsElEENS3_IS4_Lm4ES6_lEEiiii)
        /*08d8*/ 	.word	0x00000000


	//----- nvinfo : EIATTR_MIN_STACK_SIZE
	.align		4
.L_405:
        /*08dc*/ 	.byte	0x04, 0x12
        /*08de*/ 	.short	(.L_407 - .L_406)
	.align		4
.L_406:
        /*08e0*/ 	.word	index@(_ZN2at6native54_GLOBAL__N__757059ea_21_ReplicationPadding_cu_4a93dcdf32replication_pad_forward_kernel2dIiEEvNS_27GenericPackedTensorAccessorIKT_Lm4ENS_16DefaultPtrTraitsElEENS3_IS4_Lm4ES6_lEEiiii)
        /*08e4*/ 	.word	0x00000000


	//----- nvinfo : EIATTR_MIN_STACK_SIZE
	.align		4
.L_407:
        /*08e8*/ 	.byte	0x04, 0x12
        /*08ea*/ 	.short	(.L_409 - .L_408)
	.align		4
.L_408:
        /*08ec*/ 	.word	index@(_ZN2at6native54_GLOBAL__N__757059ea_21_ReplicationPadding_cu_4a93dcdf32replication_pad_forward_kernel2dIaEEvNS_27GenericPackedTensorAccessorIKT_Lm4ENS_16DefaultPtrTraitsElEENS3_IS4_Lm4ES6_lEEiiii)
        /*08f0*/ 	.word	0x00000000


	//----- nvinfo : EIATTR_MIN_STACK_SIZE
	.align		4
.L_409:
        /*08f4*/ 	.byte	0x04, 0x12
        /*08f6*/ 	.short	(.L_411 - .L_410)
	.align		4
.L_410:
        /*08f8*/ 	.word	index@(_ZN2at6native54_GLOBAL__N__757059ea_21_ReplicationPadding_cu_4a93dcdf32replication_pad_forward_kernel2dIhEEvNS_27GenericPackedTensorAccessorIKT_Lm4ENS_16DefaultPtrTraitsElEENS3_IS4_Lm4ES6_lEEiiii)
        /*08fc*/ 	.word	0x00000000


	//----- nvinfo : EIATTR_MIN_STACK_SIZE
	.align		4
.L_411:
        /*0900*/ 	.byte	0x04, 0x12
        /*0902*/ 	.short	(.L_413 - .L_412)
	.align		4
.L_412:
        /*0904*/ 	.word	index@(_ZN2at6native54_GLOBAL__N__757059ea_21_ReplicationPadding_cu_4a93dcdf31replication_pad_backward_kernelIN3c108BFloat16EEEvNS_27GenericPackedTensorAccessorIT_Lm3ENS_16DefaultPtrTraitsElEENS5_IKS6_Lm3ES7_lEEiii)
        /*0908*/ 	.word	0x00000000


	//----- nvinfo : EIATTR_MIN_STACK_SIZE
	.align		4
.L_413:
        /*090c*/ 	.byte	0x04, 0x12
        /*090e*/ 	.short	(.L_415 - .L_414)
	.align		4
.L_414:
        /*0910*/ 	.word	index@(_ZN2at6native54_GLOBAL__N__757059ea_21_ReplicationPadding_cu_4a93dcdf31replication_pad_backward_kernelIN3c104HalfEEEvNS_27GenericPackedTensorAccessorIT_Lm3ENS_16DefaultPtrTraitsElEENS5_IKS6_Lm3ES7_lEEiii)
        /*0914*/ 	.word	0x00000000


	//----- nvinfo : EIATTR_MIN_STACK_SIZE
	.align		4
.L_415:
        /*0918*/ 	.byte	0x04, 0x12
        /*091a*/ 	.short	(.L_417 - .L_416)
	.align		4
.L_416:
        /*091c*/ 	.word	index@(_ZN2at6native54_GLOBAL__N__757059ea_21_ReplicationPadding_cu_4a93dcdf31replication_pad_backward_kernelIN3c107complexIfEEEEvNS_27GenericPackedTensorAccessorIT_Lm3ENS_16DefaultPtrTraitsElEENS6_IKS7_Lm3ES8_lEEiii)
        /*0920*/ 	.word	0x00000000


	//----- nvinfo : EIATTR_MIN_STACK_SIZE
	.align		4
.L_417:
        /*0924*/ 	.byte	0x04, 0x12
        /*0926*/ 	.short	(.L_419 - .L_418)
	.align		4
.L_418:
        /*0928*/ 	.word	index@(_ZN2at6native54_GLOBAL__N__757059ea_21_ReplicationPadding_cu_4a93dcdf31replication_pad_backward_kernelIN3c107complexIdEEEEvNS_27GenericPackedTensorAccessorIT_Lm3ENS_16DefaultPtrTraitsElEENS6_IKS7_Lm3ES8_lEEiii)
        /*092c*/ 	.word	0x00000000


	//----- nvinfo : EIATTR_MIN_STACK_SIZE
	.align		4
.L_419:
        /*0930*/ 	.byte	0x04, 0x12
        /*0932*/ 	.short	(.L_421 - .L_420)
	.align		4
.L_420:
        /*0934*/ 	.word	index@(_ZN2at6native54_GLOBAL__N__757059ea_21_ReplicationPadding_cu_4a93dcdf31replication_pad_backward_kernelIfEEvNS_27GenericPackedTensorAccessorIT_Lm3ENS_16DefaultPtrTraitsElEENS3_IKS4_Lm3ES5_lEEiii)
        /*0938*/ 	.word	0x00000000


	//----- nvinfo : EIATTR_MIN_STACK_SIZE
	.align		4
.L_421:
        /*093c*/ 	.byte	0x04, 0x12
        /*093e*/ 	.short	(.L_423 - .L_422)
	.align		4
.L_422:
        /*0940*/ 	.word	index@(_ZN2at6native54_GLOBAL__N__757059ea_21_ReplicationPadding_cu_4a93dcdf31replication_pad_backward_kernelIdEEvNS_27GenericPackedTensorAccessorIT_Lm3ENS_16DefaultPtrTraitsElEENS3_IKS4_Lm3ES5_lEEiii)
        /*0944*/ 	.word	0x00000000


	//----- nvinfo : EIATTR_MIN_STACK_SIZE
	.align		4
.L_423:
        /*0948*/ 	.byte	0x04, 0x12
        /*094a*/ 	.short	(.L_425 - .L_424)
	.align		4
.L_424:
        /*094c*/ 	.word	index@(_ZN2at6native54_GLOBAL__N__757059ea_21_ReplicationPadding_cu_4a93dcdf32replication_pad_forward_kernel1dIN3c108BFloat16EEEvNS_27GenericPackedTensorAccessorIKT_Lm3ENS_16DefaultPtrTraitsElEENS5_IS6_Lm3ES8_lEEiii)
        /*0950*/ 	.word	0x00000000


	//----- nvinfo : EIATTR_MIN_STACK_SIZE
	.align		4
.L_425:
        /*0954*/ 	.byte	0x04, 0x12
        /*0956*/ 	.short	(.L_427 - .L_426)
	.align		4
.L_426:
        /*0958*/ 	.word	index@(_ZN2at6native54_GLOBAL__N__757059ea_21_ReplicationPadding_cu_4a93dcdf32replication_pad_forward_kernel1dIN3c104HalfEEEvNS_27GenericPackedTensorAccessorIKT_Lm3ENS_16DefaultPtrTraitsElEENS5_IS6_Lm3ES8_lEEiii)
        /*095c*/ 	.word	0x00000000


	//----- nvinfo : EIATTR_MIN_STACK_SIZE
	.align		4
.L_427:
        /*0960*/ 	.byte	0x04, 0x12
        /*0962*/ 	.short	(.L_429 - .L_428)
	.align		4
.L_428:
        /*0964*/ 	.word	index@(_ZN2at6native54_GLOBAL__N__757059ea_21_ReplicationPadding_cu_4a93dcdf32replication_pad_forward_kernel1dIN3c107complexIfEEEEvNS_27GenericPackedTensorAccessorIKT_Lm3ENS_16DefaultPtrTraitsElEENS6_IS7_Lm3ES9_lEEiii)
        /*0968*/ 	.word	0x00000000


	//----- nvinfo : EIATTR_MIN_STACK_SIZE
	.align		4
.L_429:
        /*096c*/ 	.byte	0x04, 0x12
        /*096e*/ 	.short	(.L_431 - .L_430)
	.align		4
.L_430:
        /*0970*/ 	.word	index@(_ZN2at6native54_GLOBAL__N__757059ea_21_ReplicationPadding_cu_4a93dcdf32replication_pad_forward_kernel1dIN3c107complexIdEEEEvNS_27GenericPackedTensorAccessorIKT_Lm3ENS_16DefaultPtrTraitsElEENS6_IS7_Lm3ES9_lEEiii)
        /*0974*/ 	.word	0x00000000


	//----- nvinfo : EIATTR_MIN_STACK_SIZE
	.align		4
.L_431:
        /*0978*/ 	.byte	0x04, 0x12
        /*097a*/ 	.short	(.L_433 - .L_432)
	.align		4
.L_432:
        /*097c*/ 	.word	index@(_ZN2at6native54_GLOBAL__N__757059ea_21_ReplicationPadding_cu_4a93dcdf32replication_pad_forward_kernel1dIfEEvNS_27GenericPackedTensorAccessorIKT_Lm3ENS_16DefaultPtrTraitsElEENS3_IS4_Lm3ES6_lEEiii)
        /*0980*/ 	.word	0x00000000


	//----- nvinfo : EIATTR_MIN_STACK_SIZE
	.align		4
.L_433:
        /*0984*/ 	.byte	0x04, 0x12
        /*0986*/ 	.short	(.L_435 - .L_434)
	.align		4
.L_434:
        /*0988*/ 	.word	index@(_ZN2at6native54_GLOBAL__N__757059ea_21_ReplicationPadding_cu_4a93dcdf32replication_pad_forward_kernel1dIdEEvNS_27GenericPackedTensorAccessorIKT_Lm3ENS_16DefaultPtrTraitsElEENS3_IS4_Lm3ES6_lEEiii)
        /*098c*/ 	.word	0x00000000


	//----- nvinfo : EIATTR_MIN_STACK_SIZE
	.align		4
.L_435:
        /*0990*/ 	.byte	0x04, 0x12
        /*0992*/ 	.short	(.L_437 - .L_436)
	.align		4
.L_436:
        /*0994*/ 	.word	index@(_ZN2at6native54_GLOBAL__N__757059ea_21_ReplicationPadding_cu_4a93dcdf32replication_pad_forward_kernel1dIsEEvNS_27GenericPackedTensorAccessorIKT_Lm3ENS_16DefaultPtrTraitsElEENS3_IS4_Lm3ES6_lEEiii)
        /*0998*/ 	.word	0x00000000


	//----- nvinfo : EIATTR_MIN_STACK_SIZE
	.align		4
.L_437:
        /*099c*/ 	.byte	0x04, 0x12
        /*099e*/ 	.short	(.L_439 - .L_438)
	.align		4
.L_438:
        /*09a0*/ 	.word	index@(_ZN2at6native54_GLOBAL__N__757059ea_21_ReplicationPadding_cu_4a93dcdf32replication_pad_forward_kernel1dIlEEvNS_27GenericPackedTensorAccessorIKT_Lm3ENS_16DefaultPtrTraitsElEENS3_IS4_Lm3ES6_lEEiii)
        /*09a4*/ 	.word	0x00000000


	//----- nvinfo : EIATTR_MIN_STACK_SIZE
	.align		4
.L_439:
        /*09a8*/ 	.byte	0x04, 0x12
        /*09aa*/ 	.short	(.L_441 - .L_440)
	.align		4
.L_440:
        /*09ac*/ 	.word	index@(_ZN2at6native54_GLOBAL__N__757059ea_21_ReplicationPadding_cu_4a93dcdf32replication_pad_forward_kernel1dIiEEvNS_27GenericPackedTensorAccessorIKT_Lm3ENS_16DefaultPtrTraitsElEENS3_IS4_Lm3ES6_lEEiii)
        /*09b0*/ 	.word	0x00000000


	//----- nvinfo : EIATTR_MIN_STACK_SIZE
	.align		4
.L_441:
        /*09b4*/ 	.byte	0x04, 0x12
        /*09b6*/ 	.short	(.L_443 - .L_442)
	.align		4
.L_442:
        /*09b8*/ 	.word	index@(_ZN2at6native54_GLOBAL__N__757059ea_21_ReplicationPadding_cu_4a93dcdf32replication_pad_forward_kernel1dIaEEvNS_27GenericPackedTensorAccessorIKT_Lm3ENS_16DefaultPtrTraitsElEENS3_IS4_Lm3ES6_lEEiii)
        /*09bc*/ 	.word	0x00000000


	//----- nvinfo : EIATTR_MIN_STACK_SIZE
	.align		4
.L_443:
        /*09c0*/ 	.byte	0x04, 0x12
        /*09c2*/ 	.short	(.L_445 - .L_444)
	.align		4
.L_444:
        /*09c4*/ 	.word	index@(_ZN2at6native54_GLOBAL__N__757059ea_21_ReplicationPadding_cu_4a93dcdf32replication_pad_forward_kernel1dIhEEvNS_27GenericPackedTensorAccessorIKT_Lm3ENS_16DefaultPtrTraitsElEENS3_IS4_Lm3ES6_lEEiii)
        /*09c8*/ 	.word	0x00000000


	//----- nvinfo : EIATTR_MIN_STACK_SIZE
	.align		4
.L_445:
        /*09cc*/ 	.byte	0x04, 0x12
        /*09ce*/ 	.short	(.L_447 - .L_446)
	.align		4
.L_446:
        /*09d0*/ 	.word	index@(_ZN2at6native54_GLOBAL__N__757059ea_21_ReplicationPadding_cu_4a93dcdf31replication_pad_backward_kernelIN3c108BFloat16EEEvNS_27GenericPackedTensorAccessorIT_Lm5ENS_16DefaultPtrTraitsElEENS5_IKS6_Lm5ES7_lEEiiiii)
        /*09d4*/ 	.word	0x00000000


	//----- nvinfo : EIATTR_MIN_STACK_SIZE
	.align		4
.L_447:
        /*09d8*/ 	.byte	0x04, 0x12
        /*09da*/ 	.short	(.L_449 - .L_448)
	.align		4
.L_448:
        /*09dc*/ 	.word	index@(_ZN2at6native54_GLOBAL__N__757059ea_21_ReplicationPadding_cu_4a93dcdf31replication_pad_backward_kernelIN3c104HalfEEEvNS_27GenericPackedTensorAccessorIT_Lm5ENS_16DefaultPtrTraitsElEENS5_IKS6_Lm5ES7_lEEiiiii)
        /*09e0*/ 	.word	0x00000000


	//----- nvinfo : EIATTR_MIN_STACK_SIZE
	.align		4
.L_449:
        /*09e4*/ 	.byte	0x04, 0x12
        /*09e6*/ 	.short	(.L_451 - .L_450)
	.align		4
.L_450:
        /*09e8*/ 	.word	index@(_ZN2at6native54_GLOBAL__N__757059ea_21_ReplicationPadding_cu_4a93dcdf31replication_pad_backward_kernelIN3c107complexIfEEEEvNS_27GenericPackedTensorAccessorIT_Lm5ENS_16DefaultPtrTraitsElEENS6_IKS7_Lm5ES8_lEEiiiii)
        /*09ec*/ 	.word	0x00000000


	//----- nvinfo : EIATTR_MIN_STACK_SIZE
	.align		4
.L_451:
        /*09f0*/ 	.byte	0x04, 0x12
        /*09f2*/ 	.short	(.L_453 - .L_452)
	.align		4
.L_452:
        /*09f4*/ 	.word	index@(_ZN2at6native54_GLOBAL__N__757059ea_21_ReplicationPadding_cu_4a93dcdf31replication_pad_backward_kernelIN3c107complexIdEEEEvNS_27GenericPackedTensorAccessorIT_Lm5ENS_16DefaultPtrTraitsElEENS6_IKS7_Lm5ES8_lEEiiiii)
        /*09f8*/ 	.word	0x00000000


	//----- nvinfo : EIATTR_MIN_STACK_SIZE
	.align		4
.L_453:
        /*09fc*/ 	.byte	0x04, 0x12
        /*09fe*/ 	.short	(.L_455 - .L_454)
	.align		4
.L_454:
        /*0a00*/ 	.word	index@(_ZN2at6native54_GLOBAL__N__757059ea_21_ReplicationPadding_cu_4a93dcdf31replication_pad_backward_kernelIfEEvNS_27GenericPackedTensorAccessorIT_Lm5ENS_16DefaultPtrTraitsElEENS3_IKS4_Lm5ES5_lEEiiiii)
        /*0a04*/ 	.word	0x00000000


	//----- nvinfo : EIATTR_MIN_STACK_SIZE
	.align		4
.L_455:
        /*0a08*/ 	.byte	0x04, 0x12
        /*0a0a*/ 	.short	(.L_457 - .L_456)
	.align		4
.L_456:
        /*0a0c*/ 	.word	index@(_ZN2at6native54_GLOBAL__N__757059ea_21_ReplicationPadding_cu_4a93dcdf31replication_pad_backward_kernelIdEEvNS_27GenericPackedTensorAccessorIT_Lm5ENS_16DefaultPtrTraitsElEENS3_IKS4_Lm5ES5_lEEiiiii)
        /*0a10*/ 	.word	0x00000000


	//----- nvinfo : EIATTR_MIN_STACK_SIZE
	.align		4
.L_457:
        /*0a14*/ 	.byte	0x04, 0x12
        /*0a16*/ 	.short	(.L_459 - .L_458)
	.align		4
.L_458:
        /*0a18*/ 	.word	index@(_ZN2at6native54_GLOBAL__N__757059ea_21_ReplicationPadding_cu_4a93dcdf31replication_pad_backward_kernelIN3c108BFloat16EEEvNS_27GenericPackedTensorAccessorIT_Lm4ENS_16DefaultPtrTraitsElEENS5_IKS6_Lm4ES7_lEEiiii)
        /*0a1c*/ 	.word	0x00000000


	//----- nvinfo : EIATTR_MIN_STACK_SIZE
	.align		4
.L_459:
        /*0a20*/ 	.byte	0x04, 0x12
        /*0a22*/ 	.short	(.L_461 - .L_460)
	.align		4
.L_460:
        /*0a24*/ 	.word	index@(_ZN2at6native54_GLOBAL__N__757059ea_21_ReplicationPadding_cu_4a93dcdf31replication_pad_backward_kernelIN3c104HalfEEEvNS_27GenericPackedTensorAccessorIT_Lm4ENS_16DefaultPtrTraitsElEENS5_IKS6_Lm4ES7_lEEiiii)
        /*0a28*/ 	.word	0x00000000


	//----- nvinfo : EIATTR_MIN_STACK_SIZE
	.align		4
.L_461:
        /*0a2c*/ 	.byte	0x04, 0x12
        /*0a2e*/ 	.short	(.L_463 - .L_462)
	.align		4
.L_462:
        /*0a30*/ 	.word	index@(_ZN2at6native54_GLOBAL__N__757059ea_21_ReplicationPadding_cu_4a93dcdf31replication_pad_backward_kernelIN3c107complexIfEEEEvNS_27GenericPackedTensorAccessorIT_Lm4ENS_16DefaultPtrTraitsElEENS6_IKS7_Lm4ES8_lEEiiii)
        /*0a34*/ 	.word	0x00000000


	//----- nvinfo : EIATTR_MIN_STACK_SIZE
	.align		4
.L_463:
        /*0a38*/ 	.byte	0x04, 0x12
        /*0a3a*/ 	.short	(.L_465 - .L_464)
	.align		4
.L_464:
        /*0a3c*/ 	.word	index@(_ZN2at6native54_GLOBAL__N__757059ea_21_ReplicationPadding_cu_4a93dcdf31replication_pad_backward_kernelIN3c107complexIdEEEEvNS_27GenericPackedTensorAccessorIT_Lm4ENS_16DefaultPtrTraitsElEENS6_IKS7_Lm4ES8_lEEiiii)
        /*0a40*/ 	.word	0x00000000


	//----- nvinfo : EIATTR_MIN_STACK_SIZE
	.align		4
.L_465:
        /*0a44*/ 	.byte	0x04, 0x12
        /*0a46*/ 	.short	(.L_467 - .L_466)
	.align		4
.L_466:
        /*0a48*/ 	.word	index@(_ZN2at6native54_GLOBAL__N__757059ea_21_ReplicationPadding_cu_4a93dcdf31replication_pad_backward_kernelIfEEvNS_27GenericPackedTensorAccessorIT_Lm4ENS_16DefaultPtrTraitsElEENS3_IKS4_Lm4ES5_lEEiiii)
        /*0a4c*/ 	.word	0x00000000


	//----- nvinfo : EIATTR_MIN_STACK_SIZE
	.align		4
.L_467:
        /*0a50*/ 	.byte	0x04, 0x12
        /*0a52*/ 	.short	(.L_469 - .L_468)
	.align		4
.L_468:
        /*0a54*/ 	.word	index@(_ZN2at6native54_GLOBAL__N__757059ea_21_ReplicationPadding_cu_4a93dcdf31replication_pad_backward_kernelIdEEvNS_27GenericPackedTensorAccessorIT_Lm4ENS_16DefaultPtrTraitsElEENS3_IKS4_Lm4ES5_lEEiiii)
        /*0a58*/ 	.word	0x00000000
.L_469:


//--------------------- .nv.compat                --------------------------
	.section	.nv.compat,"",@"SHT_CUDA_COMPAT_INFO"
	.align	4
        /*0000*/ 	.byte	0x02, 0x09, 0x01, 0x00, 0x02, 0x02, 0x01, 0x00, 0x02, 0x05, 0x05, 0x00, 0x03, 0x07, 0x01, 0x01
        /*0010*/ 	.byte	0x02, 0x03, 0x00, 0x00, 0x02, 0x06, 0x01, 0x00, 0x04, 0x0b, 0x08, 0x00, 0x09, 0x00, 0x00, 0x00
        /*0020*/ 	.byte	0x00, 0x00, 0x00, 0x00


//--------------------- .nv.info._ZN2at6native54_GLOBAL__N__757059ea_21_ReplicationPadding_cu_4a93dcdf32replication_pad_forward_kernel3dIN3c108BFloat16EEEvNS_27GenericPackedTensorAccessorIKT_Lm5ENS_16DefaultPtrTraitsElEENS5_IS6_Lm5ES8_lEEiiiii --------------------------
	.section	.nv.info._ZN2at6native54_GLOBAL__N__757059ea_21_ReplicationPadding_cu_4a93dcdf32replication_pad_forward_kernel3dIN3c108BFloat16EEEvNS_27GenericPackedTensorAccessorIKT_Lm5ENS_16DefaultPtrTraitsElEENS5_IS6_Lm5ES8_lEEiiiii,"",@"SHT_CUDA_INFO"
	.sectionflags	@""
	.align	4


	//----- nvinfo : EIATTR_CUDA_API_VERSION
	.align		4
        /*0000*/ 	.byte	0x04, 0x37
        /*0002*/ 	.short	(.L_471 - .L_470)
.L_470:
        /*0004*/ 	.word	0x00000082


	//----- nvinfo : EIATTR_KPARAM_INFO
	.align		4
.L_471:
        /*0008*/ 	.byte	0x04, 0x17
        /*000a*/ 	.short	(.L_473 - .L_472)
.L_472:
        /*000c*/ 	.word	0x00000000
        /*0010*/ 	.short	0x0006
        /*0012*/ 	.short	0x00c0
        /*0014*/ 	.byte	0x00, 0xf0, 0x11, 0x00


	//----- nvinfo : EIATTR_KPARAM_INFO
	.align		4
.L_473:
        /*0018*/ 	.byte	0x04, 0x17
        /*001a*/ 	.short	(.L_475 - .L_474)
.L_474:
        /*001c*/ 	.word	0x00000000
        /*0020*/ 	.short	0x0005
        /*0022*/ 	.short	0x00bc
        /*0024*/ 	.byte	0x00, 0xf0, 0x11, 0x00


	//----- nvinfo : EIATTR_KPARAM_INFO
	.align		4
.L_475:
        /*0028*/ 	.byte	0x04, 0x17
        /*002a*/ 	.short	(.L_477 - .L_476)
.L_476:
        /*002c*/ 	.word	0x00000000
        /*0030*/ 	.short	0x0004
        /*0032*/ 	.short	0x00b8
        /*0034*/ 	.byte	0x00, 0xf0, 0x11, 0x00


	//----- nvinfo : EIATTR_KPARAM_INFO
	.align		4
.L_477:
        /*0038*/ 	.byte	0x04, 0x17
        /*003a*/ 	.short	(.L_479 - .L_478)
.L_478:
        /*003c*/ 	.word	0x00000000
        /*0040*/ 	.short	0x0003
        /*0042*/ 	.short	0x00b4
        /*0044*/ 	.byte	0x00, 0xf0, 0x11, 0x00


	//----- nvinfo : EIATTR_KPARAM_INFO
	.align		4
.L_479:
        /*0048*/ 	.byte	0x04, 0x17
        /*004a*/ 	.short	(.L_481 - .L_480)
.L_480:
        /*004c*/ 	.word	0x00000000
        /*0050*/ 	.short	0x0002
        /*0052*/ 	.short	0x00b0
        /*0054*/ 	.byte	0x00, 0xf0, 0x11, 0x00


	//----- nvinfo : EIATTR_KPARAM_INFO
	.align		4
.L_481:
        /*0058*/ 	.byte	0x04, 0x17
        /*005a*/ 	.short	(.L_483 - .L_482)
.L_482:
        /*005c*/ 	.word	0x00000000
        /*0060*/ 	.short	0x0001
        /*0062*/ 	.short	0x0058
        /*0064*/ 	.byte	0x00, 0xf0, 0x61, 0x01


	//----- nvinfo : EIATTR_KPARAM_INFO
	.align		4
.L_483:
        /*0068*/ 	.byte	0x04, 0x17
        /*006a*/ 	.short	(.L_485 - .L_484)
.L_484:
        /*006c*/ 	.word	0x00000000
        /*0070*/ 	.short	0x0000
        /*0072*/ 	.short	0x0000
        /*0074*/ 	.byte	0x00, 0xf0, 0x61, 0x01


	//----- nvinfo : EIATTR_SPARSE_MMA_MASK
	.align		4
.L_485:
        /*0078*/ 	.byte	0x03, 0x50
        /*007a*/ 	.short	0x0000


	//----- nvinfo : EIATTR_MAXREG_COUNT
	.align		4
        /*007c*/ 	.byte	0x03, 0x1b
        /*007e*/ 	.short	0x00ff


	//----- nvinfo : EIATTR_MERCURY_ISA_VERSION
	.align		4
        /*0080*/ 	.byte	0x03, 0x5f
        /*0082*/ 	.short	0x0101


	//----- nvinfo : EIATTR_VRC_CTA_INIT_COUNT
	.align		4
        /*0084*/ 	.byte	0x02, 0x4a
	.zero		1
	.zero		1


	//----- nvinfo : EIATTR_EXIT_INSTR_OFFSETS
	.align		4
        /*0088*/ 	.byte	0x04, 0x1c
        /*008a*/ 	.short	(.L_487 - .L_486)


	//   ....[0]....
.L_486:
        /*008c*/ 	.word	0x00000130


	//   ....[1]....
        /*0090*/ 	.word	0x00000e40


	//----- nvinfo : EIATTR_CRS_STACK_SIZE
	.align		4
.L_487:
        /*0094*/ 	.byte	0x04, 0x1e
        /*0096*/ 	.short	(.L_489 - .L_488)
.L_488:
        /*0098*/ 	.word	0x00000000


	//----- nvinfo : EIATTR_CBANK_PARAM_SIZE
	.align		4
.L_489:
        /*009c*/ 	.byte	0x03, 0x19
        /*009e*/ 	.short	0x00c4


	//----- nvinfo : EIATTR_PARAM_CBANK
	.align		4
        /*00a0*/ 	.byte	0x04, 0x0a
        /*00a2*/ 	.short	(.L_491 - .L_490)
	.align		4
.L_490:
        /*00a4*/ 	.word	index@(.nv.constant0._ZN2at6native54_GLOBAL__N__757059ea_21_ReplicationPadding_cu_4a93dcdf32replication_pad_forward_kernel3dIN3c108BFloat16EEEvNS_27GenericPackedTensorAccessorIKT_Lm5ENS_16DefaultPtrTraitsElEENS5_IS6_Lm5ES8_lEEiiiii)
        /*00a8*/ 	.short	0x0380
        /*00aa*/ 	.short	0x00c4


	//----- nvinfo : EIATTR_SW_WAR
	.align		4
.L_491:
        /*00ac*/ 	.byte	0x04, 0x36
        /*00ae*/ 	.short	(.L_493 - .L_492)
.L_492:
        /*00b0*/ 	.word	0x00000008
.L_493:


//--------------------- .nv.info._ZN2at6native54_GLOBAL__N__757059ea_21_ReplicationPadding_cu_4a93dcdf32replication_pad_forward_kernel3dIN3c104HalfEEEvNS_27GenericPackedTensorAccessorIKT_Lm5ENS_16DefaultPtrTraitsElEENS5_IS6_Lm5ES8_lEEiiiii --------------------------
	.section	.nv.info._ZN2at6native54_GLOBAL__N__757059ea_21_ReplicationPadding_cu_4a93dcdf32replication_pad_forward_kernel3dIN3c104HalfEEEvNS_27GenericPackedTensorAccessorIKT_Lm5ENS_16DefaultPtrTraitsElEENS5_IS6_Lm5ES8_lEEiiiii,"",@"SHT_CUDA_INFO"
	.sectionflags	@""
	.align	4


	//----- nvinfo : EIATTR_CUDA_API_VERSION
	.align		4
        /*0000*/ 	.byte	0x04, 0x37
        /*0002*/ 	.short	(.L_495 - .L_494)
.L_494:
        /*0004*/ 	.word	0x00000082


	//----- nvinfo : EIATTR_KPARAM_INFO
	.align		4
.L_495:
        /*0008*/ 	.byte	0x04, 0x17
        /*000a*/ 	.short	(.L_497 - .L_496)
.L_496:
        /*000c*/ 	.word	0x00000000
        /*0010*/ 	.short	0x0006
        /*0012*/ 	.short	0x00c0
        /*0014*/ 	.byte	0x00, 0xf0, 0x11, 0x00


	//----- nvinfo : EIATTR_KPARAM_INFO
	.align		4
.L_497:
        /*0018*/ 	.byte	0x04, 0x17
        /*001a*/ 	.short	(.L_499 - .L_498)
.L_498:
        /*001c*/ 	.word	0x00000000
        /*0020*/ 	.short	0x0005
        /*0022*/ 	.short	0x00bc
        /*0024*/ 	.byte	0x00, 0xf0, 0x11, 0x00


	//----- nvinfo : EIATTR_KPARAM_INFO
	.align		4
.L_499:
        /*0028*/ 	.byte	0x04, 0x17
        /*002a*/ 	.short	(.L_501 - .L_500)
.L_500:
        /*002c*/ 	.word	0x00000000
        /*0030*/ 	.short	0x0004
        /*0032*/ 	.short	0x00b8
        /*0034*/ 	.byte	0x00, 0xf0, 0x11, 0x00


	//----- nvinfo : EIATTR_KPARAM_INFO
	.align		4
.L_501:
        /*0038*/ 	.byte	0x04, 0x17
        /*003a*/ 	.short	(.L_503 - .L_502)
.L_502:
        /*003c*/ 	.word	0x00000000
        /*0040*/ 	.short	0x0003
        /*0042*/ 	.short	0x00b4
        /*0044*/ 	.byte	0x00, 0xf0, 0x11, 0x00


	//----- nvinfo : EIATTR_KPARAM_INFO
	.align		4
.L_503:
        /*0048*/ 	.byte	0x04, 0x17
        /*004a*/ 	.short	(.L_505 - .L_504)
.L_504:
        /*004c*/ 	.word	0x00000000
        /*0050*/ 	.short	0x0002
        /*0052*/ 	.short	0x00b0
        /*0054*/ 	.byte	0x00, 0xf0, 0x11, 0x00


	//----- nvinfo : EIATTR_KPARAM_INFO
	.align		4
.L_505:
        /*0058*/ 	.byte	0x04, 0x17
        /*005a*/ 	.short	(.L_507 - .L_506)
.L_506:
        /*005c*/ 	.word	0x00000000
        /*0060*/ 	.short	0x0001
        /*0062*/ 	.short	0x0058
        /*0064*/ 	.byte	0x00, 0xf0, 0x61, 0x01


	//----- nvinfo : EIATTR_KPARAM_INFO
	.align		4
.L_507:
        /*0068*/ 	.byte	0x04, 0x17
        /*006a*/ 	.short	(.L_509 - .L_508)
.L_508:
        /*006c*/ 	.word	0x00000000
        /*0070*/ 	.short	0x0000
        /*0072*/ 	.short	0x0000
        /*0074*/ 	.byte	0x00, 0xf0, 0x61, 0x01


	//----- nvinfo : EIATTR_SPARSE_MMA_MASK
	.align		4
.L_509:
        /*0078*/ 	.byte	0x03, 0x50
        /*007a*/ 	.short	0x0000


	//----- nvinfo : EIATTR_MAXREG_COUNT
	.align		4
        /*007c*/ 	.byte	0x03, 0x1b
        /*007e*/ 	.short	0x00ff


	//----- nvinfo : EIATTR_MERCURY_ISA_VERSION
	.align		4
        /*0080*/ 	.byte	0x03, 0x5f
        /*0082*/ 	.short	0x0101


	//----- nvinfo : EIATTR_VRC_CTA_INIT_COUNT
	.align		4
        /*0084*/ 	.byte	0x02, 0x4a
	.zero		1
	.zero		1


	//----- nvinfo : EIATTR_EXIT_INSTR_OFFSETS
	.align		4
        /*0088*/ 	.byte	0x04, 0x1c
        /*008a*/ 	.short	(.L_511 - .L_510)


	//   ....[0]....
.L_510:
        /*008c*/ 	.word	0x00000130


	//   ....[1]....
        /*0090*/ 	.word	0x00000e40


	//----- nvinfo : EIATTR_CRS_STACK_SIZE
	.align		4
.L_511:
        /*0094*/ 	.byte	0x04, 0x1e
        /*0096*/ 	.short	(.L_513 - .L_512)
.L_512:
        /*0098*/ 	.word	0x00000000


	//----- nvinfo : EIATTR_CBANK_PARAM_SIZE
	.align		4
.L_513:
        /*009c*/ 	.byte	0x03, 0x19
        /*009e*/ 	.short	0x00c4


	//----- nvinfo : EIATTR_PARAM_CBANK
	.align		4
        /*00a0*/ 	.byte	0x04, 0x0a
        /*00a2*/ 	.short	(.L_515 - .L_514)
	.align		4
.L_514:
        /*00a4*/ 	.word	index@(.nv.constant0._ZN2at6native54_GLOBAL__N__757059ea_21_ReplicationPadding_cu_4a93dcdf32replication_pad_forward_kernel3dIN3c104HalfEEEvNS_27GenericPackedTensorAccessorIKT_Lm5ENS_16DefaultPtrTraitsElEENS5_IS6_Lm5ES8_lEEiiiii)
        /*00a8*/ 	.short	0x0380
        /*00aa*/ 	.short	0x00c4


	//----- nvinfo : EIATTR_SW_WAR
	.align		4
.L_515:
        /*00ac*/ 	.byte	0x04, 0x36
        /*00ae*/ 	.short	(.L_517 - .L_516)
.L_516:
        /*00b0*/ 	.word	0x00000008
.L_517:


//--------------------- .nv.info._ZN2at6native54_GLOBAL__N__757059ea_21_ReplicationPadding_cu_4a93dcdf32replication_pad_forward_kernel3dIN3c107complexIfEEEEvNS_27GenericPackedTensorAccessorIKT_Lm5ENS_16DefaultPtrTraitsElEENS6_IS7_Lm5ES9_lEEiiiii --------------------------
	.section	.nv.info._ZN2at6native54_GLOBAL__N__757059ea_21_ReplicationPadding_cu_4a93dcdf32replication_pad_forward_kernel3dIN3c107complexIfEEEEvNS_27GenericPackedTensorAccessorIKT_Lm5ENS_16DefaultPtrTraitsElEENS6_IS7_Lm5ES9_lEEiiiii,"",@"SHT_CUDA_INFO"
	.sectionflags	@""
	.align	4


	//----- nvinfo : EIATTR_CUDA_API_VERSION
	.align		4
        /*0000*/ 	.byte	0x04, 0x37
        /*0002*/ 	.short	(.L_519 - .L_518)
.L_518:
        /*0004*/ 	.word	0x00000082


	//----- nvinfo : EIATTR_KPARAM_INFO
	.align		4
.L_519:
        /*0008*/ 	.byte	0x04, 0x17
        /*000a*/ 	.short	(.L_521 - .L_520)
.L_520:
        /*000c*/ 	.word	0x00000000
        /*0010*/ 	.short	0x0006
        /*0012*/ 	.short	0x00c0
        /*0014*/ 	.byte	0x00, 0xf0, 0x11, 0x00


	//----- nvinfo : EIATTR_KPARAM_INFO
	.align		4
.L_521:
        /*0018*/ 	.byte	0x04, 0x17
        /*001a*/ 	.short	(.L_523 - .L_522)
.L_522:
        /*001c*/ 	.word	0x00000000
        /*0020*/ 	.short	0x0005
        /*0022*/ 	.short	0x00bc
        /*0024*/ 	.byte	0x00, 0xf0, 0x11, 0x00


	//----- nvinfo : EIATTR_KPARAM_INFO
	.align		4
.L_523:
        /*0028*/ 	.byte	0x04, 0x17
        /*002a*/ 	.short	(.L_525 - .L_524)
.L_524:
        /*002c*/ 	.word	0x00000000
        /*0030*/ 	.short	0x0004
        /*0032*/ 	.short	0x00b8
        /*0034*/ 	.byte	0x00, 0xf0, 0x11, 0x00


	//----- nvinfo : EIATTR_KPARAM_INFO
	.align		4
.L_525:
        /*0038*/ 	.byte	0x04, 0x17
        /*003a*/ 	.short	(.L_527 - .L_526)
.L_526:
        /*003c*/ 	.word	0x00000000
        /*0040*/ 	.short	0x0003
        /*0042*/ 	.short	0x00b4
        /*0044*/ 	.byte	0x00, 0xf0, 0x11, 0x00


	//----- nvinfo : EIATTR_KPARAM_INFO
	.align		4
.L_527:
        /*0048*/ 	.byte	0x04, 0x17
        /*004a*/ 	.short	(.L_529 - .L_528)
.L_528:
        /*004c*/ 	.word	0x00000000
        /*0050*/ 	.short	0x0002
        /*0052*/ 	.short	0x00b0
        /*0054*/ 	.byte	0x00, 0xf0, 0x11, 0x00


	//----- nvinfo : EIATTR_KPARAM_INFO
	.align		4
.L_529:
        /*0058*/ 	.byte	0x04, 0x17
        /*005a*/ 	.short	(.L_531 - .L_530)
.L_530:
        /*005c*/ 	.word	0x00000000
        /*0060*/ 	.short	0x0001
        /*0062*/ 	.short	0x0058
        /*0064*/ 	.byte	0x00, 0xf0, 0x61, 0x01


	//----- nvinfo : EIATTR_KPARAM_INFO
	.align		4
.L_531:
        /*0068*/ 	.byte	0x04, 0x17
        /*006a*/ 	.short	(.L_533 - .L_532)
.L_532:
        /*006c*/ 	.word	0x00000000
        /*0070*/ 	.short	0x0000
        /*0072*/ 	.short	0x0000
        /*0074*/ 	.byte	0x00, 0xf0, 0x61, 0x01


	//----- nvinfo : EIATTR_SPARSE_MMA_MASK
	.align		4
.L_533:
        /*0078*/ 	.byte	0x03, 0x50
        /*007a*/ 	.short	0x0000


	//----- nvinfo : EIATTR_MAXREG_COUNT
	.align		4
        /*007c*/ 	.byte	0x03, 0x1b
        /*007e*/ 	.short	0x00ff


	//----- nvinfo : EIATTR_MERCURY_ISA_VERSION
	.align		4
        /*0080*/ 	.byte	0x03, 0x5f
        /*0082*/ 	.short	0x0101


	//----- nvinfo : EIATTR_VRC_CTA_INIT_COUNT
	.align		4
        /*0084*/ 	.byte	0x02, 0x4a
	.zero		1
	.zero		1


	//----- nvinfo : EIATTR_EXIT_INSTR_OFFSETS
	.align		4
        /*0088*/ 	.byte	0x04, 0x1c
        /*008a*/ 	.short	(.L_535 - .L_534)


	//   ....[0]....
.L_534:
        /*008c*/ 	.word	0x00000130


	//   ....[1]....
        /*0090*/ 	.word	0x00000e40


	//----- nvinfo : EIATTR_CRS_STACK_SIZE
	.align		4
.L_535:
        /*0094*/ 	.byte	0x04, 0x1e
        /*0096*/ 	.short	(.L_537 - .L_536)
.L_536:
        /*0098*/ 	.word	0x00000000


	//----- nvinfo : EIATTR_CBANK_PARAM_SIZE
	.align		4
.L_537:
        /*009c*/ 	.byte	0x03, 0x19
        /*009e*/ 	.short	0x00c4


	//----- nvinfo : EIATTR_PARAM_CBANK
	.align		4
        /*00a0*/ 	.byte	0x04, 0x0a
        /*00a2*/ 	.short	(.L_539 - .L_538)
	.align		4
.L_538:
        /*00a4*/ 	.word	index@(.nv.constant0._ZN2at6native54_GLOBAL__N__757059ea_21_ReplicationPadding_cu_4a93dcdf32replication_pad_forward_kernel3dIN3c107complexIfEEEEvNS_27GenericPackedTensorAccessorIKT_Lm5ENS_16DefaultPtrTraitsElEENS6_IS7_Lm5ES9_lEEiiiii)
        /*00a8*/ 	.short	0x0380
        /*00aa*/ 	.short	0x00c4


	//----- nvinfo : EIATTR_SW_WAR
	.align		4
.L_539:
        /*00ac*/ 	.byte	0x04, 0x36
        /*00ae*/ 	.short	(.L_541 - .L_540)
.L_540:
        /*00b0*/ 	.word	0x00000008
.L_541:


//--------------------- .nv.info._ZN2at6native54_GLOBAL__N__757059ea_21_ReplicationPadding_cu_4a93dcdf32replication_pad_forward_kernel3dIN3c107complexIdEEEEvNS_27GenericPackedTensorAccessorIKT_Lm5ENS_16DefaultPtrTraitsElEENS6_IS7_Lm5ES9_lEEiiiii --------------------------
	.section	.nv.info._ZN2at6native54_GLOBAL__N__757059ea_21_ReplicationPadding_cu_4a93dcdf32replication_pad_forward_kernel3dIN3c107complexIdEEEEvNS_27GenericPackedTensorAccessorIKT_Lm5ENS_16DefaultPtrTraitsElEENS6_IS7_Lm5ES9_lEEiiiii,"",@"SHT_CUDA_INFO"
	.sectionflags	@""
	.align	4


	//----- nvinfo : EIATTR_CUDA_API_VERSION
	.align		4
        /*0000*/ 	.byte	0x04, 0x37
        /*0002*/ 	.short	(.L_543 - .L_542)
.L_542:
        /*0004*/ 	.word	0x00000082


	//----- nvinfo : EIATTR_KPARAM_INFO
	.align		4
.L_543:
        /*0008*/ 	.byte	0x04, 0x17
        /*000a*/ 	.short	(.L_545 - .L_544)
.L_544:
        /*000c*/ 	.word	0x00000000
        /*0010*/ 	.short	0x0006
        /*0012*/ 	.short	0x00c0
        /*0014*/ 	.byte	0x00, 0xf0, 0x11, 0x00


	//----- nvinfo : EIATTR_KPARAM_INFO
	.align		4
.L_545:
        /*0018*/ 	.byte	0x04, 0x17
        /*001a*/ 	.short	(.L_547 - .L_546)
.L_546:
        /*001c*/ 	.word	0x00000000
        /*0020*/ 	.short	0x0005
        /*0022*/ 	.short	0x00bc
        /*0024*/ 	.byte	0x00, 0xf0, 0x11, 0x00


	//----- nvinfo : EIATTR_KPARAM_INFO
	.align		4
.L_547:
        /*0028*/ 	.byte	0x04, 0x17
        /*002a*/ 	.short	(.L_549 - .L_548)
.L_548:
        /*002c*/ 	.word	0x00000000
        /*0030*/ 	.short	0x0004
        /*0032*/ 	.short	0x00b8
        /*0034*/ 	.byte	0x00, 0xf0, 0x11, 0x00


	//----- nvinfo : EIATTR_KPARAM_INFO
	.align		4
.L_549:
        /*0038*/ 	.byte	0x04, 0x17
        /*003a*/ 	.short	(.L_551 - .L_550)
.L_550:
        /*003c*/ 	.word	0x00000000
        /*0040*/ 	.short	0x0003
        /*0042*/ 	.short	0x00b4
        /*0044*/ 	.byte	0x00, 0xf0, 0x11, 0x00


	//----- nvinfo : EIATTR_KPARAM_INFO
	.align		4
.L_551:
        /*0048*/ 	.byte	0x04, 0x17
        /*004a*/ 	.short	(.L_553 - .L_552)
.L_552:
        /*004c*/ 	.word	0x00000000
        /*0050*/ 	.short	0x0002
        /*0052*/ 	.short	0x00b0
        /*0054*/ 	.byte	0x00, 0xf0, 0x11, 0x00


	//----- nvinfo : EIATTR_KPARAM_INFO
	.align		4
.L_553:
        /*0058*/ 	.byte	0x04, 0x17
        /*005a*/ 	.short	(.L_555 - .L_554)
.L_554:
        /*005c*/ 	.word	0x00000000
        /*0060*/ 	.short	0x0001
        /*0062*/ 	.short	0x0058
        /*0064*/ 	.byte	0x00, 0xf0, 0x61, 0x01


	//----- nvinfo : EIATTR_KPARAM_INFO
	.align		4
.L_555:
        /*0068*/ 	.byte	0x04, 0x17
        /*006a*/ 	.short	(.L_557 - .L_556)
.L_556:
        /*006c*/ 	.word	0x00000000
        /*0070*/ 	.short	0x0000
        /*0072*/ 	.short	0x0000
        /*0074*/ 	.byte	0x00, 0xf0, 0x61, 0x01


	//----- nvinfo : EIATTR_SPARSE_MMA_MASK
	.align		4
.L_557:
        /*0078*/ 	.byte	0x03, 0x50
        /*007a*/ 	.short	0x0000


	//----- nvinfo : EIATTR_MAXREG_COUNT
	.align		4
        /*007c*/ 	.byte	0x03, 0x1b
        /*007e*/ 	.short	0x00ff


	//----- nvinfo : EIATTR_MERCURY_ISA_VERSION
	.align		4
        /*0080*/ 	.byte	0x03, 0x5f
        /*0082*/ 	.short	0x0101


	//----- nvinfo : EIATTR_VRC_CTA_INIT_COUNT
	.align		4
        /*0084*/ 	.byte	0x02, 0x4a
	.zero		1
	.zero		1


	//----- nvinfo : EIATTR_EXIT_INSTR_OFFSETS
	.align		4
        /*0088*/ 	.byte	0x04, 0x1c
        /*008a*/ 	.short	(.L_559 - .L_558)


	//   ....[0]....
.L_558:
        /*008c*/ 	.word	0x00000130


	//   ....[1]....
        /*0090*/ 	.word	0x00000e40


	//----- nvinfo : EIATTR_CRS_STACK_SIZE
	.align		4
.L_559:
        /*0094*/ 	.byte	0x04, 0x1e
        /*0096*/ 	.short	(.L_561 - .L_560)
.L_560:
        /*0098*/ 	.word	0x00000000


	//----- nvinfo : EIATTR_CBANK_PARAM_SIZE
	.align		4
.L_561:
        /*009c*/ 	.byte	0x03, 0x19
        /*009e*/ 	.short	0x00c4


	//----- nvinfo : EIATTR_PARAM_CBANK
	.align		4
        /*00a0*/ 	.byte	0x04, 0x0a
        /*00a2*/ 	.short	(.L_563 - .L_562)
	.align		4
.L_562:
        /*00a4*/ 	.word	index@(.nv.constant0._ZN2at6native54_GLOBAL__N__757059ea_21_ReplicationPadding_cu_4a93dcdf32replication_pad_forward_kernel3dIN3c107complexIdEEEEvNS_27GenericPackedTensorAccessorIKT_Lm5ENS_16DefaultPtrTraitsElEENS6_IS7_Lm5ES9_lEEiiiii)
        /*00a8*/ 	.short	0x0380
        /*00aa*/ 	.short	0x00c4


	//----- nvinfo : EIATTR_SW_WAR
	.align		4
.L_563:
        /*00ac*/ 	.byte	0x04, 0x36
        /*00ae*/ 	.short	(.L_565 - .L_564)
.L_564:
        /*00b0*/ 	.word	0x00000008
.L_565:


//--------------------- .nv.info._ZN2at6native54_GLOBAL__N__757059ea_21_ReplicationPadding_cu_4a93dcdf32replication_pad_forward_kernel3dIfEEvNS_27GenericPackedTensorAccessorIKT_Lm5ENS_16DefaultPtrTraitsElEENS3_IS4_Lm5ES6_lEEiiiii --------------------------
	.section	.nv.info._ZN2at6native54_GLOBAL__N__757059ea_21_ReplicationPadding_cu_4a93dcdf32replication_pad_forward_kernel3dIfEEvNS_27GenericPackedTensorAccessorIKT_Lm5ENS_16DefaultPtrTraitsElEENS3_IS4_Lm5ES6_lEEiiiii,"",@"SHT_CUDA_INFO"
	.sectionflags	@""
	.align	4


	//----- nvinfo : EIATTR_CUDA_API_VERSION
	.align		4
        /*0000*/ 	.byte	0x04, 0x37
        /*0002*/ 	.short	(.L_567 - .L_566)
.L_566:
        /*0004*/ 	.word	0x00000082


	//----- nvinfo : EIATTR_KPARAM_INFO
	.align		4
.L_567:
        /*0008*/ 	.byte	0x04, 0x17
        /*000a*/ 	.short	(.L_569 - .L_568)
.L_568:
        /*000c*/ 	.word	0x00000000
        /*0010*/ 	.short	0x0006
        /*0012*/ 	.short	0x00c0
        /*0014*/ 	.byte	0x00, 0xf0, 0x11, 0x00


	//----- nvinfo : EIATTR_KPARAM_INFO
	.align		4
.L_569:
        /*0018*/ 	.byte	0x04, 0x17
        /*001a*/ 	.short	(.L_571 - .L_570)
.L_570:
        /*001c*/ 	.word	0x00000000
        /*0020*/ 	.short	0x0005
        /*0022*/ 	.short	0x00bc
        /*0024*/ 	.byte	0x00, 0xf0, 0x11, 0x00


	//----- nvinfo : EIATTR_KPARAM_INFO
	.align		4
.L_571:
        /*0028*/ 	.byte	0x04, 0x17
        /*002a*/ 	.short	(.L_573 - .L_572)
.L_572:
        /*002c*/ 	.word	0x00000000
        /*0030*/ 	.short	0x0004
        /*0032*/ 	.short	0x00b8
        /*0034*/ 	.byte	0x00, 0xf0, 0x11, 0x00


	//----- nvinfo : EIATTR_KPARAM_INFO
	.align		4
.L_573:
        /*0038*/ 	.byte	0x04, 0x17
        /*003a*/ 	.short	(.L_575 - .L_574)
.L_574:
        /*003c*/ 	.word	0x00000000
        /*0040*/ 	.short	0x0003
        /*0042*/ 	.short	0x00b4
        /*0044*/ 	.byte	0x00, 0xf0, 0x11, 0x00


	//----- nvinfo : EIATTR_KPARAM_INFO
	.align		4
.L_575:
        /*0048*/ 	.byte	0x04, 0x17
        /*004a*/ 	.short	(.L_577 - .L_576)
.L_576:
        /*004c*/ 	.word	0x00000000
        /*0050*/ 	.short	0x0002
        /*0052*/ 	.short	0x00b0
        /*0054*/ 	.byte	0x00, 0xf0, 0x11, 0x00


	//----- nvinfo : EIATTR_KPARAM_INFO
	.align		4
.L_577:
        /*0058*/ 	.byte	0x04, 0x17
        /*005a*/ 	.short	(.L_579 - .L_578)
.L_578:
        /*005c*/ 	.word	0x00000000
        /*0060*/ 	.short	0x0001
        /*0062*/ 	.short	0x0058
        /*0064*/ 	.byte	0x00, 0xf0, 0x61, 0x01


	//----- nvinfo : EIATTR_KPARAM_INFO
	.align		4
.L_579:
        /*0068*/ 	.byte	0x04, 0x17
        /*006a*/ 	.short	(.L_581 - .L_580)
.L_580:
        /*006c*/ 	.word	0x00000000
        /*0070*/ 	.short	0x0000
        /*0072*/ 	.short	0x0000
        /*0074*/ 	.byte	0x00, 0xf0, 0x61, 0x01


	//----- nvinfo : EIATTR_SPARSE_MMA_MASK
	.align		4
.L_581:
        /*0078*/ 	.byte	0x03, 0x50
        /*007a*/ 	.short	0x0000


	//----- nvinfo : EIATTR_MAXREG_COUNT
	.align		4
        /*007c*/ 	.byte	0x03, 0x1b
        /*007e*/ 	.short	0x00ff


	//----- nvinfo : EIATTR_MERCURY_ISA_VERSION
	.align		4
        /*0080*/ 	.byte	0x03, 0x5f
        /*0082*/ 	.short	0x0101


	//----- nvinfo : EIATTR_VRC_CTA_INIT_COUNT
	.align		4
        /*0084*/ 	.byte	0x02, 0x4a
	.zero		1
	.zero		1


	//----- nvinfo : EIATTR_EXIT_INSTR_OFFSETS
	.align		4
        /*0088*/ 	.byte	0x04, 0x1c
        /*008a*/ 	.short	(.L_583 - .L_582)


	//   ....[0]....
.L_582:
        /*008c*/ 	.word	0x00000130


	//   ....[1]....
        /*0090*/ 	.word	0x00000e40


	//----- nvinfo : EIATTR_CRS_STACK_SIZE
	.align		4
.L_583:
        /*0094*/ 	.byte	0x04, 0x1e
        /*0096*/ 	.short	(.L_585 - .L_584)
.L_584:
        /*0098*/ 	.word	0x00000000


	//----- nvinfo : EIATTR_CBANK_PARAM_SIZE
	.align		4
.L_585:
        /*009c*/ 	.byte	0x03, 0x19
        /*009e*/ 	.short	0x00c4


	//----- nvinfo : EIATTR_PARAM_CBANK
	.align		4
        /*00a0*/ 	.byte	0x04, 0x0a
        /*00a2*/ 	.short	(.L_587 - .L_586)
	.align		4
.L_586:
        /*00a4*/ 	.word	index@(.nv.constant0._ZN2at6native54_GLOBAL__N__757059ea_21_ReplicationPadding_cu_4a93dcdf32replication_pad_forward_kernel3dIfEEvNS_27GenericPackedTensorAccessorIKT_Lm5ENS_16DefaultPtrTraitsElEENS3_IS4_Lm5ES6_lEEiiiii)
        /*00a8*/ 	.short	0x0380
        /*00aa*/ 	.short	0x00c4


	//----- nvinfo : EIATTR_SW_WAR
	.align		4
.L_587:
        /*00ac*/ 	.byte	0x04, 0x36
        /*00ae*/ 	.short	(.L_589 - .L_588)
.L_588:
        /*00b0*/ 	.word	0x00000008
.L_589:


//--------------------- .nv.info._ZN2at6native54_GLOBAL__N__757059ea_21_ReplicationPadding_cu_4a93dcdf32replication_pad_forward_kernel3dIdEEvNS_27GenericPackedTensorAccessorIKT_Lm5ENS_16DefaultPtrTraitsElEENS3_IS4_Lm5ES6_lEEiiiii --------------------------
	.section	.nv.info._ZN2at6native54_GLOBAL__N__757059ea_21_ReplicationPadding_cu_4a93dcdf32replication_pad_forward_kernel3dIdEEvNS_27GenericPackedTensorAccessorIKT_Lm5ENS_16DefaultPtrTraitsElEENS3_IS4_Lm5ES6_lEEiiiii,"",@"SHT_CUDA_INFO"
	.sectionflags	@""
	.align	4


	//----- nvinfo : EIATTR_CUDA_API_VERSION
	.align		4
        /*0000*/ 	.byte	0x04, 0x37
        /*0002*/ 	.short	(.L_591 - .L_590)
.L_590:
        /*0004*/ 	.word	0x00000082


	//----- nvinfo : EIATTR_KPARAM_INFO
	.align		4
.L_591:
        /*0008*/ 	.byte	0x04, 0x17
        /*000a*/ 	.short	(.L_593 - .L_592)
.L_592:
        /*000c*/ 	.word	0x00000000
        /*0010*/ 	.short	0x0006
        /*0012*/ 	.short	0x00c0
        /*0014*/ 	.byte	0x00, 0xf0, 0x11, 0x00


	//----- nvinfo : EIATTR_KPARAM_INFO
	.align		4
.L_593:
        /*0018*/ 	.byte	0x04, 0x17
        /*001a*/ 	.short	(.L_595 - .L_594)
.L_594:
        /*001c*/ 	.word	0x00000000
        /*0020*/ 	.short	0x0005
        /*0022*/ 	.short	0x00bc
        /*0024*/ 	.byte	0x00, 0xf0, 0x11, 0x00


	//----- nvinfo : EIATTR_KPARAM_INFO
	.align		4
.L_595:
        /*0028*/ 	.byte	0x04, 0x17
        /*002a*/ 	.short	(.L_597 - .L_596)
.L_596:
        /*002c*/ 	.word	0x00000000
        /*0030*/ 	.short	0x0004
        /*0032*/ 	.short	0x00b8
        /*0034*/ 	.byte	0x00, 0xf0, 0x11, 0x00


	//----- nvinfo : EIATTR_KPARAM_INFO
	.align		4
.L_597:
        /*0038*/ 	.byte	0x04, 0x17
        /*003a*/ 	.short	(.L_599 - .L_598)
.L_598:
        /*003c*/ 	.word	0x00000000
        /*0040*/ 	.short	0x0003
        /*0042*/ 	.short	0x00b4
        /*0044*/ 	.byte	0x00, 0xf0, 0x11, 0x00


	//----- nvinfo : EIATTR_KPARAM_INFO
	.align		4
.L_599:
        /*0048*/ 	.byte	0x04, 0x17
        /*004a*/ 	.short	(.L_601 - .L_600)
.L_600:
        /*004c*/ 	.word	0x00000000
        /*0050*/ 	.short	0x0002
        /*0052*/ 	.short	0x00b0
        /*0054*/ 	.byte	0x00, 0xf0, 0x11, 0x00


	//----- nvinfo : EIATTR_KPARAM_INFO
	.align		4
.L_601:
        /*0058*/ 	.byte	0x04, 0x17
        /*005a*/ 	.short	(.L_603 - .L_602)
.L_602:
        /*005c*/ 	.word	0x00000000
        /*0060*/ 	.short	0x0001
        /*0062*/ 	.short	0x0058
        /*0064*/ 	.byte	0x00, 0xf0, 0x61, 0x01


	//----- nvinfo : EIATTR_KPARAM_INFO
	.align		4
.L_603:
        /*0068*/ 	.byte	0x04, 0x17
        /*006a*/ 	.short	(.L_605 - .L_604)
.L_604:
        /*006c*/ 	.word	0x00000000
        /*0070*/ 	.short	0x0000
        /*0072*/ 	.short	0x0000
        /*0074*/ 	.byte	0x00, 0xf0, 0x61, 0x01


	//----- nvinfo : EIATTR_SPARSE_MMA_MASK
	.align		4
.L_605:
        /*0078*/ 	.byte	0x03, 0x50
        /*007a*/ 	.short	0x0000


	//----- nvinfo : EIATTR_MAXREG_COUNT
	.align		4
        /*007c*/ 	.byte	0x03, 0x1b
        /*007e*/ 	.short	0x00ff


	//----- nvinfo : EIATTR_MERCURY_ISA_VERSION
	.align		4
        /*0080*/ 	.byte	0x03, 0x5f
        /*0082*/ 	.short	0x0101


	//----- nvinfo : EIATTR_VRC_CTA_INIT_COUNT
	.align		4
        /*0084*/ 	.byte	0x02, 0x4a
	.zero		1
	.zero		1


	//----- nvinfo : EIATTR_EXIT_INSTR_OFFSETS
	.align		4
        /*0088*/ 	.byte	0x04, 0x1c
        /*008a*/ 	.short	(.L_607 - .L_606)


	//   ....[0]....
.L_606:
        /*008c*/ 	.word	0x00000130


	//   ....[1]....
        /*0090*/ 	.word	0x00000e40


	//----- nvinfo : EIATTR_CRS_STACK_SIZE
	.align		4
.L_607:
        /*0094*/ 	.byte	0x04, 0x1e
        /*0096*/ 	.short	(.L_609 - .L_608)
.L_608:
        /*0098*/ 	.word	0x00000000


	//----- nvinfo : EIATTR_CBANK_PARAM_SIZE
	.align		4
.L_609:
        /*009c*/ 	.byte	0x03, 0x19
        /*009e*/ 	.short	0x00c4


	//----- nvinfo : EIATTR_PARAM_CBANK
	.align		4
        /*00a0*/ 	.byte	0x04, 0x0a
        /*00a2*/ 	.short	(.L_611 - .L_610)
	.align		4
.L_610:
        /*00a4*/ 	.word	index@(.nv.constant0._ZN2at6native54_GLOBAL__N__757059ea_21_ReplicationPadding_cu_4a93dcdf32replication_pad_forward_kernel3dIdEEvNS_27GenericPackedTensorAccessorIKT_Lm5ENS_16DefaultPtrTraitsElEENS3_IS4_Lm5ES6_lEEiiiii)
        /*00a8*/ 	.short	0x0380
        /*00aa*/ 	.short	0x00c4


	//----- nvinfo : EIATTR_SW_WAR
	.align		4
.L_611:
        /*00ac*/ 	.byte	0x04, 0x36
        /*00ae*/ 	.short	(.L_613 - .L_612)
.L_612:
        /*00b0*/ 	.word	0x00000008
.L_613:


//--------------------- .nv.info._ZN2at6native54_GLOBAL__N__757059ea_21_ReplicationPadding_cu_4a93dcdf32replication_pad_forward_kernel3dIsEEvNS_27GenericPackedTensorAccessorIKT_Lm5ENS_16DefaultPtrTraitsElEENS3_IS4_Lm5ES6_lEEiiiii --------------------------
	.section	.nv.info._ZN2at6native54_GLOBAL__N__757059ea_21_ReplicationPadding_cu_4a93dcdf32replication_pad_forward_kernel3dIsEEvNS_27GenericPackedTensorAccessorIKT_Lm5ENS_16DefaultPtrTraitsElEENS3_IS4_Lm5ES6_lEEiiiii,"",@"SHT_CUDA_INFO"
	.sectionflags	@""
	.align	4


	//----- nvinfo : EIATTR_CUDA_API_VERSION
	.align		4
        /*0000*/ 	.byte	0x04, 0x37
        /*0002*/ 	.short	(.L_615 - .L_614)
.L_614:
        /*0004*/ 	.word	0x00000082


	//----- nvinfo : EIATTR_KPARAM_INFO
	.align		4
.L_615:
        /*0008*/ 	.byte	0x04, 0x17
        /*000a*/ 	.short	(.L_617 - .L_616)
.L_616:
        /*000c*/ 	.word	0x00000000
        /*0010*/ 	.short	0x0006
        /*0012*/ 	.short	0x00c0
        /*0014*/ 	.byte	0x00, 0xf0, 0x11, 0x00


	//----- nvinfo : EIATTR_KPARAM_INFO
	.align		4
.L_617:
        /*0018*/ 	.byte	0x04, 0x17
        /*001a*/ 	.short	(.L_619 - .L_618)
.L_618:
        /*001c*/ 	.word	0x00000000
        /*0020*/ 	.short	0x0005
        /*0022*/ 	.short	0x00bc
        /*0024*/ 	.byte	0x00, 0xf0, 0x11, 0x00


	//----- nvinfo : EIATTR_KPARAM_INFO
	.align		4
.L_619:
        /*0028*/ 	.byte	0x04, 0x17
        /*002a*/ 	.short	(.L_621 - .L_620)
.L_620:
        /*002c*/ 	.word	0x00000000
        /*0030*/ 	.short	0x0004
        /*0032*/ 	.short	0x00b8
        /*0034*/ 	.byte	0x00, 0xf0, 0x11, 0x00


	//----- nvinfo : EIATTR_KPARAM_INFO
	.align		4
.L_621:
        /*0038*/ 	.byte	0x04, 0x17
        /*003a*/ 	.short	(.L_623 - .L_622)
.L_622:
        /*003c*/ 	.word	0x00000000
        /*0040*/ 	.short	0x0003
        /*0042*/ 	.short	0x00b4
        /*0044*/ 	.byte	0x00, 0xf0, 0x11, 0x00


	//----- nvinfo : EIATTR_KPARAM_INFO
	.align		4
.L_623:
        /*0048*/ 	.byte	0x04, 0x17
        /*004a*/ 	.short	(.L_625 - .L_624)
.L_624:
        /*004c*/ 	.word	0x00000000
        /*0050*/ 	.short	0x0002
        /*0052*/ 	.short	0x00b0
        /*0054*/ 	.byte	0x00, 0xf0, 0x11, 0x00


	//----- nvinfo : EIATTR_KPARAM_INFO
	.align		4
.L_625:
        /*0058*/ 	.byte	0x04, 0x17
        /*005a*/ 	.short	(.L_627 - .L_626)
.L_626:
        /*005c*/ 	.word	0x00000000
        /*0060*/ 	.short	0x0001
        /*0062*/ 	.short	0x0058
        /*0064*/ 	.byte	0x00, 0xf0, 0x61, 0x01


	//----- nvinfo : EIATTR_KPARAM_INFO
	.align		4
.L_627:
        /*0068*/ 	.byte	0x04, 0x17
        /*006a*/ 	.short	(.L_629 - .L_628)
.L_628:
        /*006c*/ 	.word	0x00000000
        /*0070*/ 	.short	0x0000
        /*0072*/ 	.short	0x0000
        /*0074*/ 	.byte	0x00, 0xf0, 0x61, 0x01


	//----- nvinfo : EIATTR_SPARSE_MMA_MASK
	.align		4
.L_629:
        /*0078*/ 	.byte	0x03, 0x50
        /*007a*/ 	.short	0x0000


	//----- nvinfo : EIATTR_MAXREG_COUNT
	.align		4
        /*007c*/ 	.byte	0x03, 0x1b
        /*007e*/ 	.short	0x00ff


	//----- nvinfo : EIATTR_MERCURY_ISA_VERSION
	.align		4
        /*0080*/ 	.byte	0x03, 0x5f
        /*0082*/ 	.short	0x0101


	//----- nvinfo : EIATTR_VRC_CTA_INIT_COUNT
	.align		4
        /*0084*/ 	.byte	0x02, 0x4a
	.zero		1
	.zero		1


	//----- nvinfo : EIATTR_EXIT_INSTR_OFFSETS
	.align		4
        /*0088*/ 	.byte	0x04, 0x1c
        /*008a*/ 	.short	(.L_631 - .L_630)


	//   ....[0]....
.L_630:
        /*008c*/ 	.word	0x00000130


	//   ....[1]....
        /*0090*/ 	.word	0x00000e40


	//----- nvinfo : EIATTR_CRS_STACK_SIZE
	.align		4
.L_631:
        /*0094*/ 	.byte	0x04, 0x1e
        /*0096*/ 	.short	(.L_633 - .L_632)
.L_632:
        /*0098*/ 	.word	0x00000000


	//----- nvinfo : EIATTR_CBANK_PARAM_SIZE
	.align		4
.L_633:
        /*009c*/ 	.byte	0x03, 0x19
        /*009e*/ 	.short	0x00c4


	//----- nvinfo : EIATTR_PARAM_CBANK
	.align		4
        /*00a0*/ 	.byte	0x04, 0x0a
        /*00a2*/ 	.short	(.L_635 - .L_634)
	.align		4
.L_634:
        /*00a4*/ 	.word	index@(.nv.constant0._ZN2at6native54_GLOBAL__N__757059ea_21_ReplicationPadding_cu_4a93dcdf32replication_pad_forward_kernel3dIsEEvNS_27GenericPackedTensorAccessorIKT_Lm5ENS_16DefaultPtrTraitsElEENS3_IS4_Lm5ES6_lEEiiiii)
        /*00a8*/ 	.short	0x0380
        /*00aa*/ 	.short	0x00c4


	//----- nvinfo : EIATTR_SW_WAR
	.align		4
.L_635:
        /*00ac*/ 	.byte	0x04, 0x36
        /*00ae*/ 	.short	(.L_637 - .L_636)
.L_636:
        /*00b0*/ 	.word	0x00000008
.L_637:


//--------------------- .nv.info._ZN2at6native54_GLOBAL__N__757059ea_21_ReplicationPadding_cu_4a93dcdf32replication_pad_forward_kernel3dIlEEvNS_27GenericPackedTensorAccessorIKT_Lm5ENS_16DefaultPtrTraitsElEENS3_IS4_Lm5ES6_lEEiiiii --------------------------
	.section	.nv.info._ZN2at6native54_GLOBAL__N__757059ea_21_ReplicationPadding_cu_4a93dcdf32replication_pad_forward_kernel3dIlEEvNS_27GenericPackedTensorAccessorIKT_Lm5ENS_16DefaultPtrTraitsElEENS3_IS4_Lm5ES6_lEEiiiii,"",@"SHT_CUDA_INFO"
	.sectionflags	@""
	.align	4


	//----- nvinfo : EIATTR_CUDA_API_VERSION
	.align		4
        /*0000*/ 	.byte	0x04, 0x37
        /*0002*/ 	.short	(.L_639 - .L_638)
.L_638:
        /*0004*/ 	.word	0x00000082


	//----- nvinfo : EIATTR_KPARAM_INFO
	.align		4
.L_639:
        /*0008*/ 	.byte	0x04, 0x17
        /*000a*/ 	.short	(.L_641 - .L_640)
.L_640:
        /*000c*/ 	.word	0x00000000
        /*0010*/ 	.short	0x0006
        /*0012*/ 	.short	0x00c0
        /*0014*/ 	.byte	0x00, 0xf0, 0x11, 0x00


	//----- nvinfo : EIATTR_KPARAM_INFO
	.align		4
.L_641:
        /*0018*/ 	.byte	0x04, 0x17
        /*001a*/ 	.short	(.L_643 - .L_642)
.L_642:
        /*001c*/ 	.word	0x00000000
        /*0020*/ 	.short	0x0005
        /*0022*/ 	.short	0x00bc
        /*0024*/ 	.byte	0x00, 0xf0, 0x11, 0x00


	//----- nvinfo : EIATTR_KPARAM_INFO
	.align		4
.L_643:
        /*0028*/ 	.byte	0x04, 0x17
        /*002a*/ 	.short	(.L_645 - .L_644)
.L_644:
        /*002c*/ 	.word	0x00000000
        /*0030*/ 	.short	0x0004
        /*0032*/ 	.short	0x00b8
        /*0034*/ 	.byte	0x00, 0xf0, 0x11, 0x00


	//----- nvinfo : EIATTR_KPARAM_INFO
	.align		4
.L_645:
        /*0038*/ 	.byte	0x04, 0x17
        /*003a*/ 	.short	(.L_647 - .L_646)
.L_646:
        /*003c*/ 	.word	0x00000000
        /*0040*/ 	.short	0x0003
        /*0042*/ 	.short	0x00b4
        /*0044*/ 	.byte	0x00, 0xf0, 0x11, 0x00


	//----- nvinfo : EIATTR_KPARAM_INFO
	.align		4
.L_647:
        /*0048*/ 	.byte	0x04, 0x17
        /*004a*/ 	.short	(.L_649 - .L_648)
.L_648:
        /*004c*/ 	.word	0x00000000
        /*0050*/ 	.short	0x0002
        /*0052*/ 	.short	0x00b0
        /*0054*/ 	.byte	0x00, 0xf0, 0x11, 0x00


	//----- nvinfo : EIATTR_KPARAM_INFO
	.align		4
.L_649:
        /*0058*/ 	.byte	0x04, 0x17
        /*005a*/ 	.short	(.L_651 - .L_650)
.L_650:
        /*005c*/ 	.word	0x00000000
        /*0060*/ 	.short	0x0001
        /*0062*/ 	.short	0x0058
        /*0064*/ 	.byte	0x00, 0xf0, 0x61, 0x01


	//----- nvinfo : EIATTR_KPARAM_INFO
	.align		4
.L_651:
        /*0068*/ 	.byte	0x04, 0x17
        /*006a*/ 	.short	(.L_653 - .L_652)
.L_652:
        /*006c*/ 	.word	0x00000000
        /*0070*/ 	.short	0x0000
        /*0072*/ 	.short	0x0000
        /*0074*/ 	.byte	0x00, 0xf0, 0x61, 0x01


	//----- nvinfo : EIATTR_SPARSE_MMA_MASK
	.align		4
.L_653:
        /*0078*/ 	.byte	0x03, 0x50
        /*007a*/ 	.short	0x0000


	//----- nvinfo : EIATTR_MAXREG_COUNT
	.align		4
        /*007c*/ 	.byte	0x03, 0x1b
        /*007e*/ 	.short	0x00ff


	//----- nvinfo : EIATTR_MERCURY_ISA_VERSION
	.align		4
        /*0080*/ 	.byte	0x03, 0x5f
        /*0082*/ 	.short	0x0101


	//----- nvinfo : EIATTR_VRC_CTA_INIT_COUNT
	.align		4
        /*0084*/ 	.byte	0x02, 0x4a
	.zero		1
	.zero		1


	//----- nvinfo : EIATTR_EXIT_INSTR_OFFSETS
	.align		4
        /*0088*/ 	.byte	0x04, 0x1c
        /*008a*/ 	.short	(.L_655 - .L_654)


	//   ....[0]....
.L_654:
        /*008c*/ 	.word	0x00000130


	//   ....[1]....
        /*0090*/ 	.word	0x00000e40


	//----- nvinfo : EIATTR_CRS_STACK_SIZE
	.align		4
.L_655:
        /*0094*/ 	.byte	0x04, 0x1e
        /*0096*/ 	.short	(.L_657 - .L_656)
.L_656:
        /*0098*/ 	.word	0x00000000


	//----- nvinfo : EIATTR_CBANK_PARAM_SIZE
	.align		4
.L_657:
        /*009c*/ 	.byte	0x03, 0x19
        /*009e*/ 	.short	0x00c4


	//----- nvinfo : EIATTR_PARAM_CBANK
	.align		4
        /*00a0*/ 	.byte	0x04, 0x0a
        /*00a2*/ 	.short	(.L_659 - .L_658)
	.align		4
.L_658:
        /*00a4*/ 	.word	index@(.nv.constant0._ZN2at6native54_GLOBAL__N__757059ea_21_ReplicationPadding_cu_4a93dcdf32replication_pad_forward_kernel3dIlEEvNS_27GenericPackedTensorAccessorIKT_Lm5ENS_16DefaultPtrTraitsElEENS3_IS4_Lm5ES6_lEEiiiii)
        /*00a8*/ 	.short	0x0380
        /*00aa*/ 	.short	0x00c4


	//----- nvinfo : EIATTR_SW_WAR
	.align		4
.L_659:
        /*00ac*/ 	.byte	0x04, 0x36
        /*00ae*/ 	.short	(.L_661 - .L_660)
.L_660:
        /*00b0*/ 	.word	0x00000008
.L_661:


//--------------------- .nv.info._ZN2at6native54_GLOBAL__N__757059ea_21_ReplicationPadding_cu_4a93dcdf32replication_pad_forward_kernel3dIiEEvNS_27GenericPackedTensorAccessorIKT_Lm5ENS_16DefaultPtrTraitsElEENS3_IS4_Lm5ES6_lEEiiiii --------------------------
	.section	.nv.info._ZN2at6native54_GLOBAL__N__757059ea_21_ReplicationPadding_cu_4a93dcdf32replication_pad_forward_kernel3dIiEEvNS_27GenericPackedTensorAccessorIKT_Lm5ENS_16DefaultPtrTraitsElEENS3_IS4_Lm5ES6_lEEiiiii,"",@"SHT_CUDA_INFO"
	.sectionflags	@""
	.align	4


	//----- nvinfo : EIATTR_CUDA_API_VERSION
	.align		4
        /*0000*/ 	.byte	0x04, 0x37
        /*0002*/ 	.short	(.L_663 - .L_662)
.L_662:
        /*0004*/ 	.word	0x00000082


	//----- nvinfo : EIATTR_KPARAM_INFO
	.align		4
.L_663:
        /*0008*/ 	.byte	0x04, 0x17
        /*000a*/ 	.short	(.L_665 - .L_664)
.L_664:
        /*000c*/ 	.word	0x00000000
        /*0010*/ 	.short	0x0006
        /*0012*/ 	.short	0x00c0
        /*0014*/ 	.byte	0x00, 0xf0, 0x11, 0x00


	//----- nvinfo : EIATTR_KPARAM_INFO
	.align		4
.L_665:
        /*0018*/ 	.byte	0x04, 0x17
        /*001a*/ 	.short	(.L_667 - .L_666)
.L_666:
        /*001c*/ 	.word	0x00000000
        /*0020*/ 	.short	0x0005
        /*0022*/ 	.short	0x00bc
        /*0024*/ 	.byte	0x00, 0xf0, 0x11, 0x00


	//----- nvinfo : EIATTR_KPARAM_INFO
	.align		4
.L_667:
        /*0028*/ 	.byte	0x04, 0x17
        /*002a*/ 	.short	(.L_669 - .L_668)
.L_668:
        /*002c*/ 	.word	0x00000000
        /*0030*/ 	.short	0x0004
        /*0032*/ 	.short	0x00b8
        /*0034*/ 	.byte	0x00, 0xf0, 0x11, 0x00


	//----- nvinfo : EIATTR_KPARAM_INFO
	.align		4
.L_669:
        /*0038*/ 	.byte	0x04, 0x17
        /*003a*/ 	.short	(.L_671 - .L_670)
.L_670:
        /*003c*/ 	.word	0x00000000
        /*0040*/ 	.short	0x0003
        /*0042*/ 	.short	0x00b4
        /*0044*/ 	.byte	0x00, 0xf0, 0x11, 0x00


	//----- nvinfo : EIATTR_KPARAM_INFO
	.align		4
.L_671:
        /*0048*/ 	.byte	0x04, 0x17
        /*004a*/ 	.short	(.L_673 - .L_672)
.L_672:
        /*004c*/ 	.word	0x00000000
        /*0050*/ 	.short	0x0002
        /*0052*/ 	.short	0x00b0
        /*0054*/ 	.byte	0x00, 0xf0, 0x11, 0x00


	//----- nvinfo : EIATTR_KPARAM_INFO
	.align		4
.L_673:
        /*0058*/ 	.byte	0x04, 0x17
        /*005a*/ 	.short	(.L_675 - .L_674)
.L_674:
        /*005c*/ 	.word	0x00000000
        /*0060*/ 	.short	0x0001
        /*0062*/ 	.short	0x0058
        /*0064*/ 	.byte	0x00, 0xf0, 0x61, 0x01


	//----- nvinfo : EIATTR_KPARAM_INFO
	.align		4
.L_675:
        /*0068*/ 	.byte	0x04, 0x17
        /*006a*/ 	.short	(.L_677 - .L_676)
.L_676:
        /*006c*/ 	.word	0x00000000
        /*0070*/ 	.short	0x0000
        /*0072*/ 	.short	0x0000
        /*0074*/ 	.byte	0x00, 0xf0, 0x61, 0x01


	//----- nvinfo : EIATTR_SPARSE_MMA_MASK
	.align		4
.L_677:
        /*0078*/ 	.byte	0x03, 0x50
        /*007a*/ 	.short	0x0000


	//----- nvinfo : EIATTR_MAXREG_COUNT
	.align		4
        /*007c*/ 	.byte	0x03, 0x1b
        /*007e*/ 	.short	0x00ff


	//----- nvinfo : EIATTR_MERCURY_ISA_VERSION
	.align		4
        /*0080*/ 	.byte	0x03, 0x5f
        /*0082*/ 	.short	0x0101


	//----- nvinfo : EIATTR_VRC_CTA_INIT_COUNT
	.align		4
        /*0084*/ 	.byte	0x02, 0x4a
	.zero		1
	.zero		1


	//----- nvinfo : EIATTR_EXIT_INSTR_OFFSETS
	.align		4
        /*0088*/ 	.byte	0x04, 0x1c
        /*008a*/ 	.short	(.L_679 - .L_678)


	//   ....[0]....
.L_678:
        /*008c*/ 	.word	0x00000130


	//   ....[1]....
        /*0090*/ 	.word	0x00000e40


	//----- nvinfo : EIATTR_CRS_STACK_SIZE
	.align		4
.L_679:
        /*0094*/ 	.byte	0x04, 0x1e
        /*0096*/ 	.short	(.L_681 - .L_680)
.L_680:
        /*0098*/ 	.word	0x00000000


	//----- nvinfo : EIATTR_CBANK_PARAM_SIZE
	.align		4
.L_681:
        /*009c*/ 	.byte	0x03, 0x19
        /*009e*/ 	.short	0x00c4


	//----- nvinfo : EIATTR_PARAM_CBANK
	.align		4
        /*00a0*/ 	.byte	0x04, 0x0a
        /*00a2*/ 	.short	(.L_683 - .L_682)
	.align		4
.L_682:
        /*00a4*/ 	.word	index@(.nv.constant0._ZN2at6native54_GLOBAL__N__757059ea_21_ReplicationPadding_cu_4a93dcdf32replication_pad_forward_kernel3dIiEEvNS_27GenericPackedTensorAccessorIKT_Lm5ENS_16DefaultPtrTraitsElEENS3_IS4_Lm5ES6_lEEiiiii)
        /*00a8*/ 	.short	0x0380
        /*00aa*/ 	.short	0x00c4


	//----- nvinfo : EIATTR_SW_WAR
	.align		4
.L_683:
        /*00ac*/ 	.byte	0x04, 0x36
        /*00ae*/ 	.short	(.L_685 - .L_684)
.L_684:
        /*00b0*/ 	.word	0x00000008
.L_685:


//--------------------- .nv.info._ZN2at6native54_GLOBAL__N__757059ea_21_ReplicationPadding_cu_4a93dcdf32replication_pad_forward_kernel3dIaEEvNS_27GenericPackedTensorAccessorIKT_Lm5ENS_16DefaultPtrTraitsElEENS3_IS4_Lm5ES6_lEEiiiii --------------------------
	.section	.nv.info._ZN2at6native54_GLOBAL__N__757059ea_21_ReplicationPadding_cu_4a93dcdf32replication_pad_forward_kernel3dIaEEvNS_27GenericPackedTensorAccessorIKT_Lm5ENS_16DefaultPtrTraitsElEENS3_IS4_Lm5ES6_lEEiiiii,"",@"SHT_CUDA_INFO"
	.sectionflags	@""
	.align	4


	//----- nvinfo : EIATTR_CUDA_API_VERSION
	.align		4
        /*0000*/ 	.byte	0x04, 0x37
        /*0002*/ 	.short	(.L_687 - .L_686)
.L_686:
        /*0004*/ 	.word	0x00000082


	//----- nvinfo : EIATTR_KPARAM_INFO
	.align		4
.L_687:
        /*0008*/ 	.byte	0x04, 0x17
        /*000a*/ 	.short	(.L_689 - .L_688)
.L_688:
        /*000c*/ 	.word	0x00000000
        /*0010*/ 	.short	0x0006
        /*0012*/ 	.short	0x00c0
        /*0014*/ 	.byte	0x00, 0xf0, 0x11, 0x00


	//----- nvinfo : EIATTR_KPARAM_INFO
	.align		4
.L_689:
        /*0018*/ 	.byte	0x04, 0x17
        /*001a*/ 	.short	(.L_691 - .L_690)
.L_690:
        /*001c*/ 	.word	0x00000000
        /*0020*/ 	.short	0x0005
        /*0022*/ 	.short	0x00bc
        /*0024*/ 	.byte	0x00, 0xf0, 0x11, 0x00


	//----- nvinfo : EIATTR_KPARAM_INFO
	.align		4
.L_691:
        /*0028*/ 	.byte	0x04, 0x17
        /*002a*/ 	.short	(.L_693 - .L_692)
.L_692:
        /*002c*/ 	.word	0x00000000
        /*0030*/ 	.short	0x0004
        /*0032*/ 	.short	0x00b8
        /*0034*/ 	.byte	0x00, 0xf0, 0x11, 0x00


	//----- nvinfo : EIATTR_KPARAM_INFO
	.align		4
.L_693:
        /*0038*/ 	.byte	0x04, 0x17
        /*003a*/ 	.short	(.L_695 - .L_694)
.L_694:
        /*003c*/ 	.word	0x00000000
        /*0040*/ 	.short	0x0003
        /*0042*/ 	.short	0x00b4
        /*0044*/ 	.byte	0x00, 0xf0, 0x11, 0x00


	//----- nvinfo : EIATTR_KPARAM_INFO
	.align		4
.L_695:
        /*0048*/ 	.byte	0x04, 0x17
        /*004a*/ 	.short	(.L_697 - .L_696)
.L_696:
        /*004c*/ 	.word	0x00000000
        /*0050*/ 	.short	0x0002
        /*0052*/ 	.short	0x00b0
        /*0054*/ 	.byte	0x00, 0xf0, 0x11, 0x00


	//----- nvinfo : EIATTR_KPARAM_INFO
	.align		4
.L_697:
        /*0058*/ 	.byte	0x04, 0x17
        /*005a*/ 	.short	(.L_699 - .L_698)
.L_698:
        /*005c*/ 	.word	0x00000000
        /*0060*/ 	.short	0x0001
        /*0062*/ 	.short	0x0058
        /*0064*/ 	.byte	0x00, 0xf0, 0x61, 0x01


	//----- nvinfo : EIATTR_KPARAM_INFO
	.align		4
.L_699:
        /*0068*/ 	.byte	0x04, 0x17
        /*006a*/ 	.short	(.L_701 - .L_700)
.L_700:
        /*006c*/ 	.word	0x00000000
        /*0070*/ 	.short	0x0000
        /*0072*/ 	.short	0x0000
        /*0074*/ 	.byte	0x00, 0xf0, 0x61, 0x01


	//----- nvinfo : EIATTR_SPARSE_MMA_MASK
	.align		4
.L_701:
        /*0078*/ 	.byte	0x03, 0x50
        /*007a*/ 	.short	0x0000


	//----- nvinfo : EIATTR_MAXREG_COUNT
	.align		4
        /*007c*/ 	.byte	0x03, 0x1b
        /*007e*/ 	.short	0x00ff


	//----- nvinfo : EIATTR_MERCURY_ISA_VERSION
	.align		4
        /*0080*/ 	.byte	0x03, 0x5f
        /*0082*/ 	.short	0x0101


	//----- nvinfo : EIATTR_VRC_CTA_INIT_COUNT
	.align		4
        /*0084*/ 	.byte	0x02, 0x4a
	.zero		1
	.zero		1


	//----- nvinfo : EIATTR_EXIT_INSTR_OFFSETS
	.align		4
        /*0088*/ 	.byte	0x04, 0x1c
        /*008a*/ 	.short	(.L_703 - .L_702)


	//   ....[0]....
.L_702:
        /*008c*/ 	.word	0x00000130


	//   ....[1]....
        /*0090*/ 	.word	0x00000e20


	//----- nvinfo : EIATTR_CRS_STACK_SIZE
	.align		4
.L_703:
        /*0094*/ 	.byte	0x04, 0x1e
        /*0096*/ 	.short	(.L_705 - .L_704)
.L_704:
        /*0098*/ 	.word	0x00000000


	//----- nvinfo : EIATTR_CBANK_PARAM_SIZE
	.align		4
.L_705:
        /*009c*/ 	.byte	0x03, 0x19
        /*009e*/ 	.short	0x00c4


	//----- nvinfo : EIATTR_PARAM_CBANK
	.align		4
        /*00a0*/ 	.byte	0x04, 0x0a
        /*00a2*/ 	.short	(.L_707 - .L_706)
	.align		4
.L_706:
        /*00a4*/ 	.word	index@(.nv.constant0._ZN2at6native54_GLOBAL__N__757059ea_21_ReplicationPadding_cu_4a93dcdf32replication_pad_forward_kernel3dIaEEvNS_27GenericPackedTensorAccessorIKT_Lm5ENS_16DefaultPtrTraitsElEENS3_IS4_Lm5ES6_lEEiiiii)
        /*00a8*/ 	.short	0x0380
        /*00aa*/ 	.short	0x00c4


	//----- nvinfo : EIATTR_SW_WAR
	.align		4
.L_707:
        /*00ac*/ 	.byte	0x04, 0x36
        /*00ae*/ 	.short	(.L_709 - .L_708)
.L_708:
        /*00b0*/ 	.word	0x00000008
.L_709:


//--------------------- .nv.info._ZN2at6native54_GLOBAL__N__757059ea_21_ReplicationPadding_cu_4a93dcdf32replication_pad_forward_kernel3dIhEEvNS_27GenericPackedTensorAccessorIKT_Lm5ENS_16DefaultPtrTraitsElEENS3_IS4_Lm5ES6_lEEiiiii --------------------------
	.section	.nv.info._ZN2at6native54_GLOBAL__N__757059ea_21_ReplicationPadding_cu_4a93dcdf32replication_pad_forward_kernel3dIhEEvNS_27GenericPackedTensorAccessorIKT_Lm5ENS_16DefaultPtrTraitsElEENS3_IS4_Lm5ES6_lEEiiiii,"",@"SHT_CUDA_INFO"
	.sectionflags	@""
	.align	4


	//----- nvinfo : EIATTR_CUDA_API_VERSION
	.align		4
        /*0000*/ 	.byte	0x04, 0x37
        /*0002*/ 	.short	(.L_711 - .L_710)
.L_710:
        /*0004*/ 	.word	0x00000082


	//----- nvinfo : EIATTR_KPARAM_INFO
	.align		4
.L_711:
        /*0008*/ 	.byte	0x04, 0x17
        /*000a*/ 	.short	(.L_713 - .L_712)
.L_712:
        /*000c*/ 	.word	0x00000000
        /*0010*/ 	.short	0x0006
        /*0012*/ 	.short	0x00c0
        /*0014*/ 	.byte	0x00, 0xf0, 0x11, 0x00


	//----- nvinfo : EIATTR_KPARAM_INFO
	.align		4
.L_713:
        /*0018*/ 	.byte	0x04, 0x17
        /*001a*/ 	.short	(.L_715 - .L_714)
.L_714:
        /*001c*/ 	.word	0x00000000
        /*0020*/ 	.short	0x0005
        /*0022*/ 	.short	0x00bc
        /*0024*/ 	.byte	0x00, 0xf0, 0x11, 0x00


	//----- nvinfo : EIATTR_KPARAM_INFO
	.align		4
.L_715:
        /*0028*/ 	.byte	0x04, 0x17
        /*002a*/ 	.short	(.L_717 - .L_716)
.L_716:
        /*002c*/ 	.word	0x00000000
        /*0030*/ 	.short	0x0004
        /*0032*/ 	.short	0x00b8
        /*0034*/ 	.byte	0x00, 0xf0, 0x11, 0x00


	//----- nvinfo : EIATTR_KPARAM_INFO
	.align		4
.L_717:
        /*0038*/ 	.byte	0x04, 0x17
        /*003a*/ 	.short	(.L_719 - .L_718)
.L_718:
        /*003c*/ 	.word	0x00000000
        /*0040*/ 	.short	0x0003
        /*0042*/ 	.short	0x00b4
        /*0044*/ 	.byte	0x00, 0xf0, 0x11, 0x00


	//----- nvinfo : EIATTR_KPARAM_INFO
	.align		4
.L_719:
        /*0048*/ 	.byte	0x04, 0x17
        /*004a*/ 	.short	(.L_721 - .L_720)
.L_720:
        /*004c*/ 	.word	0x00000000
        /*0050*/ 	.short	0x0002
        /*0052*/ 	.short	0x00b0
        /*0054*/ 	.byte	0x00, 0xf0, 0x11, 0x00


	//----- nvinfo : EIATTR_KPARAM_INFO
	.align		4
.L_721:
        /*0058*/ 	.byte	0x04, 0x17
        /*005a*/ 	.short	(.L_723 - .L_722)
.L_722:
        /*005c*/ 	.word	0x00000000
        /*0060*/ 	.short	0x0001
        /*0062*/ 	.short	0x0058
        /*0064*/ 	.byte	0x00, 0xf0, 0x61, 0x01


	//----- nvinfo : EIATTR_KPARAM_INFO
	.align		4
.L_723:
        /*0068*/ 	.byte	0x04, 0x17
        /*006a*/ 	.short	(.L_725 - .L_724)
.L_724:
        /*006c*/ 	.word	0x00000000
        /*0070*/ 	.short	0x0000
        /*0072*/ 	.short	0x0000
        /*0074*/ 	.byte	0x00, 0xf0, 0x61, 0x01


	//----- nvinfo : EIATTR_SPARSE_MMA_MASK
	.align		4
.L_725:
        /*0078*/ 	.byte	0x03, 0x50
        /*007a*/ 	.short	0x0000


	//----- nvinfo : EIATTR_MAXREG_COUNT
	.align		4
        /*007c*/ 	.byte	0x03, 0x1b
        /*007e*/ 	.short	0x00ff


	//----- nvinfo : EIATTR_MERCURY_ISA_VERSION
	.align		4
        /*0080*/ 	.byte	0x03, 0x5f
        /*0082*/ 	.short	0x0101


	//----- nvinfo : EIATTR_VRC_CTA_INIT_COUNT
	.align		4
        /*0084*/ 	.byte	0x02, 0x4a
	.zero		1
	.zero		1


	//----- nvinfo : EIATTR_EXIT_INSTR_OFFSETS
	.align		4
        /*0088*/ 	.byte	0x04, 0x1c
        /*008a*/ 	.short	(.L_727 - .L_726)


	//   ....[0]....
.L_726:
        /*008c*/ 	.word	0x00000130


	//   ....[1]....
        /*0090*/ 	.word	0x00000e20


	//----- nvinfo : EIATTR_CRS_STACK_SIZE
	.align		4
.L_727:
        /*0094*/ 	.byte	0x04, 0x1e
        /*0096*/ 	.short	(.L_729 - .L_728)
.L_728:
        /*0098*/ 	.word	0x00000000


	//----- nvinfo : EIATTR_CBANK_PARAM_SIZE
	.align		4
.L_729:
        /*009c*/ 	.byte	0x03, 0x19
        /*009e*/ 	.short	0x00c4


	//----- nvinfo : EIATTR_PARAM_CBANK
	.align		4
        /*00a0*/ 	.byte	0x04, 0x0a
        /*00a2*/ 	.short	(.L_731 - .L_730)
	.align		4
.L_730:
        /*00a4*/ 	.word	index@(.nv.constant0._ZN2at6native54_GLOBAL__N__757059ea_21_ReplicationPadding_cu_4a93dcdf32replication_pad_forward_kernel3dIhEEvNS_27GenericPackedTensorAccessorIKT_Lm5ENS_16DefaultPtrTraitsElEENS3_IS4_Lm5ES6_lEEiiiii)
        /*00a8*/ 	.short	0x0380
        /*00aa*/ 	.short	0x00c4


	//----- nvinfo : EIATTR_SW_WAR
	.align		4
.L_731:
        /*00ac*/ 	.byte	0x04, 0x36
        /*00ae*/ 	.short	(.L_733 - .L_732)
.L_732:
        /*00b0*/ 	.word	0x00000008
.L_733:


//--------------------- .nv.info._ZN2at6native54_GLOBAL__N__757059ea_21_ReplicationPadding_cu_4a93dcdf32replication_pad_forward_kernel2dIN3c108BFloat16EEEvNS_27GenericPackedTensorAccessorIKT_Lm4ENS_16DefaultPtrTraitsElEENS5_IS6_Lm4ES8_lEEiiii --------------------------
	.section	.nv.info._ZN2at6native54_GLOBAL__N__757059ea_21_ReplicationPadding_cu_4a93dcdf32replication_pad_forward_kernel2dIN3c108BFloat16EEEvNS_27GenericPackedTensorAccessorIKT_Lm4ENS_16DefaultPtrTraitsElEENS5_IS6_Lm4ES8_lEEiiii,"",@"SHT_CUDA_INFO"
	.sectionflags	@""
	.align	4


	//----- nvinfo : EIATTR_CUDA_API_VERSION
	.align		4
        /*0000*/ 	.byte	0x04, 0x37
        /*0002*/ 	.short	(.L_735 - .L_734)
.L_734:
        /*0004*/ 	.word	0x00000082


	//----- nvinfo : EIATTR_KPARAM_INFO
	.align		4
.L_735:
        /*0008*/ 	.byte	0x04, 0x17
        /*000a*/ 	.short	(.L_737 - .L_736)
.L_736:
        /*000c*/ 	.word	0x00000000
        /*0010*/ 	.short	0x0005
        /*0012*/ 	.short	0x009c
        /*0014*/ 	.byte	0x00, 0xf0, 0x11, 0x00


	//----- nvinfo : EIATTR_KPARAM_INFO
	.align		4
.L_737:
        /*0018*/ 	.byte	0x04, 0x17
        /*001a*/ 	.short	(.L_739 - .L_738)
.L_738:
        /*001c*/ 	.word	0x00000000
        /*0020*/ 	.short	0x0004
        /*0022*/ 	.short	0x0098
        /*0024*/ 	.byte	0x00, 0xf0, 0x11, 0x00


	//----- nvinfo : EIATTR_KPARAM_INFO
	.align		4
.L_739:
        /*0028*/ 	.byte	0x04, 0x17
        /*002a*/ 	.short	(.L_741 - .L_740)
.L_740:
        /*002c*/ 	.word	0x00000000
        /*0030*/ 	.short	0x0003
        /*0032*/ 	.short	0x0094
        /*0034*/ 	.byte	0x00, 0xf0, 0x11, 0x00


	//----- nvinfo : EIATTR_KPARAM_INFO
	.align		4
.L_741:
        /*0038*/ 	.byte	0x04, 0x17
        /*003a*/ 	.short	(.L_743 - .L_742)
.L_742:
        /*003c*/ 	.word	0x00000000
        /*0040*/ 	.short	0x0002
        /*0042*/ 	.short	0x0090
        /*0044*/ 	.byte	0x00, 0xf0, 0x11, 0x00


	//----- nvinfo : EIATTR_KPARAM_INFO
	.align		4
.L_743:
        /*0048*/ 	.byte	0x04, 0x17
        /*004a*/ 	.short	(.L_745 - .L_744)
.L_744:
        /*004c*/ 	.word	0x00000000
        /*0050*/ 	.short	0x0001
        /*0052*/ 	.short	0x0048
        /*0054*/ 	.byte	0x00, 0xf0, 0x21, 0x01


	//----- nvinfo : EIATTR_KPARAM_INFO
	.align		4
.L_745:
        /*0058*/ 	.byte	0x04, 0x17
        /*005a*/ 	.short	(.L_747 - .L_746)
.L_746:
        /*005c*/ 	.word	0x00000000
        /*0060*/ 	.short	0x0000
        /*0062*/ 	.short	0x0000
        /*0064*/ 	.byte	0x00, 0xf0, 0x21, 0x01


	//----- nvinfo : EIATTR_SPARSE_MMA_MASK
	.align		4
.L_747:
        /*0068*/ 	.byte	0x03, 0x50
        /*006a*/ 	.short	0x0000


	//----- nvinfo : EIATTR_MAXREG_COUNT
	.align		4
        /*006c*/ 	.byte	0x03, 0x1b
        /*006e*/ 	.short	0x00ff


	//----- nvinfo : EIATTR_MERCURY_ISA_VERSION
	.align		4
        /*0070*/ 	.byte	0x03, 0x5f
        /*0072*/ 	.short	0x0101


	//----- nvinfo : EIATTR_VRC_CTA_INIT_COUNT
	.align		4
        /*0074*/ 	.byte	0x02, 0x4a
	.zero		1
	.zero		1


	//----- nvinfo : EIATTR_EXIT_INSTR_OFFSETS
	.align		4
        /*0078*/ 	.byte	0x04, 0x1c
        /*007a*/ 	.short	(.L_749 - .L_748)


	//   ....[0]....
.L_748:
        /*007c*/ 	.word	0x000000e0


	//   ....[1]....
        /*0080*/ 	.word	0x000007f0


	//----- nvinfo : EIATTR_CRS_STACK_SIZE
	.align		4
.L_749:
        /*0084*/ 	.byte	0x04, 0x1e
        /*0086*/ 	.short	(.L_751 - .L_750)
.L_750:
        /*0088*/ 	.word	0x00000000


	//----- nvinfo : EIATTR_CBANK_PARAM_SIZE
	.align		4
.L_751:
        /*008c*/ 	.byte	0x03, 0x19
        /*008e*/ 	.short	0x00a0


	//----- nvinfo : EIATTR_PARAM_CBANK
	.align		4
        /*0090*/ 	.byte	0x04, 0x0a
        /*0092*/ 	.short	(.L_753 - .L_752)
	.align		4
.L_752:
        /*0094*/ 	.word	index@(.nv.constant0._ZN2at6native54_GLOBAL__N__757059ea_21_ReplicationPadding_cu_4a93dcdf32replication_pad_forward_kernel2dIN3c108BFloat16EEEvNS_27GenericPackedTensorAccessorIKT_Lm4ENS_16DefaultPtrTraitsElEENS5_IS6_Lm4ES8_lEEiiii)
        /*0098*/ 	.short	0x0380
        /*009a*/ 	.short	0x00a0


	//----- nvinfo : EIATTR_SW_WAR
	.align		4
.L_753:
        /*009c*/ 	.byte	0x04, 0x36
        /*009e*/ 	.short	(.L_755 - .L_754)
.L_754:
        /*00a0*/ 	.word	0x00000008
.L_755:


//--------------------- .nv.info._ZN2at6native54_GLOBAL__N__757059ea_21_ReplicationPadding_cu_4a93dcdf32replication_pad_forward_kernel2dIN3c104HalfEEEvNS_27GenericPackedTensorAccessorIKT_Lm4ENS_16DefaultPtrTraitsElEENS5_IS6_Lm4ES8_lEEiiii --------------------------
	.section	.nv.info._ZN2at6native54_GLOBAL__N__757059ea_21_ReplicationPadding_cu_4a93dcdf32replication_pad_forward_kernel2dIN3c104HalfEEEvNS_27GenericPackedTensorAccessorIKT_Lm4ENS_16DefaultPtrTraitsElEENS5_IS6_Lm4ES8_lEEiiii,"",@"SHT_CUDA_INFO"
	.sectionflags	@""
	.align	4


	//----- nvinfo : EIATTR_CUDA_API_VERSION
	.align		4
        /*0000*/ 	.byte	0x04, 0x37
        /*0002*/ 	.short	(.L_757 - .L_756)
.L_756:
        /*0004*/ 	.word	0x00000082


	//----- nvinfo : EIATTR_KPARAM_INFO
	.align		4
.L_757:
        /*0008*/ 	.byte	0x04, 0x17
        /*000a*/ 	.short	(.L_759 - .L_758)
.L_758:
        /*000c*/ 	.word	0x00000000
        /*0010*/ 	.short	0x0005
        /*0012*/ 	.short	0x009c
        /*0014*/ 	.byte	0x00, 0xf0, 0x11, 0x00


	//----- nvinfo : EIATTR_KPARAM_INFO
	.align		4
.L_759:
        /*0018*/ 	.byte	0x04, 0x17
        /*001a*/ 	.short	(.L_761 - .L_760)
.L_760:
        /*001c*/ 	.word	0x00000000
        /*0020*/ 	.short	0x0004
        /*0022*/ 	.short	0x0098
        /*0024*/ 	.byte	0x00, 0xf0, 0x11, 0x00


	//----- nvinfo : EIATTR_KPARAM_INFO
	.align		4
.L_761:
        /*0028*/ 	.byte	0x04, 0x17
        /*002a*/ 	.short	(.L_763 - .L_762)
.L_762:
        /*002c*/ 	.word	0x00000000
        /*0030*/ 	.short	0x0003
        /*0032*/ 	.short	0x0094
        /*0034*/ 	.byte	0x00, 0xf0, 0x11, 0x00


	//----- nvinfo : EIATTR_KPARAM_INFO
	.align		4
.L_763:
        /*0038*/ 	.byte	0x04, 0x17
        /*003a*/ 	.short	(.L_765 - .L_764)
.L_764:
        /*003c*/ 	.word	0x00000000
        /*0040*/ 	.short	0x0002
        /*0042*/ 	.short	0x0090
        /*0044*/ 	.byte	0x00, 0xf0, 0x11, 0x00


	//----- nvinfo : EIATTR_KPARAM_INFO
	.align		4
.L_765:
        /*0048*/ 	.byte	0x04, 0x17
        /*004a*/ 	.short	(.L_767 - .L_766)
.L_766:
        /*004c*/ 	.word	0x00000000
        /*0050*/ 	.short	0x0001
        /*0052*/ 	.short	0x0048
        /*0054*/ 	.byte	0x00, 0xf0, 0x21, 0x01


	//----- nvinfo : EIATTR_KPARAM_INFO
	.align		4
.L_767:
        /*0058*/ 	.byte	0x04, 0x17
        /*005a*/ 	.short	(.L_769 - .L_768)
.L_768:
        /*005c*/ 	.word	0x00000000
        /*0060*/ 	.short	0x0000
        /*0062*/ 	.short	0x0000
        /*0064*/ 	.byte	0x00, 0xf0, 0x21, 0x01


	//----- nvinfo : EIATTR_SPARSE_MMA_MASK
	.align		4
.L_769:
        /*0068*/ 	.byte	0x03, 0x50
        /*006a*/ 	.short	0x0000


	//----- nvinfo : EIATTR_MAXREG_COUNT
	.align		4
        /*006c*/ 	.byte	0x03, 0x1b
        /*006e*/ 	.short	0x00ff


	//----- nvinfo : EIATTR_MERCURY_ISA_VERSION
	.align		4
        /*0070*/ 	.byte	0x03, 0x5f
        /*0072*/ 	.short	0x0101


	//----- nvinfo : EIATTR_VRC_CTA_INIT_COUNT
	.align		4
        /*0074*/ 	.byte	0x02, 0x4a
	.zero		1
	.zero		1


	//----- nvinfo : EIATTR_EXIT_INSTR_OFFSETS
	.align		4
        /*0078*/ 	.byte	0x04, 0x1c
        /*007a*/ 	.short	(.L_771 - .L_770)


	//   ....[0]....
.L_770:
        /*007c*/ 	.word	0x000000e0


	//   ....[1]....
        /*0080*/ 	.word	0x000007f0


	//----- nvinfo : EIATTR_CRS_STACK_SIZE
	.align		4
.L_771:
        /*0084*/ 	.byte	0x04, 0x1e
        /*0086*/ 	.short	(.L_773 - .L_772)
.L_772:
        /*0088*/ 	.word	0x00000000


	//----- nvinfo : EIATTR_CBANK_PARAM_SIZE
	.align		4
.L_773:
        /*008c*/ 	.byte	0x03, 0x19
        /*008e*/ 	.short	0x00a0


	//----- nvinfo : EIATTR_PARAM_CBANK
	.align		4
        /*0090*/ 	.byte	0x04, 0x0a
        /*0092*/ 	.short	(.L_775 - .L_774)
	.align		4
.L_774:
        /*0094*/ 	.word	index@(.nv.constant0._ZN2at6native54_GLOBAL__N__757059ea_21_ReplicationPadding_cu_4a93dcdf32replication_pad_forward_kernel2dIN3c104HalfEEEvNS_27GenericPackedTensorAccessorIKT_Lm4ENS_16DefaultPtrTraitsElEENS5_IS6_Lm4ES8_lEEiiii)
        /*0098*/ 	.short	0x0380
        /*009a*/ 	.short	0x00a0


	//----- nvinfo : EIATTR_SW_WAR
	.align		4
.L_775:
        /*009c*/ 	.byte	0x04, 0x36
        /*009e*/ 	.short	(.L_777 - .L_776)
.L_776:
        /*00a0*/ 	.word	0x00000008
.L_777:


//--------------------- .nv.info._ZN2at6native54_GLOBAL__N__757059ea_21_ReplicationPadding_cu_4a93dcdf32replication_pad_forward_kernel2dIN3c107complexIfEEEEvNS_27GenericPackedTensorAccessorIKT_Lm4ENS_16DefaultPtrTraitsElEENS6_IS7_Lm4ES9_lEEiiii --------------------------
	.section	.nv.info._ZN2at6native54_GLOBAL__N__757059ea_21_ReplicationPadding_cu_4a93dcdf32replication_pad_forward_kernel2dIN3c107complexIfEEEEvNS_27GenericPackedTensorAccessorIKT_Lm4ENS_16DefaultPtrTraitsElEENS6_IS7_Lm4ES9_lEEiiii,"",@"SHT_CUDA_INFO"
	.sectionflags	@""
	.align	4


	//----- nvinfo : EIATTR_CUDA_API_VERSION
	.align		4
        /*0000*/ 	.byte	0x04, 0x37
        /*0002*/ 	.short	(.L_779 - .L_778)
.L_778:
        /*0004*/ 	.word	0x00000082


	//----- nvinfo : EIATTR_KPARAM_INFO
	.align		4
.L_779:
        /*0008*/ 	.byte	0x04, 0x17
        /*000a*/ 	.short	(.L_781 - .L_780)
.L_780:
        /*000c*/ 	.word	0x00000000
        /*0010*/ 	.short	0x0005
        /*0012*/ 	.short	0x009c
        /*0014*/ 	.byte	0x00, 0xf0, 0x11, 0x00


	//----- nvinfo : EIATTR_KPARAM_INFO
	.align		4
.L_781:
        /*0018*/ 	.byte	0x04, 0x17
        /*001a*/ 	.short	(.L_783 - .L_782)
.L_782:
        /*001c*/ 	.word	0x00000000
        /*0020*/ 	.short	0x0004
        /*0022*/ 	.short	0x0098
        /*0024*/ 	.byte	0x00, 0xf0, 0x11, 0x00


	//----- nvinfo : EIATTR_KPARAM_INFO
	.align		4
.L_783:
        /*0028*/ 	.byte	0x04, 0x17
        /*002a*/ 	.short	(.L_785 - .L_784)
.L_784:
        /*002c*/ 	.word	0x00000000
        /*0030*/ 	.short	0x0003
        /*0032*/ 	.short	0x0094
        /*0034*/ 	.byte	0x00, 0xf0, 0x11, 0x00


	//----- nvinfo : EIATTR_KPARAM_INFO
	.align		4
.L_785:
        /*0038*/ 	.byte	0x04, 0x17
        /*003a*/ 	.short	(.L_787 - .L_786)
.L_786:
        /*003c*/ 	.word	0x00000000
        /*0040*/ 	.short	0x0002
        /*0042*/ 	.short	0x0090
        /*0044*/ 	.byte	0x00, 0xf0, 0x11, 0x00


	//----- nvinfo : EIATTR_KPARAM_INFO
	.align		4
.L_787:
        /*0048*/ 	.byte	0x04, 0x17
        /*004a*/ 	.short	(.L_789 - .L_788)
.L_788:
        /*004c*/ 	.word	0x00000000
        /*0050*/ 	.short	0x0001
        /*0052*/ 	.short	0x0048
        /*0054*/ 	.byte	0x00, 0xf0, 0x21, 0x01


	//----- nvinfo : EIATTR_KPARAM_INFO
	.align		4
.L_789:
        /*0058*/ 	.byte	0x04, 0x17
        /*005a*/ 	.short	(.L_791 - .L_790)
.L_790:
        /*005c*/ 	.word	0x00000000
        /*0060*/ 	.short	0x0000
        /*0062*/ 	.short	0x0000
        /*0064*/ 	.byte	0x00, 0xf0, 0x21, 0x01


	//----- nvinfo : EIATTR_SPARSE_MMA_MASK
	.align		4
.L_791:
        /*0068*/ 	.byte	0x03, 0x50
        /*006a*/ 	.short	0x0000


	//----- nvinfo : EIATTR_MAXREG_COUNT
	.align		4
        /*006c*/ 	.byte	0x03, 0x1b
        /*006e*/ 	.short	0x00ff


	//----- nvinfo : EIATTR_MERCURY_ISA_VERSION
	.align		4
        /*0070*/ 	.byte	0x03, 0x5f
        /*0072*/ 	.short	0x0101


	//----- nvinfo : EIATTR_VRC_CTA_INIT_COUNT
	.align		4
        /*0074*/ 	.byte	0x02, 0x4a
	.zero		1
	.zero		1


	//----- nvinfo : EIATTR_EXIT_INSTR_OFFSETS
	.align		4
        /*0078*/ 	.byte	0x04, 0x1c
        /*007a*/ 	.short	(.L_793 - .L_792)


	//   ....[0]....
.L_792:
        /*007c*/ 	.word	0x000000e0


	//   ....[1]....
        /*0080*/ 	.word	0x000007f0


	//----- nvinfo : EIATTR_CRS_STACK_SIZE
	.align		4
.L_793:
        /*0084*/ 	.byte	0x04, 0x1e
        /*0086*/ 	.short	(.L_795 - .L_794)
.L_794:
        /*0088*/ 	.word	0x00000000


	//----- nvinfo : EIATTR_CBANK_PARAM_SIZE
	.align		4
.L_795:
        /*008c*/ 	.byte	0x03, 0x19
        /*008e*/ 	.short	0x00a0


	//----- nvinfo : EIATTR_PARAM_CBANK
	.align		4
        /*0090*/ 	.byte	0x04, 0x0a
        /*0092*/ 	.short	(.L_797 - .L_796)
	.align		4
.L_796:
        /*0094*/ 	.word	index@(.nv.constant0._ZN2at6native54_GLOBAL__N__757059ea_21_ReplicationPadding_cu_4a93dcdf32replication_pad_forward_kernel2dIN3c107complexIfEEEEvNS_27GenericPackedTensorAccessorIKT_Lm4ENS_16DefaultPtrTraitsElEENS6_IS7_Lm4ES9_lEEiiii)
        /*0098*/ 	.short	0x0380
        /*009a*/ 	.short	0x00a0


	//----- nvinfo : EIATTR_SW_WAR
	.align		4
.L_797:
        /*009c*/ 	.byte	0x04, 0x36
        /*009e*/ 	.short	(.L_799 - .L_798)
.L_798:
        /*00a0*/ 	.word	0x00000008
.L_799:


//--------------------- .nv.info._ZN2at6native54_GLOBAL__N__757059ea_21_ReplicationPadding_cu_4a93dcdf32replication_pad_forward_kernel2dIN3c107complexIdEEEEvNS_27GenericPackedTensorAccessorIKT_Lm4ENS_16DefaultPtrTraitsElEENS6_IS7_Lm4ES9_lEEiiii --------------------------
	.section	.nv.info._ZN2at6native54_GLOBAL__N__757059ea_21_ReplicationPadding_cu_4a93dcdf32replication_pad_forward_kernel2dIN3c107complexIdEEEEvNS_27GenericPackedTensorAccessorIKT_Lm4ENS_16DefaultPtrTraitsElEENS6_IS7_Lm4ES9_lEEiiii,"",@"SHT_CUDA_INFO"
	.sectionflags	@""
	.align	4


	//----- nvinfo : EIATTR_CUDA_API_VERSION
	.align		4
        /*0000*/ 	.byte	0x04, 0x37
        /*0002*/ 	.short	(.L_801 - .L_800)
.L_800:
        /*0004*/ 	.word	0x00000082


	//----- nvinfo : EIATTR_KPARAM_INFO
	.align		4
.L_801:
        /*0008*/ 	.byte	0x04, 0x17
        /*000a*/ 	.short	(.L_803 - .L_802)
.L_802:
        /*000c*/ 	.word	0x00000000
        /*0010*/ 	.short	0x0005
        /*0012*/ 	.short	0x009c
        /*0014*/ 	.byte	0x00, 0xf0, 0x11, 0x00


	//----- nvinfo : EIATTR_KPARAM_INFO
	.align		4
.L_803:
        /*0018*/ 	.byte	0x04, 0x17
        /*001a*/ 	.short	(.L_805 - .L_804)
.L_804:
        /*001c*/ 	.word	0x00000000
        /*0020*/ 	.short	0x0004
        /*0022*/ 	.short	0x0098
        /*0024*/ 	.byte	0x00, 0xf0, 0x11, 0x00


	//----- nvinfo : EIATTR_KPARAM_INFO
	.align		4
.L_805:
        /*0028*/ 	.byte	0x04, 0x17
        /*002a*/ 	.short	(.L_807 - .L_806)
.L_806:
        /*002c*/ 	.word	0x00000000
        /*0030*/ 	.short	0x0003
        /*0032*/ 	.short	0x0094
        /*0034*/ 	.byte	0x00, 0xf0, 0x11, 0x00


	//----- nvinfo : EIATTR_KPARAM_INFO
	.align		4
.L_807:
        /*0038*/ 	.byte	0x04, 0x17
        /*003a*/ 	.short	(.L_809 - .L_808)
.L_808:
        /*003c*/ 	.word	0x00000000
        /*0040*/ 	.short	0x0002
        /*0042*/ 	.short	0x0090
        /*0044*/ 	.byte	0x00, 0xf0, 0x11, 0x00


	//----- nvinfo : EIATTR_KPARAM_INFO
	.align		4
.L_809:
        /*0048*/ 	.byte	0x04, 0x17
        /*004a*/ 	.short	(.L_811 - .L_810)
.L_810:
        /*004c*/ 	.word	0x00000000
        /*0050*/ 	.short	0x0001
        /*0052*/ 	.short	0x0048
        /*0054*/ 	.byte	0x00, 0xf0, 0x21, 0x01


	//----- nvinfo : EIATTR_KPARAM_INFO
	.align		4
.L_811:
        /*0058*/ 	.byte	0x04, 0x17
        /*005a*/ 	.short	(.L_813 - .L_812)
.L_812:
        /*005c*/ 	.word	0x00000000
        /*0060*/ 	.short	0x0000
        /*0062*/ 	.short	0x0000
        /*0064*/ 	.byte	0x00, 0xf0, 0x21, 0x01


	//----- nvinfo : EIATTR_SPARSE_MMA_MASK
	.align		4
.L_813:
        /*0068*/ 	.byte	0x03, 0x50
        /*006a*/ 	.short	0x0000


	//----- nvinfo : EIATTR_MAXREG_COUNT
	.align		4
        /*006c*/ 	.byte	0x03, 0x1b
        /*006e*/ 	.short	0x00ff


	//----- nvinfo : EIATTR_MERCURY_ISA_VERSION
	.align		4
        /*0070*/ 	.byte	0x03, 0x5f
        /*0072*/ 	.short	0x0101


	//----- nvinfo : EIATTR_VRC_CTA_INIT_COUNT
	.align		4
        /*0074*/ 	.byte	0x02, 0x4a
	.zero		1
	.zero		1


	//----- nvinfo : EIATTR_EXIT_INSTR_OFFSETS
	.align		4
        /*0078*/ 	.byte	0x04, 0x1c
        /*007a*/ 	.short	(.L_815 - .L_814)


	//   ....[0]....
.L_814:
        /*007c*/ 	.word	0x000000e0


	//   ....[1]....
        /*0080*/ 	.word	0x000007f0


	//----- nvinfo : EIATTR_CRS_STACK_SIZE
	.align		4
.L_815:
        /*0084*/ 	.byte	0x04, 0x1e
        /*0086*/ 	.short	(.L_817 - .L_816)
.L_816:
        /*0088*/ 	.word	0x00000000


	//----- nvinfo : EIATTR_CBANK_PARAM_SIZE
	.align		4
.L_817:
        /*008c*/ 	.byte	0x03, 0x19
        /*008e*/ 	.short	0x00a0


	//----- nvinfo : EIATTR_PARAM_CBANK
	.align		4
        /*0090*/ 	.byte	0x04, 0x0a
        /*0092*/ 	.short	(.L_819 - .L_818)
	.align		4
.L_818:
        /*0094*/ 	.word	index@(.nv.constant0._ZN2at6native54_GLOBAL__N__757059ea_21_ReplicationPadding_cu_4a93dcdf32replication_pad_forward_kernel2dIN3c107complexIdEEEEvNS_27GenericPackedTensorAccessorIKT_Lm4ENS_16DefaultPtrTraitsElEENS6_IS7_Lm4ES9_lEEiiii)
        /*0098*/ 	.short	0x0380
        /*009a*/ 	.short	0x00a0


	//----- nvinfo : EIATTR_SW_WAR
	.align		4
.L_819:
        /*009c*/ 	.byte	0x04, 0x36
        /*009e*/ 	.short	(.L_821 - .L_820)
.L_820:
        /*00a0*/ 	.word	0x00000008
.L_821:


//--------------------- .nv.info._ZN2at6native54_GLOBAL__N__757059ea_21_ReplicationPadding_cu_4a93dcdf32replication_pad_forward_kernel2dIfEEvNS_27GenericPackedTensorAccessorIKT_Lm4ENS_16DefaultPtrTraitsElEENS3_IS4_Lm4ES6_lEEiiii --------------------------
	.section	.nv.info._ZN2at6native54_GLOBAL__N__757059ea_21_ReplicationPadding_cu_4a93dcdf32replication_pad_forward_kernel2dIfEEvNS_27GenericPackedTensorAccessorIKT_Lm4ENS_16DefaultPtrTraitsElEENS3_IS4_Lm4ES6_lEEiiii,"",@"SHT_CUDA_INFO"
	.sectionflags	@""
	.align	4


	//----- nvinfo : EIATTR_CUDA_API_VERSION
	.align		4
        /*0000*/ 	.byte	0x04, 0x37
        /*0002*/ 	.short	(.L_823 - .L_822)
.L_822:
        /*0004*/ 	.word	0x00000082


	//----- nvinfo : EIATTR_KPARAM_INFO
	.align		4
.L_823:
        /*0008*/ 	.byte	0x04, 0x17
        /*000a*/ 	.short	(.L_825 - .L_824)
.L_824:
        /*000c*/ 	.word	0x00000000
        /*0010*/ 	.short	0x0005
        /*0012*/ 	.short	0x009c
        /*0014*/ 	.byte	0x00, 0xf0, 0x11, 0x00


	//----- nvinfo : EIATTR_KPARAM_INFO
	.align		4
.L_825:
        /*0018*/ 	.byte	0x04, 0x17
        /*001a*/ 	.short	(.L_827 - .L_826)
.L_826:
        /*001c*/ 	.word	0x00000000
        /*0020*/ 	.short	0x0004
        /*0022*/ 	.short	0x0098
        /*0024*/ 	.byte	0x00, 0xf0, 0x11, 0x00


	//----- nvinfo : EIATTR_KPARAM_INFO
	.align		4
.L_827:
        /*0028*/ 	.byte	0x04, 0x17
        /*002a*/ 	.short	(.L_829 - .L_828)
.L_828:
        /*002c*/ 	.word	0x00000000
        /*0030*/ 	.short	0x0003
        /*0032*/ 	.short	0x0094
        /*0034*/ 	.byte	0x00, 0xf0, 0x11, 0x00


	//----- nvinfo : EIATTR_KPARAM_INFO
	.align		4
.L_829:
        /*0038*/ 	.byte	0x04, 0x17
        /*003a*/ 	.short	(.L_831 - .L_830)
.L_830:
        /*003c*/ 	.word	0x00000000
        /*0040*/ 	.short	0x0002
        /*0042*/ 	.short	0x0090
        /*0044*/ 	.byte	0x00, 0xf0, 0x11, 0x00


	//----- nvinfo : EIATTR_KPARAM_INFO
	.align		4
.L_831:
        /*0048*/ 	.byte	0x04, 0x17
        /*004a*/ 	.short	(.L_833 - .L_832)
.L_832:
        /*004c*/ 	.word	0x00000000
        /*0050*/ 	.short	0x0001
        /*0052*/ 	.short	0x0048
        /*0054*/ 	.byte	0x00, 0xf0, 0x21, 0x01


	//----- nvinfo : EIATTR_KPARAM_INFO
	.align		4
.L_833:
        /*0058*/ 	.byte	0x04, 0x17
        /*005a*/ 	.short	(.L_835 - .L_834)
.L_834:
        /*005c*/ 	.word	0x00000000
        /*0060*/ 	.short	0x0000
        /*0062*/ 	.short	0x0000
        /*0064*/ 	.byte	0x00, 0xf0, 0x21, 0x01


	//----- nvinfo : EIATTR_SPARSE_MMA_MASK
	.align		4
.L_835:
        /*0068*/ 	.byte	0x03, 0x50
        /*006a*/ 	.short	0x0000


	//----- nvinfo : EIATTR_MAXREG_COUNT
	.align		4
        /*006c*/ 	.byte	0x03, 0x1b
        /*006e*/ 	.short	0x00ff


	//----- nvinfo : EIATTR_MERCURY_ISA_VERSION
	.align		4
        /*0070*/ 	.byte	0x03, 0x5f
        /*0072*/ 	.short	0x0101


	//----- nvinfo : EIATTR_VRC_CTA_INIT_COUNT
	.align		4
        /*0074*/ 	.byte	0x02, 0x4a
	.zero		1
	.zero		1


	//----- nvinfo : EIATTR_EXIT_INSTR_OFFSETS
	.align		4
        /*0078*/ 	.byte	0x04, 0x1c
        /*007a*/ 	.short	(.L_837 - .L_836)


	//   ....[0]....
.L_836:
        /*007c*/ 	.word	0x000000e0


	//   ....[1]....
        /*0080*/ 	.word	0x000007f0


	//----- nvinfo : EIATTR_CRS_STACK_SIZE
	.align		4
.L_837:
        /*0084*/ 	.byte	0x04, 0x1e
        /*0086*/ 	.short	(.L_839 - .L_838)
.L_838:
        /*0088*/ 	.word	0x00000000


	//----- nvinfo : EIATTR_CBANK_PARAM_SIZE
	.align		4
.L_839:
        /*008c*/ 	.byte	0x03, 0x19
        /*008e*/ 	.short	0x00a0


	//----- nvinfo : EIATTR_PARAM_CBANK
	.align		4
        /*0090*/ 	.byte	0x04, 0x0a
        /*0092*/ 	.short	(.L_841 - .L_840)
	.align		4
.L_840:
        /*0094*/ 	.word	index@(.nv.constant0._ZN2at6native54_GLOBAL__N__757059ea_21_ReplicationPadding_cu_4a93dcdf32replication_pad_forward_kernel2dIfEEvNS_27GenericPackedTensorAccessorIKT_Lm4ENS_16DefaultPtrTraitsElEENS3_IS4_Lm4ES6_lEEiiii)
        /*0098*/ 	.short	0x0380
        /*009a*/ 	.short	0x00a0


	//----- nvinfo : EIATTR_SW_WAR
	.align		4
.L_841:
        /*009c*/ 	.byte	0x04, 0x36
        /*009e*/ 	.short	(.L_843 - .L_842)
.L_842:
        /*00a0*/ 	.word	0x00000008
.L_843:


//--------------------- .nv.info._ZN2at6native54_GLOBAL__N__757059ea_21_ReplicationPadding_cu_4a93dcdf32replication_pad_forward_kernel2dIdEEvNS_27GenericPackedTensorAccessorIKT_Lm4ENS_16DefaultPtrTraitsElEENS3_IS4_Lm4ES6_lEEiiii --------------------------
	.section	.nv.info._ZN2at6native54_GLOBAL__N__757059ea_21_ReplicationPadding_cu_4a93dcdf32replication_pad_forward_kernel2dIdEEvNS_27GenericPackedTensorAccessorIKT_Lm4ENS_16DefaultPtrTraitsElEENS3_IS4_Lm4ES6_lEEiiii,"",@"SHT_CUDA_INFO"
	.sectionflags	@""
	.align	4


	//----- nvinfo : EIATTR_CUDA_API_VERSION
	.align		4
        /*0000*/ 	.byte	0x04, 0x37
        /*0002*/ 	.short	(.L_845 - .L_844)
.L_844:
        /*0004*/ 	.word	0x00000082


	//----- nvinfo : EIATTR_KPARAM_INFO
	.align		4
.L_845:
        /*0008*/ 	.byte	0x04, 0x17
        /*000a*/ 	.short	(.L_847 - .L_846)
.L_846:
        /*000c*/ 	.word	0x00000000
        /*0010*/ 	.short	0x0005
        /*0012*/ 	.short	0x009c
        /*0014*/ 	.byte	0x00, 0xf0, 0x11, 0x00


	//----- nvinfo : EIATTR_KPARAM_INFO
	.align		4
.L_847:
        /*0018*/ 	.byte	0x04, 0x17
        /*001a*/ 	.short	(.L_849 - .L_848)
.L_848:
        /*001c*/ 	.word	0x00000000
        /*0020*/ 	.short	0x0004
        /*0022*/ 	.short	0x0098
        /*0024*/ 	.byte	0x00, 0xf0, 0x11, 0x00


	//----- nvinfo : EIATTR_KPARAM_INFO
	.align		4
.L_849:
        /*0028*/ 	.byte	0x04, 0x17
        /*002a*/ 	.short	(.L_851 - .L_850)
.L_850:
        /*002c*/ 	.word	0x00000000
        /*0030*/ 	.short	0x0003
        /*0032*/ 	.short	0x0094
        /*0034*/ 	.byte	0x00, 0xf0, 0x11, 0x00


	//----- nvinfo : EIATTR_KPARAM_INFO
	.align		4
.L_851:
        /*0038*/ 	.byte	0x04, 0x17
        /*003a*/ 	.short	(.L_853 - .L_852)
.L_852:
        /*003c*/ 	.word	0x00000000
        /*0040*/ 	.short	0x0002
        /*0042*/ 	.short	0x0090
        /*0044*/ 	.byte	0x00, 0xf0, 0x11, 0x00


	//----- nvinfo : EIATTR_KPARAM_INFO
	.align		4
.L_853:
        /*0048*/ 	.byte	0x04, 0x17
        /*004a*/ 	.short	(.L_855 - .L_854)
.L_854:
        /*004c*/ 	.word	0x00000000
        /*0050*/ 	.short	0x0001
        /*0052*/ 	.short	0x0048
        /*0054*/ 	.byte	0x00, 0xf0, 0x21, 0x01


	//----- nvinfo : EIATTR_KPARAM_INFO
	.align		4
.L_855:
        /*0058*/ 	.byte	0x04, 0x17
        /*005a*/ 	.short	(.L_857 - .L_856)
.L_856:
        /*005c*/ 	.word	0x00000000
        /*0060*/ 	.short	0x0000
        /*0062*/ 	.short	0x0000
        /*0064*/ 	.byte	0x00, 0xf0, 0x21, 0x01


	//----- nvinfo : EIATTR_SPARSE_MMA_MASK
	.align		4
.L_857:
        /*0068*/ 	.byte	0x03, 0x50
        /*006a*/ 	.short	0x0000


	//----- nvinfo : EIATTR_MAXREG_COUNT
	.align		4
        /*006c*/ 	.byte	0x03, 0x1b
        /*006e*/ 	.short	0x00ff


	//----- nvinfo : EIATTR_MERCURY_ISA_VERSION
	.align		4
        /*0070*/ 	.byte	0x03, 0x5f
        /*0072*/ 	.short	0x0101


	//----- nvinfo : EIATTR_VRC_CTA_INIT_COUNT
	.align		4
        /*0074*/ 	.byte	0x02, 0x4a
	.zero		1
	.zero		1


	//----- nvinfo : EIATTR_EXIT_INSTR_OFFSETS
	.align		4
        /*0078*/ 	.byte	0x04, 0x1c
        /*007a*/ 	.short	(.L_859 - .L_858)


	//   ....[0]....
.L_858:
        /*007c*/ 	.word	0x000000e0


	//   ....[1]....
        /*0080*/ 	.word	0x000007f0


	//----- nvinfo : EIATTR_CRS_STACK_SIZE
	.align		4
.L_859:
        /*0084*/ 	.byte	0x04, 0x1e
        /*0086*/ 	.short	(.L_861 - .L_860)
.L_860:
        /*0088*/ 	.word	0x00000000


	//----- nvinfo : EIATTR_CBANK_PARAM_SIZE
	.align		4
.L_861:
        /*008c*/ 	.byte	0x03, 0x19
        /*008e*/ 	.short	0x00a0


	//----- nvinfo : EIATTR_PARAM_CBANK
	.align		4
        /*0090*/ 	.byte	0x04, 0x0a
        /*0092*/ 	.short	(.L_863 - .L_862)
	.align		4
.L_862:
        /*0094*/ 	.word	index@(.nv.constant0._ZN2at6native54_GLOBAL__N__757059ea_21_ReplicationPadding_cu_4a93dcdf32replication_pad_forward_kernel2dIdEEvNS_27GenericPackedTensorAccessorIKT_Lm4ENS_16DefaultPtrTraitsElEENS3_IS4_Lm4ES6_lEEiiii)
        /*0098*/ 	.short	0x0380
        /*009a*/ 	.short	0x00a0


	//----- nvinfo : EIATTR_SW_WAR
	.align		4
.L_863:
        /*009c*/ 	.byte	0x04, 0x36
        /*009e*/ 	.short	(.L_865 - .L_864)
.L_864:
        /*00a0*/ 	.word	0x00000008
.L_865:


//--------------------- .nv.info._ZN2at6native54_GLOBAL__N__757059ea_21_ReplicationPadding_cu_4a93dcdf32replication_pad_forward_kernel2dIsEEvNS_27GenericPackedTensorAccessorIKT_Lm4ENS_16DefaultPtrTraitsElEENS3_IS4_Lm4ES6_lEEiiii --------------------------
	.section	.nv.info._ZN2at6native54_GLOBAL__N__757059ea_21_ReplicationPadding_cu_4a93dcdf32replication_pad_forward_kernel2dIsEEvNS_27GenericPackedTensorAccessorIKT_Lm4ENS_16DefaultPtrTraitsElEENS3_IS4_Lm4ES6_lEEiiii,"",@"SHT_CUDA_INFO"
	.sectionflags	@""
	.align	4


	//----- nvinfo : EIATTR_CUDA_API_VERSION
	.align		4
        /*0000*/ 	.byte	0x04, 0x37
        /*0002*/ 	.short	(.L_867 - .L_866)
.L_866:
        /*0004*/ 	.word	0x00000082


	//----- nvinfo : EIATTR_KPARAM_INFO
	.align		4
.L_867:
        /*0008*/ 	.byte	0x04, 0x17
        /*000a*/ 	.short	(.L_869 - .L_868)
.L_868:
        /*000c*/ 	.word	0x00000000
        /*0010*/ 	.short	0x0005
        /*0012*/ 	.short	0x009c
        /*0014*/ 	.byte	0x00, 0xf0, 0x11, 0x00


	//----- nvinfo : EIATTR_KPARAM_INFO
	.align		4
.L_869:
        /*0018*/ 	.byte	0x04, 0x17
        /*001a*/ 	.short	(.L_871 - .L_870)
.L_870:
        /*001c*/ 	.word	0x00000000
        /*0020*/ 	.short	0x0004
        /*0022*/ 	.short	0x0098
        /*0024*/ 	.byte	0x00, 0xf0, 0x11, 0x00


	//----- nvinfo : EIATTR_KPARAM_INFO
	.align		4
.L_871:
        /*0028*/ 	.byte	0x04, 0x17
        /*002a*/ 	.short	(.L_873 - .L_872)
.L_872:
        /*002c*/ 	.word	0x00000000
        /*0030*/ 	.short	0x0003
        /*0032*/ 	.short	0x0094
        /*0034*/ 	.byte	0x00, 0xf0, 0x11, 0x00


	//----- nvinfo : EIATTR_KPARAM_INFO
	.align		4
.L_873:
        /*0038*/ 	.byte	0x04, 0x17
        /*003a*/ 	.short	(.L_875 - .L_874)
.L_874:
        /*003c*/ 	.word	0x00000000
        /*0040*/ 	.short	0x0002
        /*0042*/ 	.short	0x0090
        /*0044*/ 	.byte	0x00, 0xf0, 0x11, 0x00


	//----- nvinfo : EIATTR_KPARAM_INFO
	.align		4
.L_875:
        /*0048*/ 	.byte	0x04, 0x17
        /*004a*/ 	.short	(.L_877 - .L_876)
.L_876:
        /*004c*/ 	.word	0x00000000
        /*0050*/ 	.short	0x0001
        /*0052*/ 	.short	0x0048
        /*0054*/ 	.byte	0x00, 0xf0, 0x21, 0x01


	//----- nvinfo : EIATTR_KPARAM_INFO
	.align		4
.L_877:
        /*0058*/ 	.byte	0x04, 0x17
        /*005a*/ 	.short	(.L_879 - .L_878)
.L_878:
        /*005c*/ 	.word	0x00000000
        /*0060*/ 	.short	0x0000
        /*0062*/ 	.short	0x0000
        /*0064*/ 	.byte	0x00, 0xf0, 0x21, 0x01


	//----- nvinfo : EIATTR_SPARSE_MMA_MASK
	.align		4
.L_879:
        /*0068*/ 	.byte	0x03, 0x50
        /*006a*/ 	.short	0x0000


	//----- nvinfo : EIATTR_MAXREG_COUNT
	.align		4
        /*006c*/ 	.byte	0x03, 0x1b
        /*006e*/ 	.short	0x00ff


	//----- nvinfo : EIATTR_MERCURY_ISA_VERSION
	.align		4
        /*0070*/ 	.byte	0x03, 0x5f
        /*0072*/ 	.short	0x0101


	//----- nvinfo : EIATTR_VRC_CTA_INIT_COUNT
	.align		4
        /*0074*/ 	.byte	0x02, 0x4a
	.zero		1
	.zero		1


	//----- nvinfo : EIATTR_EXIT_INSTR_OFFSETS
	.align		4
        /*0078*/ 	.byte	0x04, 0x1c
        /*007a*/ 	.short	(.L_881 - .L_880)


	//   ....[0]....
.L_880:
        /*007c*/ 	.word	0x000000e0


	//   ....[1]....
        /*0080*/ 	.word	0x000007f0


	//----- nvinfo : EIATTR_CRS_STACK_SIZE
	.align		4
.L_881:
        /*0084*/ 	.byte	0x04, 0x1e
        /*0086*/ 	.short	(.L_883 - .L_882)
.L_882:
        /*0088*/ 	.word	0x00000000


	//----- nvinfo : EIATTR_CBANK_PARAM_SIZE
	.align		4
.L_883:
        /*008c*/ 	.byte	0x03, 0x19
        /*008e*/ 	.short	0x00a0


	//----- nvinfo : EIATTR_PARAM_CBANK
	.align		4
        /*0090*/ 	.byte	0x04, 0x0a
        /*0092*/ 	.short	(.L_885 - .L_884)
	.align		4
.L_884:
        /*0094*/ 	.word	index@(.nv.constant0._ZN2at6native54_GLOBAL__N__757059ea_21_ReplicationPadding_cu_4a93dcdf32replication_pad_forward_kernel2dIsEEvNS_27GenericPackedTensorAccessorIKT_Lm4ENS_16DefaultPtrTraitsElEENS3_IS4_Lm4ES6_lEEiiii)
        /*0098*/ 	.short	0x0380
        /*009a*/ 	.short	0x00a0


	//----- nvinfo : EIATTR_SW_WAR
	.align		4
.L_885:
        /*009c*/ 	.byte	0x04, 0x36
        /*009e*/ 	.short	(.L_887 - .L_886)
.L_886:
        /*00a0*/ 	.word	0x00000008
.L_887:


//--------------------- .nv.info._ZN2at6native54_GLOBAL__N__757059ea_21_ReplicationPadding_cu_4a93dcdf32replication_pad_forward_kernel2dIlEEvNS_27GenericPackedTensorAccessorIKT_Lm4ENS_16DefaultPtrTraitsElEENS3_IS4_Lm4ES6_lEEiiii --------------------------
	.section	.nv.info._ZN2at6native54_GLOBAL__N__757059ea_21_ReplicationPadding_cu_4a93dcdf32replication_pad_forward_kernel2dIlEEvNS_27GenericPackedTensorAccessorIKT_Lm4ENS_16DefaultPtrTraitsElEENS3_IS4_Lm4ES6_lEEiiii,"",@"SHT_CUDA_INFO"
	.sectionflags	@""
	.align	4


	//----- nvinfo : EIATTR_CUDA_API_VERSION
	.align		4
        /*0000*/ 	.byte	0x04, 0x37
        /*0002*/ 	.short	(.L_889 - .L_888)
.L_888:
        /*0004*/ 	.word	0x00000082


	//----- nvinfo : EIATTR_KPARAM_INFO
	.align		4
.L_889:
        /*0008*/ 	.byte	0x04, 0x17
        /*000a*/ 	.short	(.L_891 - .L_890)
.L_890:
        /*000c*/ 	.word	0x00000000
        /*0010*/ 	.short	0x0005
        /*0012*/ 	.short	0x009c
        /*0014*/ 	.byte	0x00, 0xf0, 0x11, 0x00


	//----- nvinfo : EIATTR_KPARAM_INFO
	.align		4
.L_891:
        /*0018*/ 	.byte	0x04, 0x17
        /*001a*/ 	.short	(.L_893 - .L_892)
.L_892:
        /*001c*/ 	.word	0x00000000
        /*0020*/ 	.short	0x0004
        /*0022*/ 	.short	0x0098
        /*0024*/ 	.byte	0x00, 0xf0, 0x11, 0x00


	//----- nvinfo : EIATTR_KPARAM_INFO
	.align		4
.L_893:
        /*0028*/ 	.byte	0x04, 0x17
        /*002a*/ 	.short	(.L_895 - .L_894)
.L_894:
        /*002c*/ 	.word	0x00000000
        /*0030*/ 	.short	0x0003
        /*0032*/ 	.short	0x0094
        /*0034*/ 	.byte	0x00, 0xf0, 0x11, 0x00


	//----- nvinfo : EIATTR_KPARAM_INFO
	.align		4
.L_895:
        /*0038*/ 	.byte	0x04, 0x17
        /*003a*/ 	.short	(.L_897 - .L_896)
.L_896:
        /*003c*/ 	.word	0x00000000
        /*0040*/ 	.short	0x0002
        /*0042*/ 	.short	0x0090
        /*0044*/ 	.byte	0x00, 0xf0, 0x11, 0x00


	//----- nvinfo : EIATTR_KPARAM_INFO
	.align		4
.L_897:
        /*0048*/ 	.byte	0x04, 0x17
        /*004a*/ 	.short	(.L_899 - .L_898)
.L_898:
        /*004c*/ 	.word	0x00000000
        /*0050*/ 	.short	0x0001
        /*0052*/ 	.short	0x0048
        /*0054*/ 	.byte	0x00, 0xf0, 0x21, 0x01


	//----- nvinfo : EIATTR_KPARAM_INFO
	.align		4
.L_899:
        /*0058*/ 	.byte	0x04, 0x17
        /*005a*/ 	.short	(.L_901 - .L_900)
.L_900:
        /*005c*/ 	.word	0x00000000
        /*0060*/ 	.short	0x0000
        /*0062*/ 	.short	0x0000
        /*0064*/ 	.byte	0x00, 0xf0, 0x21, 0x01


	//----- nvinfo : EIATTR_SPARSE_MMA_MASK
	.align		4
.L_901:
        /*0068*/ 	.byte	0x03, 0x50
        /*006a*/ 	.short	0x0000


	//----- nvinfo : EIATTR_MAXREG_COUNT
	.align		4
        /*006c*/ 	.byte	0x03, 0x1b
        /*006e*/ 	.short	0x00ff


	//----- nvinfo : EIATTR_MERCURY_ISA_VERSION
	.align		4
        /*0070*/ 	.byte	0x03, 0x5f
        /*0072*/ 	.short	0x0101


	//----- nvinfo : EIATTR_VRC_CTA_INIT_COUNT
	.align		4
        /*0074*/ 	.byte	0x02, 0x4a
	.zero		1
	.zero		1


	//----- nvinfo : EIATTR_EXIT_INSTR_OFFSETS
	.align		4
        /*0078*/ 	.byte	0x04, 0x1c
        /*007a*/ 	.short	(.L_903 - .L_902)


	//   ....[0]....
.L_902:
        /*007c*/ 	.word	0x000000e0


	//   ....[1]....
        /*0080*/ 	.word	0x000007f0


	//----- nvinfo : EIATTR_CRS_STACK_SIZE
	.align		4
.L_903:
        /*0084*/ 	.byte	0x04, 0x1e
        /*0086*/ 	.short	(.L_905 - .L_904)
.L_904:
        /*0088*/ 	.word	0x00000000


	//----- nvinfo : EIATTR_CBANK_PARAM_SIZE
	.align		4
.L_905:
        /*008c*/ 	.byte	0x03, 0x19
        /*008e*/ 	.short	0x00a0


	//----- nvinfo : EIATTR_PARAM_CBANK
	.align		4
        /*0090*/ 	.byte	0x04, 0x0a
        /*0092*/ 	.short	(.L_907 - .L_906)
	.align		4
.L_906:
        /*0094*/ 	.word	index@(.nv.constant0._ZN2at6native54_GLOBAL__N__757059ea_21_ReplicationPadding_cu_4a93dcdf32replication_pad_forward_kernel2dIlEEvNS_27GenericPackedTensorAccessorIKT_Lm4ENS_16DefaultPtrTraitsElEENS3_IS4_Lm4ES6_lEEiiii)
        /*0098*/ 	.short	0x0380
        /*009a*/ 	.short	0x00a0


	//----- nvinfo : EIATTR_SW_WAR
	.align		4
.L_907:
        /*009c*/ 	.byte	0x04, 0x36
        /*009e*/ 	.short	(.L_909 - .L_908)
.L_908:
        /*00a0*/ 	.word	0x00000008
.L_909:


//--------------------- .nv.info._ZN2at6native54_GLOBAL__N__757059ea_21_ReplicationPadding_cu_4a93dcdf32replication_pad_forward_kernel2dIiEEvNS_27GenericPackedTensorAccessorIKT_Lm4ENS_16DefaultPtrTraitsElEENS3_IS4_Lm4ES6_lEEiiii --------------------------
	.section	.nv.info._ZN2at6native54_GLOBAL__N__757059ea_21_ReplicationPadding_cu_4a93dcdf32replication_pad_forward_kernel2dIiEEvNS_27GenericPackedTensorAccessorIKT_Lm4ENS_16DefaultPtrTraitsElEENS3_IS4_Lm4ES6_lEEiiii,"",@"SHT_CUDA_INFO"
	.sectionflags	@""
	.align	4


	//----- nvinfo : EIATTR_CUDA_API_VERSION
	.align		4
        /*0000*/ 	.byte	0x04, 0x37
        /*0002*/ 	.short	(.L_911 - .L_910)
.L_910:
        /*0004*/ 	.word	0x00000082


	//----- nvinfo : EIATTR_KPARAM_INFO
	.align		4
.L_911:
        /*0008*/ 	.byte	0x04, 0x17
        /*000a*/ 	.short	(.L_913 - .L_912)
.L_912:
        /*000c*/ 	.word	0x00000000
        /*0010*/ 	.short	0x0005
        /*0012*/ 	.short	0x009c
        /*0014*/ 	.byte	0x00, 0xf0, 0x11, 0x00


	//----- nvinfo : EIATTR_KPARAM_INFO
	.align		4
.L_913:
        /*0018*/ 	.byte	0x04, 0x17
        /*001a*/ 	.short	(.L_915 - .L_914)
.L_914:
        /*001c*/ 	.word	0x00000000
        /*0020*/ 	.short	0x0004
        /*0022*/ 	.short	0x0098
        /*0024*/ 	.byte	0x00, 0xf0, 0x11, 0x00


	//----- nvinfo : EIATTR_KPARAM_INFO
	.align		4
.L_915:
        /*0028*/ 	.byte	0x04, 0x17
        /*002a*/ 	.short	(.L_917 - .L_916)
.L_916:
        /*002c*/ 	.word	0x00000000
        /*0030*/ 	.short	0x0003
        /*0032*/ 	.short	0x0094
        /*0034*/ 	.byte	0x00, 0xf0, 0x11, 0x00


	//----- nvinfo : EIATTR_KPARAM_INFO
	.align		4
.L_917:
        /*0038*/ 	.byte	0x04, 0x17
        /*003a*/ 	.short	(.L_919 - .L_918)
.L_918:
        /*003c*/ 	.word	0x00000000
        /*0040*/ 	.short	0x0002
        /*0042*/ 	.short	0x0090
        /*0044*/ 	.byte	0x00, 0xf0, 0x11, 0x00


	//----- nvinfo : EIATTR_KPARAM_INFO
	.align		4
.L_919:
        /*0048*/ 	.byte	0x04, 0x17
        /*004a*/ 	.short	(.L_921 - .L_920)
.L_920:
        /*004c*/ 	.word	0x00000000
        /*0050*/ 	.short	0x0001
        /*0052*/ 	.short	0x0048
        /*0054*/ 	.byte	0x00, 0xf0, 0x21, 0x01


	//----- nvinfo : EIATTR_KPARAM_INFO
	.align		4
.L_921:
        /*0058*/ 	.byte	0x04, 0x17
        /*005a*/ 	.short	(.L_923 - .L_922)
.L_922:
        /*005c*/ 	.word	0x00000000
        /*0060*/ 	.short	0x0000
        /*0062*/ 	.short	0x0000
        /*0064*/ 	.byte	0x00, 0xf0, 0x21, 0x01


	//----- nvinfo : EIATTR_SPARSE_MMA_MASK
	.align		4
.L_923:
        /*0068*/ 	.byte	0x03, 0x50
        /*006a*/ 	.short	0x0000


	//----- nvinfo : EIATTR_MAXREG_COUNT
	.align		4
        /*006c*/ 	.byte	0x03, 0x1b
        /*006e*/ 	.short	0x00ff


	//----- nvinfo : EIATTR_MERCURY_ISA_VERSION
	.align		4
        /*0070*/ 	.byte	0x03, 0x5f
        /*0072*/ 	.short	0x0101


	//----- nvinfo : EIATTR_VRC_CTA_INIT_COUNT
	.align		4
        /*0074*/ 	.byte	0x02, 0x4a
	.zero		1
	.zero		1


	//----- nvinfo : EIATTR_EXIT_INSTR_OFFSETS
	.align		4
        /*0078*/ 	.byte	0x04, 0x1c
        /*007a*/ 	.short	(.L_925 - .L_924)


	//   ....[0]....
.L_924:
        /*007c*/ 	.word	0x000000e0


	//   ....[1]....
        /*0080*/ 	.word	0x000007f0


	//----- nvinfo : EIATTR_CRS_STACK_SIZE
	.align		4
.L_925:
        /*0084*/ 	.byte	0x04, 0x1e
        /*0086*/ 	.short	(.L_927 - .L_926)
.L_926:
        /*0088*/ 	.word	0x00000000


	//----- nvinfo : EIATTR_CBANK_PARAM_SIZE
	.align		4
.L_927:
        /*008c*/ 	.byte	0x03, 0x19
        /*008e*/ 	.short	0x00a0


	//----- nvinfo : EIATTR_PARAM_CBANK
	.align		4
        /*0090*/ 	.byte	0x04, 0x0a
        /*0092*/ 	.short	(.L_929 - .L_928)
	.align		4
.L_928:
        /*0094*/ 	.word	index@(.nv.constant0._ZN2at6native54_GLOBAL__N__757059ea_21_ReplicationPadding_cu_4a93dcdf32replication_pad_forward_kernel2dIiEEvNS_27GenericPackedTensorAccessorIKT_Lm4ENS_16DefaultPtrTraitsElEENS3_IS4_Lm4ES6_lEEiiii)
        /*0098*/ 	.short	0x0380
        /*009a*/ 	.short	0x00a0


	//----- nvinfo : EIATTR_SW_WAR
	.align		4
.L_929:
        /*009c*/ 	.byte	0x04, 0x36
        /*009e*/ 	.short	(.L_931 - .L_930)
.L_930:
        /*00a0*/ 	.word	0x00000008
.L_931:


//--------------------- .nv.info._ZN2at6native54_GLOBAL__N__757059ea_21_ReplicationPadding_cu_4a93dcdf32replication_pad_forward_kernel2dIaEEvNS_27GenericPackedTensorAccessorIKT_Lm4ENS_16DefaultPtrTraitsElEENS3_IS4_Lm4ES6_lEEiiii --------------------------
	.section	.nv.info._ZN2at6native54_GLOBAL__N__757059ea_21_ReplicationPadding_cu_4a93dcdf32replication_pad_forward_kernel2dIaEEvNS_27GenericPackedTensorAccessorIKT_Lm4ENS_16DefaultPtrTraitsElEENS3_IS4_Lm4ES6_lEEiiii,"",@"SHT_CUDA_INFO"
	.sectionflags	@""
	.align	4


	//----- nvinfo : EIATTR_CUDA_API_VERSION
	.align		4
        /*0000*/ 	.byte	0x04, 0x37
        /*0002*/ 	.short	(.L_933 - .L_932)
.L_932:
        /*0004*/ 	.word	0x00000082


	//----- nvinfo : EIATTR_KPARAM_INFO
	.align		4
.L_933:
        /*0008*/ 	.byte	0x04, 0x17
        /*000a*/ 	.short	(.L_935 - .L_934)
.L_934:
        /*000c*/ 	.word	0x00000000
        /*0010*/ 	.short	0x0005
        /*0012*/ 	.short	0x009c
        /*0014*/ 	.byte	0x00, 0xf0, 0x11, 0x00


	//----- nvinfo : EIATTR_KPARAM_INFO
	.align		4
.L_935:
        /*0018*/ 	.byte	0x04, 0x17
        /*001a*/ 	.short	(.L_937 - .L_936)
.L_936:
        /*001c*/ 	.word	0x00000000
        /*0020*/ 	.short	0x0004
        /*0022*/ 	.short	0x0098
        /*0024*/ 	.byte	0x00, 0xf0, 0x11, 0x00


	//----- nvinfo : EIATTR_KPARAM_INFO
	.align		4
.L_937:
        /*0028*/ 	.byte	0x04, 0x17
        /*002a*/ 	.short	(.L_939 - .L_938)
.L_938:
        /*002c*/ 	.word	0x00000000
        /*0030*/ 	.short	0x0003
        /*0032*/ 	.short	0x0094
        /*0034*/ 	.byte	0x00, 0xf0, 0x11, 0x00


	//----- nvinfo : EIATTR_KPARAM_INFO
	.align		4
.L_939:
        /*0038*/ 	.byte	0x04, 0x17
        /*003a*/ 	.short	(.L_941 - .L_940)
.L_940:
        /*003c*/ 	.word	0x00000000
        /*0040*/ 	.short	0x0002
        /*0042*/ 	.short	0x0090
        /*0044*/ 	.byte	0x00, 0xf0, 0x11, 0x00


	//----- nvinfo : EIATTR_KPARAM_INFO
	.align		4
.L_941:
        /*0048*/ 	.byte	0x04, 0x17
        /*004a*/ 	.short	(.L_943 - .L_942)
.L_942:
        /*004c*/ 	.word	0x00000000
        /*0050*/ 	.short	0x0001
        /*0052*/ 	.short	0x0048
        /*0054*/ 	.byte	0x00, 0xf0, 0x21, 0x01


	//----- nvinfo : EIATTR_KPARAM_INFO
	.align		4
.L_943:
        /*0058*/ 	.byte	0x04, 0x17
        /*005a*/ 	.short	(.L_945 - .L_944)
.L_944:
        /*005c*/ 	.word	0x00000000
        /*0060*/ 	.short	0x0000
        /*0062*/ 	.short	0x0000
        /*0064*/ 	.byte	0x00, 0xf0, 0x21, 0x01


	//----- nvinfo : EIATTR_SPARSE_MMA_MASK
	.align		4
.L_945:
        /*0068*/ 	.byte	0x03, 0x50
        /*006a*/ 	.short	0x0000


	//----- nvinfo : EIATTR_MAXREG_COUNT
	.align		4
        /*006c*/ 	.byte	0x03, 0x1b
        /*006e*/ 	.short	0x00ff


	//----- nvinfo : EIATTR_MERCURY_ISA_VERSION
	.align		4
        /*0070*/ 	.byte	0x03, 0x5f
        /*0072*/ 	.short	0x0101


	//----- nvinfo : EIATTR_VRC_CTA_INIT_COUNT
	.align		4
        /*0074*/ 	.byte	0x02, 0x4a
	.zero		1
	.zero		1


	//----- nvinfo : EIATTR_EXIT_INSTR_OFFSETS
	.align		4
        /*0078*/ 	.byte	0x04, 0x1c
        /*007a*/ 	.short	(.L_947 - .L_946)


	//   ....[0]....
.L_946:
        /*007c*/ 	.word	0x000000e0


	//   ....[1]....
        /*0080*/ 	.word	0x000007d0


	//----- nvinfo : EIATTR_CRS_STACK_SIZE
	.align		4
.L_947:
        /*0084*/ 	.byte	0x04, 0x1e
        /*0086*/ 	.short	(.L_949 - .L_948)
.L_948:
        /*0088*/ 	.word	0x00000000


	//----- nvinfo : EIATTR_CBANK_PARAM_SIZE
	.align		4
.L_949:
        /*008c*/ 	.byte	0x03, 0x19
        /*008e*/ 	.short	0x00a0


	//----- nvinfo : EIATTR_PARAM_CBANK
	.align		4
        /*0090*/ 	.byte	0x04, 0x0a
        /*0092*/ 	.short	(.L_951 - .L_950)
	.align		4
.L_950:
        /*0094*/ 	.word	index@(.nv.constant0._ZN2at6native54_GLOBAL__N__757059ea_21_ReplicationPadding_cu_4a93dcdf32replication_pad_forward_kernel2dIaEEvNS_27GenericPackedTensorAccessorIKT_Lm4ENS_16DefaultPtrTraitsElEENS3_IS4_Lm4ES6_lEEiiii)
        /*0098*/ 	.short	0x0380
        /*009a*/ 	.short	0x00a0


	//----- nvinfo : EIATTR_SW_WAR
	.align		4
.L_951:
        /*009c*/ 	.byte	0x04, 0x36
        /*009e*/ 	.short	(.L_953 - .L_952)
.L_952:
        /*00a0*/ 	.word	0x00000008
.L_953:


//--------------------- .nv.info._ZN2at6native54_GLOBAL__N__757059ea_21_ReplicationPadding_cu_4a93dcdf32replication_pad_forward_kernel2dIhEEvNS_27GenericPackedTensorAccessorIKT_Lm4ENS_16DefaultPtrTraitsElEENS3_IS4_Lm4ES6_lEEiiii --------------------------
	.section	.nv.info._ZN2at6native54_GLOBAL__N__757059ea_21_ReplicationPadding_cu_4a93dcdf32replication_pad_forward_kernel2dIhEEvNS_27GenericPackedTensorAccessorIKT_Lm4ENS_16DefaultPtrTraitsElEENS3_IS4_Lm4ES6_lEEiiii,"",@"SHT_CUDA_INFO"
	.sectionflags	@""
	.align	4


	//----- nvinfo : EIATTR_CUDA_API_VERSION
	.align		4
        /*0000*/ 	.byte	0x04, 0x37
        /*0002*/ 	.short	(.L_955 - .L_954)
.L_954:
        /*0004*/ 	.word	0x00000082


	//----- nvinfo : EIATTR_KPARAM_INFO
	.align		4
.L_955:
        /*0008*/ 	.byte	0x04, 0x17
        /*000a*/ 	.short	(.L_957 - .L_956)
.L_956:
        /*000c*/ 	.word	0x00000000
        /*0010*/ 	.short	0x0005
        /*0012*/ 	.short	0x009c
        /*0014*/ 	.byte	0x00, 0xf0, 0x11, 0x00


	//----- nvinfo : EIATTR_KPARAM_INFO
	.align		4
.L_957:
        /*0018*/ 	.byte	0x04, 0x17
        /*001a*/ 	.short	(.L_959 - .L_958)
.L_958:
        /*001c*/ 	.word	0x00000000
        /*0020*/ 	.short	0x0004
        /*0022*/ 	.short	0x0098
        /*0024*/ 	.byte	0x00, 0xf0, 0x11, 0x00


	//----- nvinfo : EIATTR_KPARAM_INFO
	.align		4
.L_959:
        /*0028*/ 	.byte	0x04, 0x17
        /*002a*/ 	.short	(.L_961 - .L_960)
.L_960:
        /*002c*/ 	.word	0x00000000
        /*0030*/ 	.short	0x0003
        /*0032*/ 	.short	0x0094
        /*0034*/ 	.byte	0x00, 0xf0, 0x11, 0x00


	//----- nvinfo : EIATTR_KPARAM_INFO
	.align		4
.L_961:
        /*0038*/ 	.byte	0x04, 0x17
        /*003a*/ 	.short	(.L_963 - .L_962)
.L_962:
        /*003c*/ 	.word	0x00000000
        /*0040*/ 	.short	0x0002
        /*0042*/ 	.short	0x0090
        /*0044*/ 	.byte	0x00, 0xf0, 0x11, 0x00


	//----- nvinfo : EIATTR_KPARAM_INFO
	.align		4
.L_963:
        /*0048*/ 	.byte	0x04, 0x17
        /*004a*/ 	.short	(.L_965 - .L_964)
.L_964:
        /*004c*/ 	.word	0x00000000
        /*0050*/ 	.short	0x0001
        /*0052*/ 	.short	0x0048
        /*0054*/ 	.byte	0x00, 0xf0, 0x21, 0x01


	//----- nvinfo : EIATTR_KPARAM_INFO
	.align		4
.L_965:
        /*0058*/ 	.byte	0x04, 0x17
        /*005a*/ 	.short	(.L_967 - .L_966)
.L_966:
        /*005c*/ 	.word	0x00000000
        /*0060*/ 	.short	0x0000
        /*0062*/ 	.short	0x0000
        /*0064*/ 	.byte	0x00, 0xf0, 0x21, 0x01


	//----- nvinfo : EIATTR_SPARSE_MMA_MASK
	.align		4
.L_967:
        /*0068*/ 	.byte	0x03, 0x50
        /*006a*/ 	.short	0x0000


	//----- nvinfo : EIATTR_MAXREG_COUNT
	.align		4
        /*006c*/ 	.byte	0x03, 0x1b
        /*006e*/ 	.short	0x00ff


	//----- nvinfo : EIATTR_MERCURY_ISA_VERSION
	.align		4
        /*0070*/ 	.byte	0x03, 0x5f
        /*0072*/ 	.short	0x0101


	//----- nvinfo : EIATTR_VRC_CTA_INIT_COUNT
	.align		4
        /*0074*/ 	.byte	0x02, 0x4a
	.zero		1
	.zero		1


	//----- nvinfo : EIATTR_EXIT_INSTR_OFFSETS
	.align		4
        /*0078*/ 	.byte	0x04, 0x1c
        /*007a*/ 	.short	(.L_969 - .L_968)


	//   ....[0]....
.L_968:
        /*007c*/ 	.word	0x000000e0


	//   ....[1]....
        /*0080*/ 	.word	0x000007d0


	//----- nvinfo : EIATTR_CRS_STACK_SIZE
	.align		4
.L_969:
        /*0084*/ 	.byte	0x04, 0x1e
        /*0086*/ 	.short	(.L_971 - .L_970)
.L_970:
        /*0088*/ 	.word	0x00000000


	//----- nvinfo : EIATTR_CBANK_PARAM_SIZE
	.align		4
.L_971:
        /*008c*/ 	.byte	0x03, 0x19
        /*008e*/ 	.short	0x00a0


	//----- nvinfo : EIATTR_PARAM_CBANK
	.align		4
        /*0090*/ 	.byte	0x04, 0x0a
        /*0092*/ 	.short	(.L_973 - .L_972)
	.align		4
.L_972:
        /*0094*/ 	.word	index@(.nv.constant0._ZN2at6native54_GLOBAL__N__757059ea_21_ReplicationPadding_cu_4a93dcdf32replication_pad_forward_kernel2dIhEEvNS_27GenericPackedTensorAccessorIKT_Lm4ENS_16DefaultPtrTraitsElEENS3_IS4_Lm4ES6_lEEiiii)
        /*0098*/ 	.short	0x0380
        /*009a*/ 	.short	0x00a0


	//----- nvinfo : EIATTR_SW_WAR
	.align		4
.L_973:
        /*009c*/ 	.byte	0x04, 0x36
        /*009e*/ 	.short	(.L_975 - .L_974)
.L_974:
        /*00a0*/ 	.word	0x00000008
.L_975:


//--------------------- .nv.info._ZN2at6native54_GLOBAL__N__757059ea_21_ReplicationPadding_cu_4a93dcdf31replication_pad_backward_kernelIN3c108BFloat16EEEvNS_27GenericPackedTensorAccessorIT_Lm3ENS_16DefaultPtrTraitsElEENS5_IKS6_Lm3ES7_lEEiii --------------------------
	.section	.nv.info._ZN2at6native54_GLOBAL__N__757059ea_21_ReplicationPadding_cu_4a93dcdf31replication_pad_backward_kernelIN3c108BFloat16EEEvNS_27GenericPackedTensorAccessorIT_Lm3ENS_16DefaultPtrTraitsElEENS5_IKS6_Lm3ES7_lEEiii,"",@"SHT_CUDA_INFO"
	.sectionflags	@""
	.align	4


	//----- nvinfo : EIATTR_CUDA_API_VERSION
	.align		4
        /*0000*/ 	.byte	0x04, 0x37
        /*0002*/ 	.short	(.L_977 - .L_976)
.L_976:
        /*0004*/ 	.word	0x00000082


	//----- nvinfo : EIATTR_KPARAM_INFO
	.align		4
.L_977:
        /*0008*/ 	.byte	0x04, 0x17
        /*000a*/ 	.short	(.L_979 - .L_978)
.L_978:
        /*000c*/ 	.word	0x00000000
        /*0010*/ 	.short	0x0004
        /*0012*/ 	.short	0x0078
        /*0014*/ 	.byte	0x00, 0xf0, 0x11, 0x00


	//----- nvinfo : EIATTR_KPARAM_INFO
	.align		4
.L_979:
        /*0018*/ 	.byte	0x04, 0x17
        /*001a*/ 	.short	(.L_981 - .L_980)
.L_980:
        /*001c*/ 	.word	0x00000000
        /*0020*/ 	.short	0x0003
        /*0022*/ 	.short	0x0074
        /*0024*/ 	.byte	0x00, 0xf0, 0x11, 0x00


	//----- nvinfo : EIATTR_KPARAM_INFO
	.align		4
.L_981:
        /*0028*/ 	.byte	0x04, 0x17
        /*002a*/ 	.short	(.L_983 - .L_982)
.L_982:
        /*002c*/ 	.word	0x00000000
        /*0030*/ 	.short	0x0002
        /*0032*/ 	.short	0x0070
        /*0034*/ 	.byte	0x00, 0xf0, 0x11, 0x00


	//----- nvinfo : EIATTR_KPARAM_INFO
	.align		4
.L_983:
        /*0038*/ 	.byte	0x04, 0x17
        /*003a*/ 	.short	(.L_985 - .L_984)
.L_984:
        /*003c*/ 	.word	0x00000000
        /*0040*/ 	.short	0x0001
        /*0042*/ 	.short	0x0038
        /*0044*/ 	.byte	0x00, 0xf0, 0xe1, 0x00


	//----- nvinfo : EIATTR_KPARAM_INFO
	.align		4
.L_985:
        /*0048*/ 	.byte	0x04, 0x17
        /*004a*/ 	.short	(.L_987 - .L_986)
.L_986:
        /*004c*/ 	.word	0x00000000
        /*0050*/ 	.short	0x0000
        /*0052*/ 	.short	0x0000
        /*0054*/ 	.byte	0x00, 0xf0, 0xe1, 0x00


	//----- nvinfo : EIATTR_SPARSE_MMA_MASK
	.align		4
.L_987:
        /*0058*/ 	.byte	0x03, 0x50
        /*005a*/ 	.short	0x0000


	//----- nvinfo : EIATTR_MAXREG_COUNT
	.align		4
        /*005c*/ 	.byte	0x03, 0x1b
        /*005e*/ 	.short	0x00ff


	//----- nvinfo : EIATTR_MERCURY_ISA_VERSION
	.align		4
        /*0060*/ 	.byte	0x03, 0x5f
        /*0062*/ 	.short	0x0101


	//----- nvinfo : EIATTR_VRC_CTA_INIT_COUNT
	.align		4
        /*0064*/ 	.byte	0x02, 0x4a
	.zero		1
	.zero		1


	//----- nvinfo : EIATTR_ATOM16_EMUL_INSTR_REG_MAP
	.align		4
        /*0068*/ 	.byte	0x04, 0x2e
        /*006a*/ 	.short	(.L_989 - .L_988)


	//   ....[0]....
.L_988:
        /*006c*/ 	.word	0x000005b0
        /*0070*/ 	.short	0x0009
        /*0072*/ 	.short	0x0000


	//   ....[1]....
        /*0074*/ 	.word	0x00000610
        /*0078*/ 	.short	0x0009
        /*007a*/ 	.short	0x0000


	//----- nvinfo : EIATTR_EXIT_INSTR_OFFSETS
	.align		4
.L_989:
        /*007c*/ 	.byte	0x04, 0x1c
        /*007e*/ 	.short	(.L_991 - .L_990)


	//   ....[0]....
.L_990:
        /*0080*/ 	.word	0x00000090


	//   ....[1]....
        /*0084*/ 	.word	0x00000650


	//----- nvinfo : EIATTR_CRS_STACK_SIZE
	.align		4
.L_991:
        /*0088*/ 	.byte	0x04, 0x1e
        /*008a*/ 	.short	(.L_993 - .L_992)
.L_992:
        /*008c*/ 	.word	0x00000000


	//----- nvinfo : EIATTR_CBANK_PARAM_SIZE
	.align		4
.L_993:
        /*0090*/ 	.byte	0x03, 0x19
        /*0092*/ 	.short	0x007c


	//----- nvinfo : EIATTR_PARAM_CBANK
	.align		4
        /*0094*/ 	.byte	0x04, 0x0a
        /*0096*/ 	.short	(.L_995 - .L_994)
	.align		4
.L_994:
        /*0098*/ 	.word	index@(.nv.constant0._ZN2at6native54_GLOBAL__N__757059ea_21_ReplicationPadding_cu_4a93dcdf31replication_pad_backward_kernelIN3c108BFloat16EEEvNS_27GenericPackedTensorAccessorIT_Lm3ENS_16DefaultPtrTraitsElEENS5_IKS6_Lm3ES7_lEEiii)
        /*009c*/ 	.short	0x0380
        /*009e*/ 	.short	0x007c


	//----- nvinfo : EIATTR_SW_WAR
	.align		4
.L_995:
        /*00a0*/ 	.byte	0x04, 0x36
        /*00a2*/ 	.short	(.L_997 - .L_996)
.L_996:
        /*00a4*/ 	.word	0x00000008
.L_997:


//--------------------- .nv.info._ZN2at6native54_GLOBAL__N__757059ea_21_ReplicationPadding_cu_4a93dcdf31replication_pad_backward_kernelIN3c104HalfEEEvNS_27GenericPackedTensorAccessorIT_Lm3ENS_16DefaultPtrTraitsElEENS5_IKS6_Lm3ES7_lEEiii --------------------------
	.section	.nv.info._ZN2at6native54_GLOBAL__N__757059ea_21_ReplicationPadding_cu_4a93dcdf31replication_pad_backward_kernelIN3c104HalfEEEvNS_27GenericPackedTensorAccessorIT_Lm3ENS_16DefaultPtrTraitsElEENS5_IKS6_Lm3ES7_lEEiii,"",@"SHT_CUDA_INFO"
	.sectionflags	@""
	.align	4


	//----- nvinfo : EIATTR_CUDA_API_VERSION
	.align		4
        /*0000*/ 	.byte	0x04, 0x37
        /*0002*/ 	.short	(.L_999 - .L_998)
.L_998:
        /*0004*/ 	.word	0x00000082


	//----- nvinfo : EIATTR_KPARAM_INFO
	.align		4
.L_999:
        /*0008*/ 	.byte	0x04, 0x17
        /*000a*/ 	.short	(.L_1001 - .L_1000)
.L_1000:
        /*000c*/ 	.word	0x00000000
        /*0010*/ 	.short	0x0004
        /*0012*/ 	.short	0x0078
        /*0014*/ 	.byte	0x00, 0xf0, 0x11, 0x00


	//----- nvinfo : EIATTR_KPARAM_INFO
	.align		4
.L_1001:
        /*0018*/ 	.byte	0x04, 0x17
        /*001a*/ 	.short	(.L_1003 - .L_1002)
.L_1002:
        /*001c*/ 	.word	0x00000000
        /*0020*/ 	.short	0x0003
        /*0022*/ 	.short	0x0074
        /*0024*/ 	.byte	0x00, 0xf0, 0x11, 0x00


	//----- nvinfo : EIATTR_KPARAM_INFO
	.align		4
.L_1003:
        /*0028*/ 	.byte	0x04, 0x17
        /*002a*/ 	.short	(.L_1005 - .L_1004)
.L_1004:
        /*002c*/ 	.word	0x00000000
        /*0030*/ 	.short	0x0002
        /*0032*/ 	.short	0x0070
        /*0034*/ 	.byte	0x00, 0xf0, 0x11, 0x00


	//----- nvinfo : EIATTR_KPARAM_INFO
	.align		4
.L_1005:
        /*0038*/ 	.byte	0x04, 0x17
        /*003a*/ 	.short	(.L_1007 - .L_1006)
.L_1006:
        /*003c*/ 	.word	0x00000000
        /*0040*/ 	.short	0x0001
        /*0042*/ 	.short	0x0038
        /*0044*/ 	.byte	0x00, 0xf0, 0xe1, 0x00


	//----- nvinfo : EIATTR_KPARAM_INFO
	.align		4
.L_1007:
        /*0048*/ 	.byte	0x04, 0x17
        /*004a*/ 	.short	(.L_1009 - .L_1008)
.L_1008:
        /*004c*/ 	.word	0x00000000
        /*0050*/ 	.short	0x0000
        /*0052*/ 	.short	0x0000
        /*0054*/ 	.byte	0x00, 0xf0, 0xe1, 0x00


	//----- nvinfo : EIATTR_SPARSE_MMA_MASK
	.align		4
.L_1009:
        /*0058*/ 	.byte	0x03, 0x50
        /*005a*/ 	.short	0x0000


	//----- nvinfo : EIATTR_MAXREG_COUNT
	.align		4
        /*005c*/ 	.byte	0x03, 0x1b
        /*005e*/ 	.short	0x00ff


	//----- nvinfo : EIATTR_MERCURY_ISA_VERSION
	.align		4
        /*0060*/ 	.byte	0x03, 0x5f
        /*0062*/ 	.short	0x0101


	//----- nvinfo : EIATTR_VRC_CTA_INIT_COUNT
	.align		4
        /*0064*/ 	.byte	0x02, 0x4a
	.zero		1
	.zero		1


	//----- nvinfo : EIATTR_ATOM16_EMUL_INSTR_REG_MAP
	.align		4
        /*0068*/ 	.byte	0x04, 0x2e
        /*006a*/ 	.short	(.L_1011 - .L_1010)


	//   ....[0]....
.L_1010:
        /*006c*/ 	.word	0x000005b0
        /*0070*/ 	.short	0x0009
        /*0072*/ 	.short	0x0000


	//   ....[1]....
        /*0074*/ 	.word	0x00000610
        /*0078*/ 	.short	0x0009
        /*007a*/ 	.short	0x0000


	//----- nvinfo : EIATTR_EXIT_INSTR_OFFSETS
	.align		4
.L_1011:
        /*007c*/ 	.byte	0x04, 0x1c
        /*007e*/ 	.short	(.L_1013 - .L_1012)


	//   ....[0]....
.L_1012:
        /*0080*/ 	.word	0x00000090


	//   ....[1]....
        /*0084*/ 	.word	0x00000650


	//----- nvinfo : EIATTR_CRS_STACK_SIZE
	.align		4
.L_1013:
        /*0088*/ 	.byte	0x04, 0x1e
        /*008a*/ 	.short	(.L_1015 - .L_1014)
.L_1014:
        /*008c*/ 	.word	0x00000000


	//----- nvinfo : EIATTR_CBANK_PARAM_SIZE
	.align		4
.L_1015:
        /*0090*/ 	.byte	0x03, 0x19
        /*0092*/ 	.short	0x007c


	//----- nvinfo : EIATTR_PARAM_CBANK
	.align		4
        /*0094*/ 	.byte	0x04, 0x0a
        /*0096*/ 	.short	(.L_1017 - .L_1016)
	.align		4
.L_1016:
        /*0098*/ 	.word	index@(.nv.constant0._ZN2at6native54_GLOBAL__N__757059ea_21_ReplicationPadding_cu_4a93dcdf31replication_pad_backward_kernelIN3c104HalfEEEvNS_27GenericPackedTensorAccessorIT_Lm3ENS_16DefaultPtrTraitsElEENS5_IKS6_Lm3ES7_lEEiii)
        /*009c*/ 	.short	0x0380
        /*009e*/ 	.short	0x007c


	//----- nvinfo : EIATTR_SW_WAR
	.align		4
.L_1017:
        /*00a0*/ 	.byte	0x04, 0x36
        /*00a2*/ 	.short	(.L_1019 - .L_1018)
.L_1018:
        /*00a4*/ 	.word	0x00000008
.L_1019:


//--------------------- .nv.info._ZN2at6native54_GLOBAL__N__757059ea_21_ReplicationPadding_cu_4a93dcdf31replication_pad_backward_kernelIN3c107complexIfEEEEvNS_27GenericPackedTensorAccessorIT_Lm3ENS_16DefaultPtrTraitsElEENS6_IKS7_Lm3ES8_lEEiii --------------------------
	.section	.nv.info._ZN2at6native54_GLOBAL__N__757059ea_21_ReplicationPadding_cu_4a93dcdf31replication_pad_backward_kernelIN3c107complexIfEEEEvNS_27GenericPackedTensorAccessorIT_Lm3ENS_16DefaultPtrTraitsElEENS6_IKS7_Lm3ES8_lEEiii,"",@"SHT_CUDA_INFO"
	.sectionflags	@""
	.align	4


	//----- nvinfo : EIATTR_CUDA_API_VERSION
	.align		4
        /*0000*/ 	.byte	0x04, 0x37
        /*0002*/ 	.short	(.L_1021 - .L_1020)
.L_1020:
        /*0004*/ 	.word	0x00000082


	//----- nvinfo : EIATTR_KPARAM_INFO
	.align		4
.L_1021:
        /*0008*/ 	.byte	0x04, 0x17
        /*000a*/ 	.short	(.L_1023 - .L_1022)
.L_1022:
        /*000c*/ 	.word	0x00000000
        /*0010*/ 	.short	0x0004
        /*0012*/ 	.short	0x0078
        /*0014*/ 	.byte	0x00, 0xf0, 0x11, 0x00


	//----- nvinfo : EIATTR_KPARAM_INFO
	.align		4
.L_1023:
        /*0018*/ 	.byte	0x04, 0x17
        /*001a*/ 	.short	(.L_1025 - .L_1024)
.L_1024:
        /*001c*/ 	.word	0x00000000
        /*0020*/ 	.short	0x0003
        /*0022*/ 	.short	0x0074
        /*0024*/ 	.byte	0x00, 0xf0, 0x11, 0x00


	//----- nvinfo : EIATTR_KPARAM_INFO
	.align		4
.L_1025:
        /*0028*/ 	.byte	0x04, 0x17
        /*002a*/ 	.short	(.L_1027 - .L_1026)
.L_1026:
        /*002c*/ 	.word	0x00000000
        /*0030*/ 	.short	0x0002
        /*0032*/ 	.short	0x0070
        /*0034*/ 	.byte	0x00, 0xf0, 0x11, 0x00


	//----- nvinfo : EIATTR_KPARAM_INFO
	.align		4
.L_1027:
        /*0038*/ 	.byte	0x04, 0x17
        /*003a*/ 	.short	(.L_1029 - .L_1028)
.L_1028:
        /*003c*/ 	.word	0x00000000
        /*0040*/ 	.short	0x0001
        /*0042*/ 	.short	0x0038
        /*0044*/ 	.byte	0x00, 0xf0, 0xe1, 0x00


	//----- nvinfo : EIATTR_KPARAM_INFO
	.align		4
.L_1029:
        /*0048*/ 	.byte	0x04, 0x17
        /*004a*/ 	.short	(.L_1031 - .L_1030)
.L_1030:
        /*004c*/ 	.word	0x00000000
        /*0050*/ 	.short	0x0000
        /*0052*/ 	.short	0x0000
        /*0054*/ 	.byte	0x00, 0xf0, 0xe1, 0x00


	//----- nvinfo : EIATTR_SPARSE_MMA_MASK
	.align		4
.L_1031:
        /*0058*/ 	.byte	0x03, 0x50
        /*005a*/ 	.short	0x0000


	//----- nvinfo : EIATTR_MAXREG_COUNT
	.align		4
        /*005c*/ 	.byte	0x03, 0x1b
        /*005e*/ 	.short	0x00ff


	//----- nvinfo : EIATTR_MERCURY_ISA_VERSION
	.align		4
        /*0060*/ 	.byte	0x03, 0x5f
        /*0062*/ 	.short	0x0101


	//----- nvinfo : EIATTR_VRC_CTA_INIT_COUNT
	.align		4
        /*0064*/ 	.byte	0x02, 0x4a
	.zero		1
	.zero		1


	//----- nvinfo : EIATTR_EXIT_INSTR_OFFSETS
	.align		4
        /*0068*/ 	.byte	0x04, 0x1c
        /*006a*/ 	.short	(.L_1033 - .L_1032)


	//   ....[0]....
.L_1032:
        /*006c*/ 	.word	0x00000090


	//   ....[1]....
        /*0070*/ 	.word	0x00000590


	//----- nvinfo : EIATTR_CRS_STACK_SIZE
	.align		4
.L_1033:
        /*0074*/ 	.byte	0x04, 0x1e
        /*0076*/ 	.short	(.L_1035 - .L_1034)
.L_1034:
        /*0078*/ 	.word	0x00000000


	//----- nvinfo : EIATTR_CBANK_PARAM_SIZE
	.align		4
.L_1035:
        /*007c*/ 	.byte	0x03, 0x19
        /*007e*/ 	.short	0x007c


	//----- nvinfo : EIATTR_PARAM_CBANK
	.align		4
        /*0080*/ 	.byte	0x04, 0x0a
        /*0082*/ 	.short	(.L_1037 - .L_1036)
	.align		4
.L_1036:
        /*0084*/ 	.word	index@(.nv.constant0._ZN2at6native54_GLOBAL__N__757059ea_21_ReplicationPadding_cu_4a93dcdf31replication_pad_backward_kernelIN3c107complexIfEEEEvNS_27GenericPackedTensorAccessorIT_Lm3ENS_16DefaultPtrTraitsElEENS6_IKS7_Lm3ES8_lEEiii)
        /*0088*/ 	.short	0x0380
        /*008a*/ 	.short	0x007c


	//----- nvinfo : EIATTR_SW_WAR
	.align		4
.L_1037:
        /*008c*/ 	.byte	0x04, 0x36
        /*008e*/ 	.short	(.L_1039 - .L_1038)
.L_1038:
        /*0090*/ 	.word	0x00000008
.L_1039:


//--------------------- .nv.info._ZN2at6native54_GLOBAL__N__757059ea_21_ReplicationPadding_cu_4a93dcdf31replication_pad_backward_kernelIN3c107complexIdEEEEvNS_27GenericPackedTensorAccessorIT_Lm3ENS_16DefaultPtrTraitsElEENS6_IKS7_Lm3ES8_lEEiii --------------------------
	.section	.nv.info._ZN2at6native54_GLOBAL__N__757059ea_21_ReplicationPadding_cu_4a93dcdf31replication_pad_backward_kernelIN3c107complexIdEEEEvNS_27GenericPackedTensorAccessorIT_Lm3ENS_16DefaultPtrTraitsElEENS6_IKS7_Lm3ES8_lEEiii,"",@"SHT_CUDA_INFO"
	.sectionflags	@""
	.align	4


	//----- nvinfo : EIATTR_CUDA_API_VERSION
	.align		4
        /*0000*/ 	.byte	0x04, 0x37
        /*0002*/ 	.short	(.L_1041 - .L_1040)
.L_1040:
        /*0004*/ 	.word	0x00000082


	//----- nvinfo : EIATTR_KPARAM_INFO
	.align		4
.L_1041:
        /*0008*/ 	.byte	0x04, 0x17
        /*000a*/ 	.short	(.L_1043 - .L_1042)
.L_1042:
        /*000c*/ 	.word	0x00000000
        /*0010*/ 	.short	0x0004
        /*0012*/ 	.short	0x0078
        /*0014*/ 	.byte	0x00, 0xf0, 0x11, 0x00


	//----- nvinfo : EIATTR_KPARAM_INFO
	.align		4
.L_1043:
        /*0018*/ 	.byte	0x04, 0x17
        /*001a*/ 	.short	(.L_1045 - .L_1044)
.L_1044:
        /*001c*/ 	.word	0x00000000
        /*0020*/ 	.short	0x0003
        /*0022*/ 	.short	0x0074
        /*0024*/ 	.byte	0x00, 0xf0, 0x11, 0x00


	//----- nvinfo : EIATTR_KPARAM_INFO
	.align		4
.L_1045:
        /*0028*/ 	.byte	0x04, 0x17
        /*002a*/ 	.short	(.L_1047 - .L_1046)
.L_1046:
        /*002c*/ 	.word	0x00000000
        /*0030*/ 	.short	0x0002
        /*0032*/ 	.short	0x0070
        /*0034*/ 	.byte	0x00, 0xf0, 0x11, 0x00


	//----- nvinfo : EIATTR_KPARAM_INFO
	.align		4
.L_1047:
        /*0038*/ 	.byte	0x04, 0x17
        /*003a*/ 	.short	(.L_1049 - .L_1048)
.L_1048:
        /*003c*/ 	.word	0x00000000
        /*0040*/ 	.short	0x0001
        /*0042*/ 	.short	0x0038
        /*0044*/ 	.byte	0x00, 0xf0, 0xe1, 0x00


	//----- nvinfo : EIATTR_KPARAM_INFO
	.align		4
.L_1049:
        /*0048*/ 	.byte	0x04, 0x17
        /*004a*/ 	.short	(.L_1051 - .L_1050)
.L_1050:
        /*004c*/ 	.word	0x00000000
        /*0050*/ 	.short	0x0000
        /*0052*/ 	.short	0x0000
        /*0054*/ 	.byte	0x00, 0xf0, 0xe1, 0x00


	//----- nvinfo : EIATTR_SPARSE_MMA_MASK
	.align		4
.L_1051:
        /*0058*/ 	.byte	0x03, 0x50
        /*005a*/ 	.short	0x0000


	//----- nvinfo : EIATTR_MAXREG_COUNT
	.align		4
        /*005c*/ 	.byte	0x03, 0x1b
        /*005e*/ 	.short	0x00ff


	//----- nvinfo : EIATTR_MERCURY_ISA_VERSION
	.align		4
        /*0060*/ 	.byte	0x03, 0x5f
        /*0062*/ 	.short	0x0101


	//----- nvinfo : EIATTR_VRC_CTA_INIT_COUNT
	.align		4
        /*0064*/ 	.byte	0x02, 0x4a
	.zero		1
	.zero		1


	//----- nvinfo : EIATTR_EXIT_INSTR_OFFSETS
	.align		4
        /*0068*/ 	.byte	0x04, 0x1c
        /*006a*/ 	.short	(.L_1053 - .L_1052)


	//   ....[0]....
.L_1052:
        /*006c*/ 	.word	0x00000090


	//   ....[1]....
        /*0070*/ 	.word	0x000005a0


	//----- nvinfo : EIATTR_CRS_STACK_SIZE
	.align		4
.L_1053:
        /*0074*/ 	.byte	0x04, 0x1e
        /*0076*/ 	.short	(.L_1055 - .L_1054)
.L_1054:
        /*0078*/ 	.word	0x00000000


	//----- nvinfo : EIATTR_CBANK_PARAM_SIZE
	.align		4
.L_1055:
        /*007c*/ 	.byte	0x03, 0x19
        /*007e*/ 	.short	0x007c


	//----- nvinfo : EIATTR_PARAM_CBANK
	.align		4
        /*0080*/ 	.byte	0x04, 0x0a
        /*0082*/ 	.short	(.L_1057 - .L_1056)
	.align		4
.L_1056:
        /*0084*/ 	.word	index@(.nv.constant0._ZN2at6native54_GLOBAL__N__757059ea_21_ReplicationPadding_cu_4a93dcdf31replication_pad_backward_kernelIN3c107complexIdEEEEvNS_27GenericPackedTensorAccessorIT_Lm3ENS_16DefaultPtrTraitsElEENS6_IKS7_Lm3ES8_lEEiii)
        /*0088*/ 	.short	0x0380
        /*008a*/ 	.short	0x007c


	//----- nvinfo : EIATTR_SW_WAR
	.align		4
.L_1057:
        /*008c*/ 	.byte	0x04, 0x36
        /*008e*/ 	.short	(.L_1059 - .L_1058)
.L_1058:
        /*0090*/ 	.word	0x00000008
.L_1059:


//--------------------- .nv.info._ZN2at6native54_GLOBAL__N__757059ea_21_ReplicationPadding_cu_4a93dcdf31replication_pad_backward_kernelIfEEvNS_27GenericPackedTensorAccessorIT_Lm3ENS_16DefaultPtrTraitsElEENS3_IKS4_Lm3ES5_lEEiii --------------------------
	.section	.nv.info._ZN2at6native54_GLOBAL__N__757059ea_21_ReplicationPadding_cu_4a93dcdf31replication_pad_backward_kernelIfEEvNS_27GenericPackedTensorAccessorIT_Lm3ENS_16DefaultPtrTraitsElEENS3_IKS4_Lm3ES5_lEEiii,"",@"SHT_CUDA_INFO"
	.sectionflags	@""
	.align	4


	//----- nvinfo : EIATTR_CUDA_API_VERSION
	.align		4
        /*0000*/ 	.byte	0x04, 0x37
        /*0002*/ 	.short	(.L_1061 - .L_1060)
.L_1060:
        /*0004*/ 	.word	0x00000082


	//----- nvinfo : EIATTR_KPARAM_INFO
	.align		4
.L_1061:
        /*0008*/ 	.byte	0x04, 0x17
        /*000a*/ 	.short	(.L_1063 - .L_1062)
.L_1062:
        /*000c*/ 	.word	0x00000000
        /*0010*/ 	.short	0x0004
        /*0012*/ 	.short	0x0078
        /*0014*/ 	.byte	0x00, 0xf0, 0x11, 0x00


	//----- nvinfo : EIATTR_KPARAM_INFO
	.align		4
.L_1063:
        /*0018*/ 	.byte	0x04, 0x17
        /*001a*/ 	.short	(.L_1065 - .L_1064)
.L_1064:
        /*001c*/ 	.word	0x00000000
        /*0020*/ 	.short	0x0003
        /*0022*/ 	.short	0x0074
        /*0024*/ 	.byte	0x00, 0xf0, 0x11, 0x00


	//----- nvinfo : EIATTR_KPARAM_INFO
	.align		4
.L_1065:
        /*0028*/ 	.byte	0x04, 0x17
        /*002a*/ 	.short	(.L_1067 - .L_1066)
.L_1066:
        /*002c*/ 	.word	0x00000000
        /*0030*/ 	.short	0x0002
        /*0032*/ 	.short	0x0070
        /*0034*/ 	.byte	0x00, 0xf0, 0x11, 0x00


	//----- nvinfo : EIATTR_KPARAM_INFO
	.align		4
.L_1067:
        /*0038*/ 	.byte	0x04, 0x17
        /*003a*/ 	.short	(.L_1069 - .L_1068)
.L_1068:
        /*003c*/ 	.word	0x00000000
        /*0040*/ 	.short	0x0001
        /*0042*/ 	.short	0x0038
        /*0044*/ 	.byte	0x00, 0xf0, 0xe1, 0x00


	//----- nvinfo : EIATTR_KPARAM_INFO
	.align		4
.L_1069:
        /*0048*/ 	.byte	0x04, 0x17
        /*004a*/ 	.short	(.L_1071 - .L_1070)
.L_1070:
        /*004c*/ 	.word	0x00000000
        /*0050*/ 	.short	0x0000
        /*0052*/ 	.short	0x0000
        /*0054*/ 	.byte	0x00, 0xf0, 0xe1, 0x00


	//----- nvinfo : EIATTR_SPARSE_MMA_MASK
	.align		4
.L_1071:
        /*0058*/ 	.byte	0x03, 0x50
        /*005a*/ 	.short	0x0000


	//----- nvinfo : EIATTR_MAXREG_COUNT
	.align		4
        /*005c*/ 	.byte	0x03, 0x1b
        /*005e*/ 	.short	0x00ff


	//----- nvinfo : EIATTR_MERCURY_ISA_VERSION
	.align		4
        /*0060*/ 	.byte	0x03, 0x5f
        /*0062*/ 	.short	0x0101


	//----- nvinfo : EIATTR_VRC_CTA_INIT_COUNT
	.align		4
        /*0064*/ 	.byte	0x02, 0x4a
	.zero		1
	.zero		1


	//----- nvinfo : EIATTR_EXIT_INSTR_OFFSETS
	.align		4
        /*0068*/ 	.byte	0x04, 0x1c
        /*006a*/ 	.short	(.L_1073 - .L_1072)


	//   ....[0]....
.L_1072:
        /*006c*/ 	.word	0x00000090


	//   ....[1]....
        /*0070*/ 	.word	0x00000590


	//----- nvinfo : EIATTR_CRS_STACK_SIZE
	.align		4
.L_1073:
        /*0074*/ 	.byte	0x04, 0x1e
        /*0076*/ 	.short	(.L_1075 - .L_1074)
.L_1074:
        /*0078*/ 	.word	0x00000000


	//----- nvinfo : EIATTR_CBANK_PARAM_SIZE
	.align		4
.L_1075:
        /*007c*/ 	.byte	0x03, 0x19
        /*007e*/ 	.short	0x007c


	//----- nvinfo : EIATTR_PARAM_CBANK
	.align		4
        /*0080*/ 	.byte	0x04, 0x0a
        /*0082*/ 	.short	(.L_1077 - .L_1076)
	.align		4
.L_1076:
        /*0084*/ 	.word	index@(.nv.constant0._ZN2at6native54_GLOBAL__N__757059ea_21_ReplicationPadding_cu_4a93dcdf31replication_pad_backward_kernelIfEEvNS_27GenericPackedTensorAccessorIT_Lm3ENS_16DefaultPtrTraitsElEENS3_IKS4_Lm3ES5_lEEiii)
        /*0088*/ 	.short	0x0380
        /*008a*/ 	.short	0x007c


	//----- nvinfo : EIATTR_SW_WAR
	.align		4
.L_1077:
        /*008c*/ 	.byte	0x04, 0x36
        /*008e*/ 	.short	(.L_1079 - .L_1078)
.L_1078:
        /*0090*/ 	.word	0x00000008
.L_1079:


//--------------------- .nv.info._ZN2at6native54_GLOBAL__N__757059ea_21_ReplicationPadding_cu_4a93dcdf31replication_pad_backward_kernelIdEEvNS_27GenericPackedTensorAccessorIT_Lm3ENS_16DefaultPtrTraitsElEENS3_IKS4_Lm3ES5_lEEiii --------------------------
	.section	.nv.info._ZN2at6native54_GLOBAL__N__757059ea_21_ReplicationPadding_cu_4a93dcdf31replication_pad_backward_kernelIdEEvNS_27GenericPackedTensorAccessorIT_Lm3ENS_16DefaultPtrTraitsElEENS3_IKS4_Lm3ES5_lEEiii,"",@"SHT_CUDA_INFO"
	.sectionflags	@""
	.align	4


	//----- nvinfo : EIATTR_CUDA_API_VERSION
	.align		4
        /*0000*/ 	.byte	0x04, 0x37
        /*0002*/ 	.short	(.L_1081 - .L_1080)
.L_1080:
        /*0004*/ 	.word	0x00000082


	//----- nvinfo : EIATTR_KPARAM_INFO
	.align		4
.L_1081:
        /*0008*/ 	.byte	0x04, 0x17
        /*000a*/ 	.short	(.L_1083 - .L_1082)
.L_1082:
        /*000c*/ 	.word	0x00000000
        /*0010*/ 	.short	0x0004
        /*0012*/ 	.short	0x0078
        /*0014*/ 	.byte	0x00, 0xf0, 0x11, 0x00


	//----- nvinfo : EIATTR_KPARAM_INFO
	.align		4
.L_1083:
        /*0018*/ 	.byte	0x04, 0x17
        /*001a*/ 	.short	(.L_1085 - .L_1084)
.L_1084:
        /*001c*/ 	.word	0x00000000
        /*0020*/ 	.short	0x0003
        /*0022*/ 	.short	0x0074
        /*0024*/ 	.byte	0x00, 0xf0, 0x11, 0x00


	//----- nvinfo : EIATTR_KPARAM_INFO
	.align		4
.L_1085:
        /*0028*/ 	.byte	0x04, 0x17
        /*002a*/ 	.short	(.L_1087 - .L_1086)
.L_1086:
        /*002c*/ 	.word	0x00000000
        /*0030*/ 	.short	0x0002
        /*0032*/ 	.short	0x0070
        /*0034*/ 	.byte	0x00, 0xf0, 0x11, 0x00


	//----- nvinfo : EIATTR_KPARAM_INFO
	.align		4
.L_1087:
        /*0038*/ 	.byte	0x04, 0x17
        /*003a*/ 	.short	(.L_1089 - .L_1088)
.L_1088:
        /*003c*/ 	.word	0x00000000
        /*0040*/ 	.short	0x0001
        /*0042*/ 	.short	0x0038
        /*0044*/ 	.byte	0x00, 0xf0, 0xe1, 0x00


	//----- nvinfo : EIATTR_KPARAM_INFO
	.align		4
.L_1089:
        /*0048*/ 	.byte	0x04, 0x17
        /*004a*/ 	.short	(.L_1091 - .L_1090)
.L_1090:
        /*004c*/ 	.word	0x00000000
        /*0050*/ 	.short	0x0000
        /*0052*/ 	.short	0x0000
        /*0054*/ 	.byte	0x00, 0xf0, 0xe1, 0x00


	//----- nvinfo : EIATTR_SPARSE_MMA_MASK
	.align		4
.L_1091:
        /*0058*/ 	.byte	0x03, 0x50
        /*005a*/ 	.short	0x0000


	//----- nvinfo : EIATTR_MAXREG_COUNT
	.align		4
        /*005c*/ 	.byte	0x03, 0x1b
        /*005e*/ 	.short	0x00ff


	//----- nvinfo : EIATTR_MERCURY_ISA_VERSION
	.align		4
        /*0060*/ 	.byte	0x03, 0x5f
        /*0062*/ 	.short	0x0101


	//----- nvinfo : EIATTR_VRC_CTA_INIT_COUNT
	.align		4
        /*0064*/ 	.byte	0x02, 0x4a
	.zero		1
	.zero		1


	//----- nvinfo : EIATTR_EXIT_INSTR_OFFSETS
	.align		4
        /*0068*/ 	.byte	0x04, 0x1c
        /*006a*/ 	.short	(.L_1093 - .L_1092)


	//   ....[0]....
.L_1092:
        /*006c*/ 	.word	0x00000090


	//   ....[1]....
        /*0070*/ 	.word	0x00000580


	//----- nvinfo : EIATTR_CRS_STACK_SIZE
	.align		4
.L_1093:
        /*0074*/ 	.byte	0x04, 0x1e
        /*0076*/ 	.short	(.L_1095 - .L_1094)
.L_1094:
        /*0078*/ 	.word	0x00000000


	//----- nvinfo : EIATTR_CBANK_PARAM_SIZE
	.align		4
.L_1095:
        /*007c*/ 	.byte	0x03, 0x19
        /*007e*/ 	.short	0x007c


	//----- nvinfo : EIATTR_PARAM_CBANK
	.align		4
        /*0080*/ 	.byte	0x04, 0x0a
        /*0082*/ 	.short	(.L_1097 - .L_1096)
	.align		4
.L_1096:
        /*0084*/ 	.word	index@(.nv.constant0._ZN2at6native54_GLOBAL__N__757059ea_21_ReplicationPadding_cu_4a93dcdf31replication_pad_backward_kernelIdEEvNS_27GenericPackedTensorAccessorIT_Lm3ENS_16DefaultPtrTraitsElEENS3_IKS4_Lm3ES5_lEEiii)
        /*0088*/ 	.short	0x0380
        /*008a*/ 	.short	0x007c


	//----- nvinfo : EIATTR_SW_WAR
	.align		4
.L_1097:
        /*008c*/ 	.byte	0x04, 0x36
        /*008e*/ 	.short	(.L_1099 - .L_1098)
.L_1098:
        /*0090*/ 	.word	0x00000008
.L_1099:


//--------------------- .nv.info._ZN2at6native54_GLOBAL__N__757059ea_21_ReplicationPadding_cu_4a93dcdf32replication_pad_forward_kernel1dIN3c108BFloat16EEEvNS_27GenericPackedTensorAccessorIKT_Lm3ENS_16DefaultPtrTraitsElEENS5_IS6_Lm3ES8_lEEiii --------------------------
	.section	.nv.info._ZN2at6native54_GLOBAL__N__757059ea_21_ReplicationPadding_cu_4a93dcdf32replication_pad_forward_kernel1dIN3c108BFloat16EEEvNS_27GenericPackedTensorAccessorIKT_Lm3ENS_16DefaultPtrTraitsElEENS5_IS6_Lm3ES8_lEEiii,"",@"SHT_CUDA_INFO"
	.sectionflags	@""
	.align	4


	//----- nvinfo : EIATTR_CUDA_API_VERSION
	.align		4
        /*0000*/ 	.byte	0x04, 0x37
        /*0002*/ 	.short	(.L_1101 - .L_1100)
.L_1100:
        /*0004*/ 	.word	0x00000082


	//----- nvinfo : EIATTR_KPARAM_INFO
	.align		4
.L_1101:
        /*0008*/ 	.byte	0x04, 0x17
        /*000a*/ 	.short	(.L_1103 - .L_1102)
.L_1102:
        /*000c*/ 	.word	0x00000000
        /*0010*/ 	.short	0x0004
        /*0012*/ 	.short	0x0078
        /*0014*/ 	.byte	0x00, 0xf0, 0x11, 0x00


	//----- nvinfo : EIATTR_KPARAM_INFO
	.align		4
.L_1103:
        /*0018*/ 	.byte	0x04, 0x17
        /*001a*/ 	.short	(.L_1105 - .L_1104)
.L_1104:
        /*001c*/ 	.word	0x00000000
        /*0020*/ 	.short	0x0003
        /*0022*/ 	.short	0x0074
        /*0024*/ 	.byte	0x00, 0xf0, 0x11, 0x00


	//----- nvinfo : EIATTR_KPARAM_INFO
	.align		4
.L_1105:
        /*0028*/ 	.byte	0x04, 0x17
        /*002a*/ 	.short	(.L_1107 - .L_1106)
.L_1106:
        /*002c*/ 	.word	0x00000000
        /*0030*/ 	.short	0x0002
        /*0032*/ 	.short	0x0070
        /*0034*/ 	.byte	0x00, 0xf0, 0x11, 0x00


	//----- nvinfo : EIATTR_KPARAM_INFO
	.align		4
.L_1107:
        /*0038*/ 	.byte	0x04, 0x17
        /*003a*/ 	.short	(.L_1109 - .L_1108)
.L_1108:
        /*003c*/ 	.word	0x00000000
        /*0040*/ 	.short	0x0001
        /*0042*/ 	.short	0x0038
        /*0044*/ 	.byte	0x00, 0xf0, 0xe1, 0x00


	//----- nvinfo : EIATTR_KPARAM_INFO
	.align		4
.L_1109:
        /*0048*/ 	.byte	0x04, 0x17
        /*004a*/ 	.short	(.L_1111 - .L_1110)
.L_1110:
        /*004c*/ 	.word	0x00000000
        /*0050*/ 	.short	0x0000
        /*0052*/ 	.short	0x0000
        /*0054*/ 	.byte	0x00, 0xf0, 0xe1, 0x00


	//----- nvinfo : EIATTR_SPARSE_MMA_MASK
	.align		4
.L_1111:
        /*0058*/ 	.byte	0x03, 0x50
        /*005a*/ 	.short	0x0000


	//----- nvinfo : EIATTR_MAXREG_COUNT
	.align		4
        /*005c*/ 	.byte	0x03, 0x1b
        /*005e*/ 	.short	0x00ff


	//----- nvinfo : EIATTR_MERCURY_ISA_VERSION
	.align		4
        /*0060*/ 	.byte	0x03, 0x5f
        /*0062*/ 	.short	0x0101


	//----- nvinfo : EIATTR_VRC_CTA_INIT_COUNT
	.align		4
        /*0064*/ 	.byte	0x02, 0x4a
	.zero		1
	.zero		1


	//----- nvinfo : EIATTR_EXIT_INSTR_OFFSETS
	.align		4
        /*0068*/ 	.byte	0x04, 0x1c
        /*006a*/ 	.short	(.L_1113 - .L_1112)


	//   ....[0]....
.L_1112:
        /*006c*/ 	.word	0x00000090


	//   ....[1]....
        /*0070*/ 	.word	0x00000570


	//----- nvinfo : EIATTR_CRS_STACK_SIZE
	.align		4
.L_1113:
        /*0074*/ 	.byte	0x04, 0x1e
        /*0076*/ 	.short	(.L_1115 - .L_1114)
.L_1114:
        /*0078*/ 	.word	0x00000000


	//----- nvinfo : EIATTR_CBANK_PARAM_SIZE
	.align		4
.L_1115:
        /*007c*/ 	.byte	0x03, 0x19
        /*007e*/ 	.short	0x007c


	//----- nvinfo : EIATTR_PARAM_CBANK
	.align		4
        /*0080*/ 	.byte	0x04, 0x0a
        /*0082*/ 	.short	(.L_1117 - .L_1116)
	.align		4
.L_1116:
        /*0084*/ 	.word	index@(.nv.constant0._ZN2at6native54_GLOBAL__N__757059ea_21_ReplicationPadding_cu_4a93dcdf32replication_pad_forward_kernel1dIN3c108BFloat16EEEvNS_27GenericPackedTensorAccessorIKT_Lm3ENS_16DefaultPtrTraitsElEENS5_IS6_Lm3ES8_lEEiii)
        /*0088*/ 	.short	0x0380
        /*008a*/ 	.short	0x007c


	//----- nvinfo : EIATTR_SW_WAR
	.align		4
.L_1117:
        /*008c*/ 	.byte	0x04, 0x36
        /*008e*/ 	.short	(.L_1119 - .L_1118)
.L_1118:
        /*0090*/ 	.word	0x00000008
.L_1119:


//--------------------- .nv.info._ZN2at6native54_GLOBAL__N__757059ea_21_ReplicationPadding_cu_4a93dcdf32replication_pad_forward_kernel1dIN3c104HalfEEEvNS_27GenericPackedTensorAccessorIKT_Lm3ENS_16DefaultPtrTraitsElEENS5_IS6_Lm3ES8_lEEiii --------------------------
	.section	.nv.info._ZN2at6native54_GLOBAL__N__757059ea_21_ReplicationPadding_cu_4a93dcdf32replication_pad_forward_kernel1dIN3c104HalfEEEvNS_27GenericPackedTensorAccessorIKT_Lm3ENS_16DefaultPtrTraitsElEENS5_IS6_Lm3ES8_lEEiii,"",@"SHT_CUDA_INFO"
	.sectionflags	@""
	.align	4


	//----- nvinfo : EIATTR_CUDA_API_VERSION
	.align		4
        /*0000*/ 	.byte	0x04, 0x37
        /*0002*/ 	.short	(.L_1121 - .L_1120)
.L_1120:
        /*0004*/ 	.word	0x00000082


	//----- nvinfo : EIATTR_KPARAM_INFO
	.align		4
.L_1121:
        /*0008*/ 	.byte	0x04, 0x17
        /*000a*/ 	.short	(.L_1123 - .L_1122)
.L_1122:
        /*000c*/ 	.word	0x00000000
        /*0010*/ 	.short	0x0004
        /*0012*/ 	.short	0x0078
        /*0014*/ 	.byte	0x00, 0xf0, 0x11, 0x00


	//----- nvinfo : EIATTR_KPARAM_INFO
	.align		4
.L_1123:
        /*0018*/ 	.byte	0x04, 0x17
        /*001a*/ 	.short	(.L_1125 - .L_1124)
.L_1124:
        /*001c*/ 	.word	0x00000000
        /*0020*/ 	.short	0x0003
        /*0022*/ 	.short	0x0074
        /*0024*/ 	.byte	0x00, 0xf0, 0x11, 0x00


	//----- nvinfo : EIATTR_KPARAM_INFO
	.align		4
.L_1125:
        /*0028*/ 	.byte	0x04, 0x17
        /*002a*/ 	.short	(.L_1127 - .L_1126)
.L_1126:
        /*002c*/ 	.word	0x00000000
        /*0030*/ 	.short	0x0002
        /*0032*/ 	.short	0x0070
        /*0034*/ 	.byte	0x00, 0xf0, 0x11, 0x00


	//----- nvinfo : EIATTR_KPARAM_INFO
	.align		4
.L_1127:
        /*0038*/ 	.byte	0x04, 0x17
        /*003a*/ 	.short	(.L_1129 - .L_1128)
.L_1128:
        /*003c*/ 	.word	0x00000000
        /*0040*/ 	.short	0x0001
        /*0042*/ 	.short	0x0038
        /*0044*/ 	.byte	0x00, 0xf0, 0xe1, 0x00


	//----- nvinfo : EIATTR_KPARAM_INFO
	.align		4
.L_1129:
        /*0048*/ 	.byte	0x04, 0x17
        /*004a*/ 	.short	(.L_1131 - .L_1130)
.L_1130:
        /*004c*/ 	.word	0x00000000
        /*0050*/ 	.short	0x0000
        /*0052*/ 	.short	0x0000
        /*0054*/ 	.byte	0x00, 0xf0, 0xe1, 0x00


	//----- nvinfo : EIATTR_SPARSE_MMA_MASK
	.align		4
.L_1131:
        /*0058*/ 	.byte	0x03, 0x50
        /*005a*/ 	.short	0x0000


	//----- nvinfo : EIATTR_MAXREG_COUNT
	.align		4
        /*005c*/ 	.byte	0x03, 0x1b
        /*005e*/ 	.short	0x00ff


	//----- nvinfo : EIATTR_MERCURY_ISA_VERSION
	.align		4
        /*0060*/ 	.byte	0x03, 0x5f
        /*0062*/ 	.short	0x0101


	//----- nvinfo : EIATTR_VRC_CTA_INIT_COUNT
	.align		4
        /*0064*/ 	.byte	0x02, 0x4a
	.zero		1
	.zero		1


	//----- nvinfo : EIATTR_EXIT_INSTR_OFFSETS
	.align		4
        /*0068*/ 	.byte	0x04, 0x1c
        /*006a*/ 	.short	(.L_1133 - .L_1132)


	//   ....[0]....
.L_1132:
        /*006c*/ 	.word	0x00000090


	//   ....[1]....
        /*0070*/ 	.word	0x00000570


	//----- nvinfo : EIATTR_CRS_STACK_SIZE
	.align		4
.L_1133:
        /*0074*/ 	.byte	0x04, 0x1e
        /*0076*/ 	.short	(.L_1135 - .L_1134)
.L_1134:
        /*0078*/ 	.word	0x00000000


	//----- nvinfo : EIATTR_CBANK_PARAM_SIZE
	.align		4
.L_1135:
        /*007c*/ 	.byte	0x03, 0x19
        /*007e*/ 	.short	0x007c


	//----- nvinfo : EIATTR_PARAM_CBANK
	.align		4
        /*0080*/ 	.byte	0x04, 0x0a
        /*0082*/ 	.short	(.L_1137 - .L_1136)
	.align		4
.L_1136:
        /*0084*/ 	.word	index@(.nv.constant0._ZN2at6native54_GLOBAL__N__757059ea_21_ReplicationPadding_cu_4a93dcdf32replication_pad_forward_kernel1dIN3c104HalfEEEvNS_27GenericPackedTensorAccessorIKT_Lm3ENS_16DefaultPtrTraitsElEENS5_IS6_Lm3ES8_lEEiii)
        /*0088*/ 	.short	0x0380
        /*008a*/ 	.short	0x007c


	//----- nvinfo : EIATTR_SW_WAR
	.align		4
.L_1137:
        /*008c*/ 	.byte	0x04, 0x36
        /*008e*/ 	.short	(.L_1139 - .L_1138)
.L_1138:
        /*0090*/ 	.word	0x00000008
.L_1139:


//--------------------- .nv.info._ZN2at6native54_GLOBAL__N__757059ea_21_ReplicationPadding_cu_4a93dcdf32replication_pad_forward_kernel1dIN3c107complexIfEEEEvNS_27GenericPackedTensorAccessorIKT_Lm3ENS_16DefaultPtrTraitsElEENS6_IS7_Lm3ES9_lEEiii --------------------------
	.section	.nv.info._ZN2at6native54_GLOBAL__N__757059ea_21_ReplicationPadding_cu_4a93dcdf32replication_pad_forward_kernel1dIN3c107complexIfEEEEvNS_27GenericPackedTensorAccessorIKT_Lm3ENS_16DefaultPtrTraitsElEENS6_IS7_Lm3ES9_lEEiii,"",@"SHT_CUDA_INFO"
	.sectionflags	@""
	.align	4


	//----- nvinfo : EIATTR_CUDA_API_VERSION
	.align		4
        /*0000*/ 	.byte	0x04, 0x37
        /*0002*/ 	.short	(.L_1141 - .L_1140)
.L_1140:
        /*0004*/ 	.word	0x00000082


	//----- nvinfo : EIATTR_KPARAM_INFO
	.align		4
.L_1141:
        /*0008*/ 	.byte	0x04, 0x17
        /*000a*/ 	.short	(.L_1143 - .L_1142)
.L_1142:
        /*000c*/ 	.word	0x00000000
        /*0010*/ 	.short	0x0004
        /*0012*/ 	.short	0x0078
        /*0014*/ 	.byte	0x00, 0xf0, 0x11, 0x00


	//----- nvinfo : EIATTR_KPARAM_INFO
	.align		4
.L_1143:
        /*0018*/ 	.byte	0x04, 0x17
        /*001a*/ 	.short	(.L_1145 - .L_1144)
.L_1144:
        /*001c*/ 	.word	0x00000000
        /*0020*/ 	.short	0x0003
        /*0022*/ 	.short	0x0074
        /*0024*/ 	.byte	0x00, 0xf0, 0x11, 0x00


	//----- nvinfo : EIATTR_KPARAM_INFO
	.align		4
.L_1145:
        /*0028*/ 	.byte	0x04, 0x17
        /*002a*/ 	.short	(.L_1147 - .L_1146)
.L_1146:
        /*002c*/ 	.word	0x00000000
        /*0030*/ 	.short	0x0002
        /*0032*/ 	.short	0x0070
        /*0034*/ 	.byte	0x00, 0xf0, 0x11, 0x00


	//----- nvinfo : EIATTR_KPARAM_INFO
	.align		4
.L_1147:
        /*0038*/ 	.byte	0x04, 0x17
        /*003a*/ 	.short	(.L_1149 - .L_1148)
.L_1148:
        /*003c*/ 	.word	0x00000000
        /*0040*/ 	.short	0x0001
        /*0042*/ 	.short	0x0038
        /*0044*/ 	.byte	0x00, 0xf0, 0xe1, 0x00


	//----- nvinfo : EIATTR_KPARAM_INFO
	.align		4
.L_1149:
        /*0048*/ 	.byte	0x04, 0x17
        /*004a*/ 	.short	(.L_1151 - .L_1150)
.L_1150:
        /*004c*/ 	.word	0x00000000
        /*0050*/ 	.short	0x0000
        /*0052*/ 	.short	0x0000
        /*0054*/ 	.byte	0x00, 0xf0, 0xe1, 0x00


	//----- nvinfo : EIATTR_SPARSE_MMA_MASK
	.align		4
.L_1151:
        /*0058*/ 	.byte	0x03, 0x50
        /*005a*/ 	.short	0x0000


	//----- nvinfo : EIATTR_MAXREG_COUNT
	.align		4
        /*005c*/ 	.byte	0x03, 0x1b
        /*005e*/ 	.short	0x00ff


	//----- nvinfo : EIATTR_MERCURY_ISA_VERSION
	.align		4
        /*0060*/ 	.byte	0x03, 0x5f
        /*0062*/ 	.short	0x0101


	//----- nvinfo : EIATTR_VRC_CTA_INIT_COUNT
	.align		4
        /*0064*/ 	.byte	0x02, 0x4a
	.zero		1
	.zero		1


	//----- nvinfo : EIATTR_EXIT_INSTR_OFFSETS
	.align		4
        /*0068*/ 	.byte	0x04, 0x1c
        /*006a*/ 	.short	(.L_1153 - .L_1152)


	//   ....[0]....
.L_1152:
        /*006c*/ 	.word	0x00000090


	//   ....[1]....
        /*0070*/ 	.word	0x00000570


	//----- nvinfo : EIATTR_CRS_STACK_SIZE
	.align		4
.L_1153:
        /*0074*/ 	.byte	0x04, 0x1e
        /*0076*/ 	.short	(.L_1155 - .L_1154)
.L_1154:
        /*0078*/ 	.word	0x00000000


	//----- nvinfo : EIATTR_CBANK_PARAM_SIZE
	.align		4
.L_1155:
        /*007c*/ 	.byte	0x03, 0x19
        /*007e*/ 	.short	0x007c


	//----- nvinfo : EIATTR_PARAM_CBANK
	.align		4
        /*0080*/ 	.byte	0x04, 0x0a
        /*0082*/ 	.short	(.L_1157 - .L_1156)
	.align		4
.L_1156:
        /*0084*/ 	.word	index@(.nv.constant0._ZN2at6native54_GLOBAL__N__757059ea_21_ReplicationPadding_cu_4a93dcdf32replication_pad_forward_kernel1dIN3c107complexIfEEEEvNS_27GenericPackedTensorAccessorIKT_Lm3ENS_16DefaultPtrTraitsElEENS6_IS7_Lm3ES9_lEEiii)
        /*0088*/ 	.short	0x0380
        /*008a*/ 	.short	0x007c


	//----- nvinfo : EIATTR_SW_WAR
	.align		4
.L_1157:
        /*008c*/ 	.byte	0x04, 0x36
        /*008e*/ 	.short	(.L_1159 - .L_1158)
.L_1158:
        /*0090*/ 	.word	0x00000008
.L_1159:


//--------------------- .nv.info._ZN2at6native54_GLOBAL__N__757059ea_21_ReplicationPadding_cu_4a93dcdf32replication_pad_forward_kernel1dIN3c107complexIdEEEEvNS_27GenericPackedTensorAccessorIKT_Lm3ENS_16DefaultPtrTraitsElEENS6_IS7_Lm3ES9_lEEiii --------------------------
	.section	.nv.info._ZN2at6native54_GLOBAL__N__757059ea_21_ReplicationPadding_cu_4a93dcdf32replication_pad_forward_kernel1dIN3c107complexIdEEEEvNS_27GenericPackedTensorAccessorIKT_Lm3ENS_16DefaultPtrTraitsElEENS6_IS7_Lm3ES9_lEEiii,"",@"SHT_CUDA_INFO"
	.sectionflags	@""
	.align	4


	//----- nvinfo : EIATTR_CUDA_API_VERSION
	.align		4
        /*0000*/ 	.byte	0x04, 0x37
        /*0002*/ 	.short	(.L_1161 - .L_1160)
.L_1160:
        /*0004*/ 	.word	0x00000082


	//----- nvinfo : EIATTR_KPARAM_INFO
	.align		4
.L_1161:
        /*0008*/ 	.byte	0x04, 0x17
        /*000a*/ 	.short	(.L_1163 - .L_1162)
.L_1162:
        /*000c*/ 	.word	0x00000000
        /*0010*/ 	.short	0x0004
        /*0012*/ 	.short	0x0078
        /*0014*/ 	.byte	0x00, 0xf0, 0x11, 0x00


	//----- nvinfo : EIATTR_KPARAM_INFO
	.align		4
.L_1163:
        /*0018*/ 	.byte	0x04, 0x17
        /*001a*/ 	.short	(.L_1165 - .L_1164)
.L_1164:
        /*001c*/ 	.word	0x00000000
        /*0020*/ 	.short	0x0003
        /*0022*/ 	.short	0x0074
        /*0024*/ 	.byte	0x00, 0xf0, 0x11, 0x00


	//----- nvinfo : EIATTR_KPARAM_INFO
	.align		4
.L_1165:
        /*0028*/ 	.byte	0x04, 0x17
        /*002a*/ 	.short	(.L_1167 - .L_1166)
.L_1166:
        /*002c*/ 	.word	0x00000000
        /*0030*/ 	.short	0x0002
        /*0032*/ 	.short	0x0070
        /*0034*/ 	.byte	0x00, 0xf0, 0x11, 0x00


	//----- nvinfo : EIATTR_KPARAM_INFO
	.align		4
.L_1167:
        /*0038*/ 	.byte	0x04, 0x17
        /*003a*/ 	.short	(.L_1169 - .L_1168)
.L_1168:
        /*003c*/ 	.word	0x00000000
        /*0040*/ 	.short	0x0001
        /*0042*/ 	.short	0x0038
        /*0044*/ 	.byte	0x00, 0xf0, 0xe1, 0x00


	//----- nvinfo : EIATTR_KPARAM_INFO
	.align		4
.L_1169:
        /*0048*/ 	.byte	0x04, 0x17
        /*004a*/ 	.short	(.L_1171 - .L_1170)
.L_1170:
        /*004c*/ 	.word	0x00000000
        /*0050*/ 	.short	0x0000
        /*0052*/ 	.short	0x0000
        /*0054*/ 	.byte	0x00, 0xf0, 0xe1, 0x00


	//----- nvinfo : EIATTR_SPARSE_MMA_MASK
	.align		4
.L_1171:
        /*0058*/ 	.byte	0x03, 0x50
        /*005a*/ 	.short	0x0000


	//----- nvinfo : EIATTR_MAXREG_COUNT
	.align		4
        /*005c*/ 	.byte	0x03, 0x1b
        /*005e*/ 	.short	0x00ff


	//----- nvinfo : EIATTR_MERCURY_ISA_VERSION
	.align		4
        /*0060*/ 	.byte	0x03, 0x5f
        /*0062*/ 	.short	0x0101


	//----- nvinfo : EIATTR_VRC_CTA_INIT_COUNT
	.align		4
        /*0064*/ 	.byte	0x02, 0x4a
	.zero		1
	.zero		1


	//----- nvinfo : EIATTR_EXIT_INSTR_OFFSETS
	.align		4
        /*0068*/ 	.byte	0x04, 0x1c
        /*006a*/ 	.short	(.L_1173 - .L_1172)


	//   ....[0]....
.L_1172:
        /*006c*/ 	.word	0x00000090


	//   ....[1]....
        /*0070*/ 	.word	0x00000570


	//----- nvinfo : EIATTR_CRS_STACK_SIZE
	.align		4
.L_1173:
        /*0074*/ 	.byte	0x04, 0x1e
        /*0076*/ 	.short	(.L_1175 - .L_1174)
.L_1174:
        /*0078*/ 	.word	0x00000000


	//----- nvinfo : EIATTR_CBANK_PARAM_SIZE
	.align		4
.L_1175:
        /*007c*/ 	.byte	0x03, 0x19
        /*007e*/ 	.short	0x007c


	//----- nvinfo : EIATTR_PARAM_CBANK
	.align		4
        /*0080*/ 	.byte	0x04, 0x0a
        /*0082*/ 	.short	(.L_1177 - .L_1176)
	.align		4
.L_1176:
        /*0084*/ 	.word	index@(.nv.constant0._ZN2at6native54_GLOBAL__N__757059ea_21_ReplicationPadding_cu_4a93dcdf32replication_pad_forward_kernel1dIN3c107complexIdEEEEvNS_27GenericPackedTensorAccessorIKT_Lm3ENS_16DefaultPtrTraitsElEENS6_IS7_Lm3ES9_lEEiii)
        /*0088*/ 	.short	0x0380
        /*008a*/ 	.short	0x007c


	//----- nvinfo : EIATTR_SW_WAR
	.align		4
.L_1177:
        /*008c*/ 	.byte	0x04, 0x36
        /*008e*/ 	.short	(.L_1179 - .L_1178)
.L_1178:
        /*0090*/ 	.word	0x00000008
.L_1179:


//--------------------- .nv.info._ZN2at6native54_GLOBAL__N__757059ea_21_ReplicationPadding_cu_4a93dcdf32replication_pad_forward_kernel1dIfEEvNS_27GenericPackedTensorAccessorIKT_Lm3ENS_16DefaultPtrTraitsElEENS3_IS4_Lm3ES6_lEEiii --------------------------
	.section	.nv.info._ZN2at6native54_GLOBAL__N__757059ea_21_ReplicationPadding_cu_4a93dcdf32replication_pad_forward_kernel1dIfEEvNS_27GenericPackedTensorAccessorIKT_Lm3ENS_16DefaultPtrTraitsElEENS3_IS4_Lm3ES6_lEEiii,"",@"SHT_CUDA_INFO"
	.sectionflags	@""
	.align	4


	//----- nvinfo : EIATTR_CUDA_API_VERSION
	.align		4
        /*0000*/ 	.byte	0x04, 0x37
        /*0002*/ 	.short	(.L_1181 - .L_1180)
.L_1180:
        /*0004*/ 	.word	0x00000082


	//----- nvinfo : EIATTR_KPARAM_INFO
	.align		4
.L_1181:
        /*0008*/ 	.byte	0x04, 0x17
        /*000a*/ 	.short	(.L_1183 - .L_1182)
.L_1182:
        /*000c*/ 	.word	0x00000000
        /*0010*/ 	.short	0x0004
        /*0012*/ 	.short	0x0078
        /*0014*/ 	.byte	0x00, 0xf0, 0x11, 0x00


	//----- nvinfo : EIATTR_KPARAM_INFO
	.align		4
.L_1183:
        /*0018*/ 	.byte	0x04, 0x17
        /*001a*/ 	.short	(.L_1185 - .L_1184)
.L_1184:
        /*001c*/ 	.word	0x00000000
        /*0020*/ 	.short	0x0003
        /*0022*/ 	.short	0x0074
        /*0024*/ 	.byte	0x00, 0xf0, 0x11, 0x00


	//----- nvinfo : EIATTR_KPARAM_INFO
	.align		4
.L_1185:
        /*0028*/ 	.byte	0x04, 0x17
        /*002a*/ 	.short	(.L_1187 - .L_1186)
.L_1186:
        /*002c*/ 	.word	0x00000000
        /*0030*/ 	.short	0x0002
        /*0032*/ 	.short	0x0070
        /*0034*/ 	.byte	0x00, 0xf0, 0x11, 0x00


	//----- nvinfo : EIATTR_KPARAM_INFO
	.align		4
.L_1187:
        /*0038*/ 	.byte	0x04, 0x17
        /*003a*/ 	.short	(.L_1189 - .L_1188)
.L_1188:
        /*003c*/ 	.word	0x00000000
        /*0040*/ 	.short	0x0001
        /*0042*/ 	.short	0x0038
        /*0044*/ 	.byte	0x00, 0xf0, 0xe1, 0x00


	//----- nvinfo : EIATTR_KPARAM_INFO
	.align		4
.L_1189:
        /*0048*/ 	.byte	0x04, 0x17
        /*004a*/ 	.short	(.L_1191 - .L_1190)
.L_1190:
        /*004c*/ 	.word	0x00000000
        /*0050*/ 	.short	0x0000
        /*0052*/ 	.short	0x0000
        /*0054*/ 	.byte	0x00, 0xf0, 0xe1, 0x00


	//----- nvinfo : EIATTR_SPARSE_MMA_MASK
	.align		4
.L_1191:
        /*0058*/ 	.byte	0x03, 0x50
        /*005a*/ 	.short	0x0000


	//----- nvinfo : EIATTR_MAXREG_COUNT
	.align		4
        /*005c*/ 	.byte	0x03, 0x1b
        /*005e*/ 	.short	0x00ff


	//----- nvinfo : EIATTR_MERCURY_ISA_VERSION
	.align		4
        /*0060*/ 	.byte	0x03, 0x5f
        /*0062*/ 	.short	0x0101


	//----- nvinfo : EIATTR_VRC_CTA_INIT_COUNT
	.align		4
        /*0064*/ 	.byte	0x02, 0x4a
	.zero		1
	.zero		1


	//----- nvinfo : EIATTR_EXIT_INSTR_OFFSETS
	.align		4
        /*0068*/ 	.byte	0x04, 0x1c
        /*006a*/ 	.short	(.L_1193 - .L_1192)


	//   ....[0]....
.L_1192:
        /*006c*/ 	.word	0x00000090


	//   ....[1]....
        /*0070*/ 	.word	0x00000570


	//----- nvinfo : EIATTR_CRS_STACK_SIZE
	.align		4
.L_1193:
        /*0074*/ 	.byte	0x04, 0x1e
        /*0076*/ 	.short	(.L_1195 - .L_1194)
.L_1194:
        /*0078*/ 	.word	0x00000000


	//----- nvinfo : EIATTR_CBANK_PARAM_SIZE
	.align		4
.L_1195:
        /*007c*/ 	.byte	0x03, 0x19
        /*007e*/ 	.short	0x007c


	//----- nvinfo : EIATTR_PARAM_CBANK
	.align		4
        /*0080*/ 	.byte	0x04, 0x0a
        /*0082*/ 	.short	(.L_1197 - .L_1196)
	.align		4
.L_1196:
        /*0084*/ 	.word	index@(.nv.constant0._ZN2at6native54_GLOBAL__N__757059ea_21_ReplicationPadding_cu_4a93dcdf32replication_pad_forward_kernel1dIfEEvNS_27GenericPackedTensorAccessorIKT_Lm3ENS_16DefaultPtrTraitsElEENS3_IS4_Lm3ES6_lEEiii)
        /*0088*/ 	.short	0x0380
        /*008a*/ 	.short	0x007c


	//----- nvinfo : EIATTR_SW_WAR
	.align		4
.L_1197:
        /*008c*/ 	.byte	0x04, 0x36
        /*008e*/ 	.short	(.L_1199 - .L_1198)
.L_1198:
        /*0090*/ 	.word	0x00000008
.L_1199:


//--------------------- .nv.info._ZN2at6native54_GLOBAL__N__757059ea_21_ReplicationPadding_cu_4a93dcdf32replication_pad_forward_kernel1dIdEEvNS_27GenericPackedTensorAccessorIKT_Lm3ENS_16DefaultPtrTraitsElEENS3_IS4_Lm3ES6_lEEiii --------------------------
	.section	.nv.info._ZN2at6native54_GLOBAL__N__757059ea_21_ReplicationPadding_cu_4a93dcdf32replication_pad_forward_kernel1dIdEEvNS_27GenericPackedTensorAccessorIKT_Lm3ENS_16DefaultPtrTraitsElEENS3_IS4_Lm3ES6_lEEiii,"",@"SHT_CUDA_INFO"
	.sectionflags	@""
	.align	4


	//----- nvinfo : EIATTR_CUDA_API_VERSION
	.align		4
        /*0000*/ 	.byte	0x04, 0x37
        /*0002*/ 	.short	(.L_1201 - .L_1200)
.L_1200:
        /*0004*/ 	.word	0x00000082


	//----- nvinfo : EIATTR_KPARAM_INFO
	.align		4
.L_1201:
        /*0008*/ 	.byte	0x04, 0x17
        /*000a*/ 	.short	(.L_1203 - .L_1202)
.L_1202:
        /*000c*/ 	.word	0x00000000
        /*0010*/ 	.short	0x0004
        /*0012*/ 	.short	0x0078
        /*0014*/ 	.byte	0x00, 0xf0, 0x11, 0x00


	//----- nvinfo : EIATTR_KPARAM_INFO
	.align		4
.L_1203:
        /*0018*/ 	.byte	0x04, 0x17
        /*001a*/ 	.short	(.L_1205 - .L_1204)
.L_1204:
        /*001c*/ 	.word	0x00000000
        /*0020*/ 	.short	0x0003
        /*0022*/ 	.short	0x0074
        /*0024*/ 	.byte	0x00, 0xf0, 0x11, 0x00


	//----- nvinfo : EIATTR_KPARAM_INFO
	.align		4
.L_1205:
        /*0028*/ 	.byte	0x04, 0x17
        /*002a*/ 	.short	(.L_1207 - .L_1206)
.L_1206:
        /*002c*/ 	.word	0x00000000
        /*0030*/ 	.short	0x0002
        /*0032*/ 	.short	0x0070
        /*0034*/ 	.byte	0x00, 0xf0, 0x11, 0x00


	//----- nvinfo : EIATTR_KPARAM_INFO
	.align		4
.L_1207:
        /*0038*/ 	.byte	0x04, 0x17
        /*003a*/ 	.short	(.L_1209 - .L_1208)
.L_1208:
        /*003c*/ 	.word	0x00000000
        /*0040*/ 	.short	0x0001
        /*0042*/ 	.short	0x0038
        /*0044*/ 	.byte	0x00, 0xf0, 0xe1, 0x00


	//----- nvinfo : EIATTR_KPARAM_INFO
	.align		4
.L_1209:
        /*0048*/ 	.byte	0x04, 0x17
        /*004a*/ 	.short	(.L_1211 - .L_1210)
.L_1210:
        /*004c*/ 	.word	0x00000000
        /*0050*/ 	.short	0x0000
        /*0052*/ 	.short	0x0000
        /*0054*/ 	.byte	0x00, 0xf0, 0xe1, 0x00


	//----- nvinfo : EIATTR_SPARSE_MMA_MASK
	.align		4
.L_1211:
        /*0058*/ 	.byte	0x03, 0x50
        /*005a*/ 	.short	0x0000


	//----- nvinfo : EIATTR_MAXREG_COUNT
	.align		4
        /*005c*/ 	.byte	0x03, 0x1b
        /*005e*/ 	.short	0x00ff


	//----- nvinfo : EIATTR_MERCURY_ISA_VERSION
	.align		4
        /*0060*/ 	.byte	0x03, 0x5f
        /*0062*/ 	.short	0x0101


	//----- nvinfo : EIATTR_VRC_CTA_INIT_COUNT
	.align		4
        /*0064*/ 	.byte	0x02, 0x4a
	.zero		1
	.zero		1


	//----- nvinfo : EIATTR_EXIT_INSTR_OFFSETS
	.align		4
        /*0068*/ 	.byte	0x04, 0x1c
        /*006a*/ 	.short	(.L_1213 - .L_1212)


	//   ....[0]....
.L_1212:
        /*006c*/ 	.word	0x00000090


	//   ....[1]....
        /*0070*/ 	.word	0x00000570


	//----- nvinfo : EIATTR_CRS_STACK_SIZE
	.align		4
.L_1213:
        /*0074*/ 	.byte	0x04, 0x1e
        /*0076*/ 	.short	(.L_1215 - .L_1214)
.L_1214:
        /*0078*/ 	.word	0x00000000


	//----- nvinfo : EIATTR_CBANK_PARAM_SIZE
	.align		4
.L_1215:
        /*007c*/ 	.byte	0x03, 0x19
        /*007e*/ 	.short	0x007c


	//----- nvinfo : EIATTR_PARAM_CBANK
	.align		4
        /*0080*/ 	.byte	0x04, 0x0a
        /*0082*/ 	.short	(.L_1217 - .L_1216)
	.align		4
.L_1216:
        /*0084*/ 	.word	index@(.nv.constant0._ZN2at6native54_GLOBAL__N__757059ea_21_ReplicationPadding_cu_4a93dcdf32replication_pad_forward_kernel1dIdEEvNS_27GenericPackedTensorAccessorIKT_Lm3ENS_16DefaultPtrTraitsElEENS3_IS4_Lm3ES6_lEEiii)
        /*0088*/ 	.short	0x0380
        /*008a*/ 	.short	0x007c


	//----- nvinfo : EIATTR_SW_WAR
	.align		4
.L_1217:
        /*008c*/ 	.byte	0x04, 0x36
        /*008e*/ 	.short	(.L_1219 - .L_1218)
.L_1218:
        /*0090*/ 	.word	0x00000008
.L_1219:


//--------------------- .nv.info._ZN2at6native54_GLOBAL__N__757059ea_21_ReplicationPadding_cu_4a93dcdf32replication_pad_forward_kernel1dIsEEvNS_27GenericPackedTensorAccessorIKT_Lm3ENS_16DefaultPtrTraitsElEENS3_IS4_Lm3ES6_lEEiii --------------------------
	.section	.nv.info._ZN2at6native54_GLOBAL__N__757059ea_21_ReplicationPadding_cu_4a93dcdf32replication_pad_forward_kernel1dIsEEvNS_27GenericPackedTensorAccessorIKT_Lm3ENS_16DefaultPtrTraitsElEENS3_IS4_Lm3ES6_lEEiii,"",@"SHT_CUDA_INFO"
	.sectionflags	@""
	.align	4


	//----- nvinfo : EIATTR_CUDA_API_VERSION
	.align		4
        /*0000*/ 	.byte	0x04, 0x37
        /*0002*/ 	.short	(.L_1221 - .L_1220)
.L_1220:
        /*0004*/ 	.word	0x00000082


	//----- nvinfo : EIATTR_KPARAM_INFO
	.align		4
.L_1221:
        /*0008*/ 	.byte	0x04, 0x17
        /*000a*/ 	.short	(.L_1223 - .L_1222)
.L_1222:
        /*000c*/ 	.word	0x00000000
        /*0010*/ 	.short	0x0004
        /*0012*/ 	.short	0x0078
        /*0014*/ 	.byte	0x00, 0xf0, 0x11, 0x00


	//----- nvinfo : EIATTR_KPARAM_INFO
	.align		4
.L_1223:
        /*0018*/ 	.byte	0x04, 0x17
        /*001a*/ 	.short	(.L_1225 - .L_1224)
.L_1224:
        /*001c*/ 	.word	0x00000000
        /*0020*/ 	.short	0x0003
        /*0022*/ 	.short	0x0074
        /*0024*/ 	.byte	0x00, 0xf0, 0x11, 0x00


	//----- nvinfo : EIATTR_KPARAM_INFO
	.align		4
.L_1225:
        /*0028*/ 	.byte	0x04, 0x17
        /*002a*/ 	.short	(.L_1227 - .L_1226)
.L_1226:
        /*002c*/ 	.word	0x00000000
        /*0030*/ 	.short	0x0002
        /*0032*/ 	.short	0x0070
        /*0034*/ 	.byte	0x00, 0xf0, 0x11, 0x00


	//----- nvinfo : EIATTR_KPARAM_INFO
	.align		4
.L_1227:
        /*0038*/ 	.byte	0x04, 0x17
        /*003a*/ 	.short	(.L_1229 - .L_1228)
.L_1228:
        /*003c*/ 	.word	0x00000000
        /*0040*/ 	.short	0x0001
        /*0042*/ 	.short	0x0038
        /*0044*/ 	.byte	0x00, 0xf0, 0xe1, 0x00


	//----- nvinfo : EIATTR_KPARAM_INFO
	.align		4
.L_1229:
        /*0048*/ 	.byte	0x04, 0x17
        /*004a*/ 	.short	(.L_1231 - .L_1230)
.L_1230:
        /*004c*/ 	.word	0x00000000
        /*0050*/ 	.short	0x0000
        /*0052*/ 	.short	0x0000
        /*0054*/ 	.byte	0x00, 0xf0, 0xe1, 0x00


	//----- nvinfo : EIATTR_SPARSE_MMA_MASK
	.align		4
.L_1231:
        /*0058*/ 	.byte	0x03, 0x50
        /*005a*/ 	.short	0x0000


	//----- nvinfo : EIATTR_MAXREG_COUNT
	.align		4
        /*005c*/ 	.byte	0x03, 0x1b
        /*005e*/ 	.short	0x00ff


	//----- nvinfo : EIATTR_MERCURY_ISA_VERSION
	.align		4
        /*0060*/ 	.byte	0x03, 0x5f
        /*0062*/ 	.short	0x0101


	//----- nvinfo : EIATTR_VRC_CTA_INIT_COUNT
	.align		4
        /*0064*/ 	.byte	0x02, 0x4a
	.zero		1
	.zero		1


	//----- nvinfo : EIATTR_EXIT_INSTR_OFFSETS
	.align		4
        /*0068*/ 	.byte	0x04, 0x1c
        /*006a*/ 	.short	(.L_1233 - .L_1232)


	//   ....[0]....
.L_1232:
        /*006c*/ 	.word	0x00000090


	//   ....[1]....
        /*0070*/ 	.word	0x00000570


	//----- nvinfo : EIATTR_CRS_STACK_SIZE
	.align		4
.L_1233:
        /*0074*/ 	.byte	0x04, 0x1e
        /*0076*/ 	.short	(.L_1235 - .L_1234)
.L_1234:
        /*0078*/ 	.word	0x00000000


	//----- nvinfo : EIATTR_CBANK_PARAM_SIZE
	.align		4
.L_1235:
        /*007c*/ 	.byte	0x03, 0x19
        /*007e*/ 	.short	0x007c


	//----- nvinfo : EIATTR_PARAM_CBANK
	.align		4
        /*0080*/ 	.byte	0x04, 0x0a
        /*0082*/ 	.short	(.L_1237 - .L_1236)
	.align		4
.L_1236:
        /*0084*/ 	.word	index@(.nv.constant0._ZN2at6native54_GLOBAL__N__757059ea_21_ReplicationPadding_cu_4a93dcdf32replication_pad_forward_kernel1dIsEEvNS_27GenericPackedTensorAccessorIKT_Lm3ENS_16DefaultPtrTraitsElEENS3_IS4_Lm3ES6_lEEiii)
        /*0088*/ 	.short	0x0380
        /*008a*/ 	.short	0x007c


	//----- nvinfo : EIATTR_SW_WAR
	.align		4
.L_1237:
        /*008c*/ 	.byte	0x04, 0x36
        /*008e*/ 	.short	(.L_1239 - .L_1238)
.L_1238:
        /*0090*/ 	.word	0x00000008
.L_1239:


//--------------------- .nv.info._ZN2at6native54_GLOBAL__N__757059ea_21_ReplicationPadding_cu_4a93dcdf32replication_pad_forward_kernel1dIlEEvNS_27GenericPackedTensorAccessorIKT_Lm3ENS_16DefaultPtrTraitsElEENS3_IS4_Lm3ES6_lEEiii --------------------------
	.section	.nv.info._ZN2at6native54_GLOBAL__N__757059ea_21_ReplicationPadding_cu_4a93dcdf32replication_pad_forward_kernel1dIlEEvNS_27GenericPackedTensorAccessorIKT_Lm3ENS_16DefaultPtrTraitsElEENS3_IS4_Lm3ES6_lEEiii,"",@"SHT_CUDA_INFO"
	.sectionflags	@""
	.align	4


	//----- nvinfo : EIATTR_CUDA_API_VERSION
	.align		4
        /*0000*/ 	.byte	0x04, 0x37
        /*0002*/ 	.short	(.L_1241 - .L_1240)
.L_1240:
        /*0004*/ 	.word	0x00000082


	//----- nvinfo : EIATTR_KPARAM_INFO
	.align		4
.L_1241:
        /*0008*/ 	.byte	0x04, 0x17
        /*000a*/ 	.short	(.L_1243 - .L_1242)
.L_1242:
        /*000c*/ 	.word	0x00000000
        /*0010*/ 	.short	0x0004
        /*0012*/ 	.short	0x0078
        /*0014*/ 	.byte	0x00, 0xf0, 0x11, 0x00


	//----- nvinfo : EIATTR_KPARAM_INFO
	.align		4
.L_1243:
        /*0018*/ 	.byte	0x04, 0x17
        /*001a*/ 	.short	(.L_1245 - .L_1244)
.L_1244:
        /*001c*/ 	.word	0x00000000
        /*0020*/ 	.short	0x0003
        /*0022*/ 	.short	0x0074
        /*0024*/ 	.byte	0x00, 0xf0, 0x11, 0x00


	//----- nvinfo : EIATTR_KPARAM_INFO
	.align		4
.L_1245:
        /*0028*/ 	.byte	0x04, 0x17
        /*002a*/ 	.short	(.L_1247 - .L_1246)
.L_1246:
        /*002c*/ 	.word	0x00000000
        /*0030*/ 	.short	0x0002
        /*0032*/ 	.short	0x0070
        /*0034*/ 	.byte	0x00, 0xf0, 0x11, 0x00


	//----- nvinfo : EIATTR_KPARAM_INFO
	.align		4
.L_1247:
        /*0038*/ 	.byte	0x04, 0x17
        /*003a*/ 	.short	(.L_1249 - .L_1248)
.L_1248:
        /*003c*/ 	.word	0x00000000
        /*0040*/ 	.short	0x0001
        /*0042*/ 	.short	0x0038
        /*0044*/ 	.byte	0x00, 0xf0, 0xe1, 0x00


	//----- nvinfo : EIATTR_KPARAM_INFO
	.align		4
.L_1249:
        /*0048*/ 	.byte	0x04, 0x17
        /*004a*/ 	.short	(.L_1251 - .L_1250)
.L_1250:
        /*004c*/ 	.word	0x00000000
        /*0050*/ 	.short	0x0000
        /*0052*/ 	.short	0x0000
        /*0054*/ 	.byte	0x00, 0xf0, 0xe1, 0x00


	//----- nvinfo : EIATTR_SPARSE_MMA_MASK
	.align		4
.L_1251:
        /*0058*/ 	.byte	0x03, 0x50
        /*005a*/ 	.short	0x0000


	//----- nvinfo : EIATTR_MAXREG_COUNT
	.align		4
        /*005c*/ 	.byte	0x03, 0x1b
        /*005e*/ 	.short	0x00ff


	//----- nvinfo : EIATTR_MERCURY_ISA_VERSION
	.align		4
        /*0060*/ 	.byte	0x03, 0x5f
        /*0062*/ 	.short	0x0101


	//----- nvinfo : EIATTR_VRC_CTA_INIT_COUNT
	.align		4
        /*0064*/ 	.byte	0x02, 0x4a
	.zero		1
	.zero		1


	//----- nvinfo : EIATTR_EXIT_INSTR_OFFSETS
	.align		4
        /*0068*/ 	.byte	0x04, 0x1c
        /*006a*/ 	.short	(.L_1253 - .L_1252)


	//   ....[0]....
.L_1252:
        /*006c*/ 	.word	0x00000090


	//   ....[1]....
        /*0070*/ 	.word	0x00000570


	//----- nvinfo : EIATTR_CRS_STACK_SIZE
	.align		4
.L_1253:
        /*0074*/ 	.byte	0x04, 0x1e
        /*0076*/ 	.short	(.L_1255 - .L_1254)
.L_1254:
        /*0078*/ 	.word	0x00000000


	//----- nvinfo : EIATTR_CBANK_PARAM_SIZE
	.align		4
.L_1255:
        /*007c*/ 	.byte	0x03, 0x19
        /*007e*/ 	.short	0x007c


	//----- nvinfo : EIATTR_PARAM_CBANK
	.align		4
        /*0080*/ 	.byte	0x04, 0x0a
        /*0082*/ 	.short	(.L_1257 - .L_1256)
	.align		4
.L_1256:
        /*0084*/ 	.word	index@(.nv.constant0._ZN2at6native54_GLOBAL__N__757059ea_21_ReplicationPadding_cu_4a93dcdf32replication_pad_forward_kernel1dIlEEvNS_27GenericPackedTensorAccessorIKT_Lm3ENS_16DefaultPtrTraitsElEENS3_IS4_Lm3ES6_lEEiii)
        /*0088*/ 	.short	0x0380
        /*008a*/ 	.short	0x007c


	//----- nvinfo : EIATTR_SW_WAR
	.align		4
.L_1257:
        /*008c*/ 	.byte	0x04, 0x36
        /*008e*/ 	.short	(.L_1259 - .L_1258)
.L_1258:
        /*0090*/ 	.word	0x00000008
.L_1259:


//--------------------- .nv.info._ZN2at6native54_GLOBAL__N__757059ea_21_ReplicationPadding_cu_4a93dcdf32replication_pad_forward_kernel1dIiEEvNS_27GenericPackedTensorAccessorIKT_Lm3ENS_16DefaultPtrTraitsElEENS3_IS4_Lm3ES6_lEEiii --------------------------
	.section	.nv.info._ZN2at6native54_GLOBAL__N__757059ea_21_ReplicationPadding_cu_4a93dcdf32replication_pad_forward_kernel1dIiEEvNS_27GenericPackedTensorAccessorIKT_Lm3ENS_16DefaultPtrTraitsElEENS3_IS4_Lm3ES6_lEEiii,"",@"SHT_CUDA_INFO"
	.sectionflags	@""
	.align	4


	//----- nvinfo : EIATTR_CUDA_API_VERSION
	.align		4
        /*0000*/ 	.byte	0x04, 0x37
        /*0002*/ 	.short	(.L_1261 - .L_1260)
.L_1260:
        /*0004*/ 	.word	0x00000082


	//----- nvinfo : EIATTR_KPARAM_INFO
	.align		4
.L_1261:
        /*0008*/ 	.byte	0x04, 0x17
        /*000a*/ 	.short	(.L_1263 - .L_1262)
.L_1262:
        /*000c*/ 	.word	0x00000000
        /*0010*/ 	.short	0x0004
        /*0012*/ 	.short	0x0078
        /*0014*/ 	.byte	0x00, 0xf0, 0x11, 0x00


	//----- nvinfo : EIATTR_KPARAM_INFO
	.align		4
.L_1263:
        /*0018*/ 	.byte	0x04, 0x17
        /*001a*/ 	.short	(.L_1265 - .L_1264)
.L_1264:
        /*001c*/ 	.word	0x00000000
        /*0020*/ 	.short	0x0003
        /*0022*/ 	.short	0x0074
        /*0024*/ 	.byte	0x00, 0xf0, 0x11, 0x00


	//----- nvinfo : EIATTR_KPARAM_INFO
	.align		4
.L_1265:
        /*0028*/ 	.byte	0x04, 0x17
        /*002a*/ 	.short	(.L_1267 - .L_1266)
.L_1266:
        /*002c*/ 	.word	0x00000000
        /*0030*/ 	.short	0x0002
        /*0032*/ 	.short	0x0070
        /*0034*/ 	.byte	0x00, 0xf0, 0x11, 0x00


	//----- nvinfo : EIATTR_KPARAM_INFO
	.align		4
.L_1267:
        /*0038*/ 	.byte	0x04, 0x17
        /*003a*/ 	.short	(.L_1269 - .L_1268)
.L_1268:
        /*003c*/ 	.word	0x00000000
        /*0040*/ 	.short	0x0001
        /*0042*/ 	.short	0x0038
        /*0044*/ 	.byte	0x00, 0xf0, 0xe1, 0x00


	//----- nvinfo : EIATTR_KPARAM_INFO
	.align		4
.L_1269:
        /*0048*/ 	.byte	0x04, 0x17
        /*004a*/ 	.short	(.L_1271 - .L_1270)
.L_1270:
        /*004c*/ 	.word	0x00000000
        /*0050*/ 	.short	0x0000
        /*0052*/ 	.short	0x0000
        /*0054*/ 	.byte	0x00, 0xf0, 0xe1, 0x00


	//----- nvinfo : EIATTR_SPARSE_MMA_MASK
	.align		4
.L_1271:
        /*0058*/ 	.byte	0x03, 0x50
        /*005a*/ 	.short	0x0000


	//----- nvinfo : EIATTR_MAXREG_COUNT
	.align		4
        /*005c*/ 	.byte	0x03, 0x1b
        /*005e*/ 	.short	0x00ff


	//----- nvinfo : EIATTR_MERCURY_ISA_VERSION
	.align		4
        /*0060*/ 	.byte	0x03, 0x5f
        /*0062*/ 	.short	0x0101


	//----- nvinfo : EIATTR_VRC_CTA_INIT_COUNT
	.align		4
        /*0064*/ 	.byte	0x02, 0x4a
	.zero		1
	.zero		1


	//----- nvinfo : EIATTR_EXIT_INSTR_OFFSETS
	.align		4
        /*0068*/ 	.byte	0x04, 0x1c
        /*006a*/ 	.short	(.L_1273 - .L_1272)


	//   ....[0]....
.L_1272:
        /*006c*/ 	.word	0x00000090


	//   ....[1]....
        /*0070*/ 	.word	0x00000570


	//----- nvinfo : EIATTR_CRS_STACK_SIZE
	.align		4
.L_1273:
        /*0074*/ 	.byte	0x04, 0x1e
        /*0076*/ 	.short	(.L_1275 - .L_1274)
.L_1274:
        /*0078*/ 	.word	0x00000000


	//----- nvinfo : EIATTR_CBANK_PARAM_SIZE
	.align		4
.L_1275:
        /*007c*/ 	.byte	0x03, 0x19
        /*007e*/ 	.short	0x007c


	//----- nvinfo : EIATTR_PARAM_CBANK
	.align		4
        /*0080*/ 	.byte	0x04, 0x0a
        /*0082*/ 	.short	(.L_1277 - .L_1276)
	.align		4
.L_1276:
        /*0084*/ 	.word	index@(.nv.constant0._ZN2at6native54_GLOBAL__N__757059ea_21_ReplicationPadding_cu_4a93dcdf32replication_pad_forward_kernel1dIiEEvNS_27GenericPackedTensorAccessorIKT_Lm3ENS_16DefaultPtrTraitsElEENS3_IS4_Lm3ES6_lEEiii)
        /*0088*/ 	.short	0x0380
        /*008a*/ 	.short	0x007c


	//----- nvinfo : EIATTR_SW_WAR
	.align		4
.L_1277:
        /*008c*/ 	.byte	0x04, 0x36
        /*008e*/ 	.short	(.L_1279 - .L_1278)
.L_1278:
        /*0090*/ 	.word	0x00000008
.L_1279:


//--------------------- .nv.info._ZN2at6native54_GLOBAL__N__757059ea_21_ReplicationPadding_cu_4a93dcdf32replication_pad_forward_kernel1dIaEEvNS_27GenericPackedTensorAccessorIKT_Lm3ENS_16DefaultPtrTraitsElEENS3_IS4_Lm3ES6_lEEiii --------------------------
	.section	.nv.info._ZN2at6native54_GLOBAL__N__757059ea_21_ReplicationPadding_cu_4a93dcdf32replication_pad_forward_kernel1dIaEEvNS_27GenericPackedTensorAccessorIKT_Lm3ENS_16DefaultPtrTraitsElEENS3_IS4_Lm3ES6_lEEiii,"",@"SHT_CUDA_INFO"
	.sectionflags	@""
	.align	4


	//----- nvinfo : EIATTR_CUDA_API_VERSION
	.align		4
        /*0000*/ 	.byte	0x04, 0x37
        /*0002*/ 	.short	(.L_1281 - .L_1280)
.L_1280:
        /*0004*/ 	.word	0x00000082


	//----- nvinfo : EIATTR_KPARAM_INFO
	.align		4
.L_1281:
        /*0008*/ 	.byte	0x04, 0x17
        /*000a*/ 	.short	(.L_1283 - .L_1282)
.L_1282:
        /*000c*/ 	.word	0x00000000
        /*0010*/ 	.short	0x0004
        /*0012*/ 	.short	0x0078
        /*0014*/ 	.byte	0x00, 0xf0, 0x11, 0x00


	//----- nvinfo : EIATTR_KPARAM_INFO
	.align		4
.L_1283:
        /*0018*/ 	.byte	0x04, 0x17
        /*001a*/ 	.short	(.L_1285 - .L_1284)
.L_1284:
        /*001c*/ 	.word	0x00000000
        /*0020*/ 	.short	0x0003
        /*0022*/ 	.short	0x0074
        /*0024*/ 	.byte	0x00, 0xf0, 0x11, 0x00


	//----- nvinfo : EIATTR_KPARAM_INFO
	.align		4
.L_1285:
        /*0028*/ 	.byte	0x04, 0x17
        /*002a*/ 	.short	(.L_1287 - .L_1286)
.L_1286:
        /*002c*/ 	.word	0x00000000
        /*0030*/ 	.short	0x0002
        /*0032*/ 	.short	0x0070
        /*0034*/ 	.byte	0x00, 0xf0, 0x11, 0x00


	//----- nvinfo : EIATTR_KPARAM_INFO
	.align		4
.L_1287:
        /*0038*/ 	.byte	0x04, 0x17
        /*003a*/ 	.short	(.L_1289 - .L_1288)
.L_1288:
        /*003c*/ 	.word	0x00000000
        /*0040*/ 	.short	0x0001
        /*0042*/ 	.short	0x0038
        /*0044*/ 	.byte	0x00, 0xf0, 0xe1, 0x00


	//----- nvinfo : EIATTR_KPARAM_INFO
	.align		4
.L_1289:
        /*0048*/ 	.byte	0x04, 0x17
        /*004a*/ 	.short	(.L_1291 - .L_1290)
.L_1290:
        /*004c*/ 	.word	0x00000000
        /*0050*/ 	.short	0x0000
        /*0052*/ 	.short	0x0000
        /*0054*/ 	.byte	0x00, 0xf0, 0xe1, 0x00


	//----- nvinfo : EIATTR_SPARSE_MMA_MASK
	.align		4
.L_1291:
        /*0058*/ 	.byte	0x03, 0x50
        /*005a*/ 	.short	0x0000


	//----- nvinfo : EIATTR_MAXREG_COUNT
	.align		4
        /*005c*/ 	.byte	0x03, 0x1b
        /*005e*/ 	.short	0x00ff


	//----- nvinfo : EIATTR_MERCURY_ISA_VERSION
	.align		4
        /*0060*/ 	.byte	0x03, 0x5f
        /*0062*/ 	.short	0x0101


	//----- nvinfo : EIATTR_VRC_CTA_INIT_COUNT
	.align		4
        /*0064*/ 	.byte	0x02, 0x4a
	.zero		1
	.zero		1


	//----- nvinfo : EIATTR_EXIT_INSTR_OFFSETS
	.align		4
        /*0068*/ 	.byte	0x04, 0x1c
        /*006a*/ 	.short	(.L_1293 - .L_1292)


	//   ....[0]....
.L_1292:
        /*006c*/ 	.word	0x00000090


	//   ....[1]....
        /*0070*/ 	.word	0x00000550


	//----- nvinfo : EIATTR_CRS_STACK_SIZE
	.align		4
.L_1293:
        /*0074*/ 	.byte	0x04, 0x1e
        /*0076*/ 	.short	(.L_1295 - .L_1294)
.L_1294:
        /*0078*/ 	.word	0x00000000


	//----- nvinfo : EIATTR_CBANK_PARAM_SIZE
	.align		4
.L_1295:
        /*007c*/ 	.byte	0x03, 0x19
        /*007e*/ 	.short	0x007c


	//----- nvinfo : EIATTR_PARAM_CBANK
	.align		4
        /*0080*/ 	.byte	0x04, 0x0a
        /*0082*/ 	.short	(.L_1297 - .L_1296)
	.align		4
.L_1296:
        /*0084*/ 	.word	index@(.nv.constant0._ZN2at6native54_GLOBAL__N__757059ea_21_ReplicationPadding_cu_4a93dcdf32replication_pad_forward_kernel1dIaEEvNS_27GenericPackedTensorAccessorIKT_Lm3ENS_16DefaultPtrTraitsElEENS3_IS4_Lm3ES6_lEEiii)
        /*0088*/ 	.short	0x0380
        /*008a*/ 	.short	0x007c


	//----- nvinfo : EIATTR_SW_WAR
	.align		4
.L_1297:
        /*008c*/ 	.byte	0x04, 0x36
        /*008e*/ 	.short	(.L_1299 - .L_1298)
.L_1298:
        /*0090*/ 	.word	0x00000008
.L_1299:


//--------------------- .nv.info._ZN2at6native54_GLOBAL__N__757059ea_21_ReplicationPadding_cu_4a93dcdf32replication_pad_forward_kernel1dIhEEvNS_27GenericPackedTensorAccessorIKT_Lm3ENS_16DefaultPtrTraitsElEENS3_IS4_Lm3ES6_lEEiii --------------------------
	.section	.nv.info._ZN2at6native54_GLOBAL__N__757059ea_21_ReplicationPadding_cu_4a93dcdf32replication_pad_forward_kernel1dIhEEvNS_27GenericPackedTensorAccessorIKT_Lm3ENS_16DefaultPtrTraitsElEENS3_IS4_Lm3ES6_lEEiii,"",@"SHT_CUDA_INFO"
	.sectionflags	@""
	.align	4


	//----- nvinfo : EIATTR_CUDA_API_VERSION
	.align		4
        /*0000*/ 	.byte	0x04, 0x37
        /*0002*/ 	.short	(.L_1301 - .L_1300)
.L_1300:
        /*0004*/ 	.word	0x00000082


	//----- nvinfo : EIATTR_KPARAM_INFO
	.align		4
.L_1301:
        /*0008*/ 	.byte	0x04, 0x17
        /*000a*/ 	.short	(.L_1303 - .L_1302)
.L_1302:
        /*000c*/ 	.word	0x00000000
        /*0010*/ 	.short	0x0004
        /*0012*/ 	.short	0x0078
        /*0014*/ 	.byte	0x00, 0xf0, 0x11, 0x00


	//----- nvinfo : EIATTR_KPARAM_INFO
	.align		4
.L_1303:
        /*0018*/ 	.byte	0x04, 0x17
        /*001a*/ 	.short	(.L_1305 - .L_1304)
.L_1304:
        /*001c*/ 	.word	0x00000000
        /*0020*/ 	.short	0x0003
        /*0022*/ 	.short	0x0074
        /*0024*/ 	.byte	0x00, 0xf0, 0x11, 0x00


	//----- nvinfo : EIATTR_KPARAM_INFO
	.align		4
.L_1305:
        /*0028*/ 	.byte	0x04, 0x17
        /*002a*/ 	.short	(.L_1307 - .L_1306)
.L_1306:
        /*002c*/ 	.word	0x00000000
        /*0030*/ 	.short	0x0002
        /*0032*/ 	.short	0x0070
        /*0034*/ 	.byte	0x00, 0xf0, 0x11, 0x00


	//----- nvinfo : EIATTR_KPARAM_INFO
	.align		4
.L_1307:
        /*0038*/ 	.byte	0x04, 0x17
        /*003a*/ 	.short	(.L_1309 - .L_1308)
.L_1308:
        /*003c*/ 	.word	0x00000000
        /*0040*/ 	.short	0x0001
        /*0042*/ 	.short	0x0038
        /*0044*/ 	.byte	0x00, 0xf0, 0xe1, 0x00


	//----- nvinfo : EIATTR_KPARAM_INFO
	.align		4
.L_1309:
        /*0048*/ 	.byte	0x04, 0x17
        /*004a*/ 	.short	(.L_1311 - .L_1310)
.L_1310:
        /*004c*/ 	.word	0x00000000
        /*0050*/ 	.short	0x0000
        /*0052*/ 	.short	0x0000
        /*0054*/ 	.byte	0x00, 0xf0, 0xe1, 0x00


	//----- nvinfo : EIATTR_SPARSE_MMA_MASK
	.align		4
.L_1311:
        /*0058*/ 	.byte	0x03, 0x50
        /*005a*/ 	.short	0x0000


	//----- nvinfo : EIATTR_MAXREG_COUNT
	.align		4
        /*005c*/ 	.byte	0x03, 0x1b
        /*005e*/ 	.short	0x00ff


	//----- nvinfo : EIATTR_MERCURY_ISA_VERSION
	.align		4
        /*0060*/ 	.byte	0x03, 0x5f
        /*0062*/ 	.short	0x0101


	//----- nvinfo : EIATTR_VRC_CTA_INIT_COUNT
	.align		4
        /*0064*/ 	.byte	0x02, 0x4a
	.zero		1
	.zero		1


	//----- nvinfo : EIATTR_EXIT_INSTR_OFFSETS
	.align		4
        /*0068*/ 	.byte	0x04, 0x1c
        /*006a*/ 	.short	(.L_1313 - .L_1312)


	//   ....[0]....
.L_1312:
        /*006c*/ 	.word	0x00000090


	//   ....[1]....
        /*0070*/ 	.word	0x00000550


	//----- nvinfo : EIATTR_CRS_STACK_SIZE
	.align		4
.L_1313:
        /*0074*/ 	.byte	0x04, 0x1e
        /*0076*/ 	.short	(.L_1315 - .L_1314)
.L_1314:
        /*0078*/ 	.word	0x00000000


	//----- nvinfo : EIATTR_CBANK_PARAM_SIZE
	.align		4
.L_1315:
        /*007c*/ 	.byte	0x03, 0x19
        /*007e*/ 	.short	0x007c


	//----- nvinfo : EIATTR_PARAM_CBANK
	.align		4
        /*0080*/ 	.byte	0x04, 0x0a
        /*0082*/ 	.short	(.L_1317 - .L_1316)
	.align		4
.L_1316:
        /*0084*/ 	.word	index@(.nv.constant0._ZN2at6native54_GLOBAL__N__757059ea_21_ReplicationPadding_cu_4a93dcdf32replication_pad_forward_kernel1dIhEEvNS_27GenericPackedTensorAccessorIKT_Lm3ENS_16DefaultPtrTraitsElEENS3_IS4_Lm3ES6_lEEiii)
        /*0088*/ 	.short	0x0380
        /*008a*/ 	.short	0x007c


	//----- nvinfo : EIATTR_SW_WAR
	.align		4
.L_1317:
        /*008c*/ 	.byte	0x04, 0x36
        /*008e*/ 	.short	(.L_1319 - .L_1318)
.L_1318:
        /*0090*/ 	.word	0x00000008
.L_1319:


//--------------------- .nv.info._ZN2at6native54_GLOBAL__N__757059ea_21_ReplicationPadding_cu_4a93dcdf31replication_pad_backward_kernelIN3c108BFloat16EEEvNS_27GenericPackedTensorAccessorIT_Lm5ENS_16DefaultPtrTraitsElEENS5_IKS6_Lm5ES7_lEEiiiii --------------------------
	.section	.nv.info._ZN2at6native54_GLOBAL__N__757059ea_21_ReplicationPadding_cu_4a93dcdf31replication_pad_backward_kernelIN3c108BFloat16EEEvNS_27GenericPackedTensorAccessorIT_Lm5ENS_16DefaultPtrTraitsElEENS5_IKS6_Lm5ES7_lEEiiiii,"",@"SHT_CUDA_INFO"
	.sectionflags	@""
	.align	4


	//----- nvinfo : EIATTR_CUDA_API_VERSION
	.align		4
        /*0000*/ 	.byte	0x04, 0x37
        /*0002*/ 	.short	(.L_1321 - .L_1320)
.L_1320:
        /*0004*/ 	.word	0x00000082


	//----- nvinfo : EIATTR_KPARAM_INFO
	.align		4
.L_1321:
        /*0008*/ 	.byte	0x04, 0x17
        /*000a*/ 	.short	(.L_1323 - .L_1322)
.L_1322:
        /*000c*/ 	.word	0x00000000
        /*0010*/ 	.short	0x0006
        /*0012*/ 	.short	0x00c0
        /*0014*/ 	.byte	0x00, 0xf0, 0x11, 0x00


	//----- nvinfo : EIATTR_KPARAM_INFO
	.align		4
.L_1323:
        /*0018*/ 	.byte	0x04, 0x17
        /*001a*/ 	.short	(.L_1325 - .L_1324)
.L_1324:
        /*001c*/ 	.word	0x00000000
        /*0020*/ 	.short	0x0005
        /*0022*/ 	.short	0x00bc
        /*0024*/ 	.byte	0x00, 0xf0, 0x11, 0x00


	//----- nvinfo : EIATTR_KPARAM_INFO
	.align		4
.L_1325:
        /*0028*/ 	.byte	0x04, 0x17
        /*002a*/ 	.short	(.L_1327 - .L_1326)
.L_1326:
        /*002c*/ 	.word	0x00000000
        /*0030*/ 	.short	0x0004
        /*0032*/ 	.short	0x00b8
        /*0034*/ 	.byte	0x00, 0xf0, 0x11, 0x00


	//----- nvinfo : EIATTR_KPARAM_INFO
	.align		4
.L_1327:
        /*0038*/ 	.byte	0x04, 0x17
        /*003a*/ 	.short	(.L_1329 - .L_1328)
.L_1328:
        /*003c*/ 	.word	0x00000000
        /*0040*/ 	.short	0x0003
        /*0042*/ 	.short	0x00b4
        /*0044*/ 	.byte	0x00, 0xf0, 0x11, 0x00


	//----- nvinfo : EIATTR_KPARAM_INFO
	.align		4
.L_1329:
        /*0048*/ 	.byte	0x04, 0x17
        /*004a*/ 	.short	(.L_1331 - .L_1330)
.L_1330:
        /*004c*/ 	.word	0x00000000
        /*0050*/ 	.short	0x0002
        /*0052*/ 	.short	0x00b0
        /*0054*/ 	.byte	0x00, 0xf0, 0x11, 0x00


	//----- nvinfo : EIATTR_KPARAM_INFO
	.align		4
.L_1331:
        /*0058*/ 	.byte	0x04, 0x17
        /*005a*/ 	.short	(.L_1333 - .L_1332)
.L_1332:
        /*005c*/ 	.word	0x00000000
        /*0060*/ 	.short	0x0001
        /*0062*/ 	.short	0x0058
        /*0064*/ 	.byte	0x00, 0xf0, 0x61, 0x01


	//----- nvinfo : EIATTR_KPARAM_INFO
	.align		4
.L_1333:
        /*0068*/ 	.byte	0x04, 0x17
        /*006a*/ 	.short	(.L_1335 - .L_1334)
.L_1334:
        /*006c*/ 	.word	0x00000000
        /*0070*/ 	.short	0x0000
        /*0072*/ 	.short	0x0000
        /*0074*/ 	.byte	0x00, 0xf0, 0x61, 0x01


	//----- nvinfo : EIATTR_SPARSE_MMA_MASK
	.align		4
.L_1335:
        /*0078*/ 	.byte	0x03, 0x50
        /*007a*/ 	.short	0x0000


	//----- nvinfo : EIATTR_MAXREG_COUNT
	.align		4
        /*007c*/ 	.byte	0x03, 0x1b
        /*007e*/ 	.short	0x00ff


	//----- nvinfo : EIATTR_MERCURY_ISA_VERSION
	.align		4
        /*0080*/ 	.byte	0x03, 0x5f
        /*0082*/ 	.short	0x0101


	//----- nvinfo : EIATTR_VRC_CTA_INIT_COUNT
	.align		4
        /*0084*/ 	.byte	0x02, 0x4a
	.zero		1
	.zero		1


	//----- nvinfo : EIATTR_ATOM16_EMUL_INSTR_REG_MAP
	.align		4
        /*0088*/ 	.byte	0x04, 0x2e
        /*008a*/ 	.short	(.L_1337 - .L_1336)


	//   ....[0]....
.L_1336:
        /*008c*/ 	.word	0x00000e80
        /*0090*/ 	.short	0x0009
        /*0092*/ 	.short	0x0000


	//   ....[1]....
        /*0094*/ 	.word	0x00000ee0
        /*0098*/ 	.short	0x0009
        /*009a*/ 	.short	0x0000


	//----- nvinfo : EIATTR_EXIT_INSTR_OFFSETS
	.align		4
.L_1337:
        /*009c*/ 	.byte	0x04, 0x1c
        /*009e*/ 	.short	(.L_1339 - .L_1338)


	//   ....[0]....
.L_1338:
        /*00a0*/ 	.word	0x00000130


	//   ....[1]....
        /*00a4*/ 	.word	0x00000f20


	//----- nvinfo : EIATTR_CRS_STACK_SIZE
	.align		4
.L_1339:
        /*00a8*/ 	.byte	0x04, 0x1e
        /*00aa*/ 	.short	(.L_1341 - .L_1340)
.L_1340:
        /*00ac*/ 	.word	0x00000000


	//----- nvinfo : EIATTR_CBANK_PARAM_SIZE
	.align		4
.L_1341:
        /*00b0*/ 	.byte	0x03, 0x19
        /*00b2*/ 	.short	0x00c4


	//----- nvinfo : EIATTR_PARAM_CBANK
	.align		4
        /*00b4*/ 	.byte	0x04, 0x0a
        /*00b6*/ 	.short	(.L_1343 - .L_1342)
	.align		4
.L_1342:
        /*00b8*/ 	.word	index@(.nv.constant0._ZN2at6native54_GLOBAL__N__757059ea_21_ReplicationPadding_cu_4a93dcdf31replication_pad_backward_kernelIN3c108BFloat16EEEvNS_27GenericPackedTensorAccessorIT_Lm5ENS_16DefaultPtrTraitsElEENS5_IKS6_Lm5ES7_lEEiiiii)
        /*00bc*/ 	.short	0x0380
        /*00be*/ 	.short	0x00c4


	//----- nvinfo : EIATTR_SW_WAR
	.align		4
.L_1343:
        /*00c0*/ 	.byte	0x04, 0x36
        /*00c2*/ 	.short	(.L_1345 - .L_1344)
.L_1344:
        /*00c4*/ 	.word	0x00000008
.L_1345:


//--------------------- .nv.info._ZN2at6native54_GLOBAL__N__757059ea_21_ReplicationPadding_cu_4a93dcdf31replication_pad_backward_kernelIN3c104HalfEEEvNS_27GenericPackedTensorAccessorIT_Lm5ENS_16DefaultPtrTraitsElEENS5_IKS6_Lm5ES7_lEEiiiii --------------------------
	.section	.nv.info._ZN2at6native54_GLOBAL__N__757059ea_21_ReplicationPadding_cu_4a93dcdf31replication_pad_backward_kernelIN3c104HalfEEEvNS_27GenericPackedTensorAccessorIT_Lm5ENS_16DefaultPtrTraitsElEENS5_IKS6_Lm5ES7_lEEiiiii,"",@"SHT_CUDA_INFO"
	.sectionflags	@""
	.align	4


	//----- nvinfo : EIATTR_CUDA_API_VERSION
	.align		4
        /*0000*/ 	.byte	0x04, 0x37
        /*0002*/ 	.short	(.L_1347 - .L_1346)
.L_1346:
        /*0004*/ 	.word	0x00000082


	//----- nvinfo : EIATTR_KPARAM_INFO
	.align		4
.L_1347:
        /*0008*/ 	.byte	0x04, 0x17
        /*000a*/ 	.short	(.L_1349 - .L_1348)
.L_1348:
        /*000c*/ 	.word	0x00000000
        /*0010*/ 	.short	0x0006
        /*0012*/ 	.short	0x00c0
        /*0014*/ 	.byte	0x00, 0xf0, 0x11, 0x00


	//----- nvinfo : EIATTR_KPARAM_INFO
	.align		4
.L_1349:
        /*0018*/ 	.byte	0x04, 0x17
        /*001a*/ 	.short	(.L_1351 - .L_1350)
.L_1350:
        /*001c*/ 	.word	0x00000000
        /*0020*/ 	.short	0x0005
        /*0022*/ 	.short	0x00bc
        /*0024*/ 	.byte	0x00, 0xf0, 0x11, 0x00


	//----- nvinfo : EIATTR_KPARAM_INFO
	.align		4
.L_1351:
        /*0028*/ 	.byte	0x04, 0x17
        /*002a*/ 	.short	(.L_1353 - .L_1352)
.L_1352:
        /*002c*/ 	.word	0x00000000
        /*0030*/ 	.short	0x0004
        /*0032*/ 	.short	0x00b8
        /*0034*/ 	.byte	0x00, 0xf0, 0x11, 0x00


	//----- nvinfo : EIATTR_KPARAM_INFO
	.align		4
.L_1353:
        /*0038*/ 	.byte	0x04, 0x17
        /*003a*/ 	.short	(.L_1355 - .L_1354)
.L_1354:
        /*003c*/ 	.word	0x00000000
        /*0040*/ 	.short	0x0003
        /*0042*/ 	.short	0x00b4
        /*0044*/ 	.byte	0x00, 0xf0, 0x11, 0x00


	//----- nvinfo : EIATTR_KPARAM_INFO
	.align		4
.L_1355:
        /*0048*/ 	.byte	0x04, 0x17
        /*004a*/ 	.short	(.L_1357 - .L_1356)
.L_1356:
        /*004c*/ 	.word	0x00000000
        /*0050*/ 	.short	0x0002
        /*0052*/ 	.short	0x00b0
        /*0054*/ 	.byte	0x00, 0xf0, 0x11, 0x00


	//----- nvinfo : EIATTR_KPARAM_INFO
	.align		4
.L_1357:
        /*0058*/ 	.byte	0x04, 0x17
        /*005a*/ 	.short	(.L_1359 - .L_1358)
.L_1358:
        /*005c*/ 	.word	0x00000000
        /*0060*/ 	.short	0x0001
        /*0062*/ 	.short	0x0058
        /*0064*/ 	.byte	0x00, 0xf0, 0x61, 0x01


	//----- nvinfo : EIATTR_KPARAM_INFO
	.align		4
.L_1359:
        /*0068*/ 	.byte	0x04, 0x17
        /*006a*/ 	.short	(.L_1361 - .L_1360)
.L_1360:
        /*006c*/ 	.word	0x00000000
        /*0070*/ 	.short	0x0000
        /*0072*/ 	.short	0x0000
        /*0074*/ 	.byte	0x00, 0xf0, 0x61, 0x01


	//----- nvinfo : EIATTR_SPARSE_MMA_MASK
	.align		4
.L_1361:
        /*0078*/ 	.byte	0x03, 0x50
        /*007a*/ 	.short	0x0000


	//----- nvinfo : EIATTR_MAXREG_COUNT
	.align		4
        /*007c*/ 	.byte	0x03, 0x1b
        /*007e*/ 	.short	0x00ff


	//----- nvinfo : EIATTR_MERCURY_ISA_VERSION
	.align		4
        /*0080*/ 	.byte	0x03, 0x5f
        /*0082*/ 	.short	0x0101


	//----- nvinfo : EIATTR_VRC_CTA_INIT_COUNT
	.align		4
        /*0084*/ 	.byte	0x02, 0x4a
	.zero		1
	.zero		1


	//----- nvinfo : EIATTR_ATOM16_EMUL_INSTR_REG_MAP
	.align		4
        /*0088*/ 	.byte	0x04, 0x2e
        /*008a*/ 	.short	(.L_1363 - .L_1362)


	//   ....[0]....
.L_1362:
        /*008c*/ 	.word	0x00000e80
        /*0090*/ 	.short	0x0009
        /*0092*/ 	.short	0x0000


	//   ....[1]....
        /*0094*/ 	.word	0x00000ee0
        /*0098*/ 	.short	0x0009
        /*009a*/ 	.short	0x0000


	//----- nvinfo : EIATTR_EXIT_INSTR_OFFSETS
	.align		4
.L_1363:
        /*009c*/ 	.byte	0x04, 0x1c
        /*009e*/ 	.short	(.L_1365 - .L_1364)


	//   ....[0]....
.L_1364:
        /*00a0*/ 	.word	0x00000130


	//   ....[1]....
        /*00a4*/ 	.word	0x00000f20


	//----- nvinfo : EIATTR_CRS_STACK_SIZE
	.align		4
.L_1365:
        /*00a8*/ 	.byte	0x04, 0x1e
        /*00aa*/ 	.short	(.L_1367 - .L_1366)
.L_1366:
        /*00ac*/ 	.word	0x00000000


	//----- nvinfo : EIATTR_CBANK_PARAM_SIZE
	.align		4
.L_1367:
        /*00b0*/ 	.byte	0x03, 0x19
        /*00b2*/ 	.short	0x00c4


	//----- nvinfo : EIATTR_PARAM_CBANK
	.align		4
        /*00b4*/ 	.byte	0x04, 0x0a
        /*00b6*/ 	.short	(.L_1369 - .L_1368)
	.align		4
.L_1368:
        /*00b8*/ 	.word	index@(.nv.constant0._ZN2at6native54_GLOBAL__N__757059ea_21_ReplicationPadding_cu_4a93dcdf31replication_pad_backward_kernelIN3c104HalfEEEvNS_27GenericPackedTensorAccessorIT_Lm5ENS_16DefaultPtrTraitsElEENS5_IKS6_Lm5ES7_lEEiiiii)
        /*00bc*/ 	.short	0x0380
        /*00be*/ 	.short	0x00c4


	//----- nvinfo : EIATTR_SW_WAR
	.align		4
.L_1369:
        /*00c0*/ 	.byte	0x04, 0x36
        /*00c2*/ 	.short	(.L_1371 - .L_1370)
.L_1370:
        /*00c4*/ 	.word	0x00000008
.L_1371:


//--------------------- .nv.info._ZN2at6native54_GLOBAL__N__757059ea_21_ReplicationPadding_cu_4a93dcdf31replication_pad_backward_kernelIN3c107complexIfEEEEvNS_27GenericPackedTensorAccessorIT_Lm5ENS_16DefaultPtrTraitsElEENS6_IKS7_Lm5ES8_lEEiiiii --------------------------
	.section	.nv.info._ZN2at6native54_GLOBAL__N__757059ea_21_ReplicationPadding_cu_4a93dcdf31replication_pad_backward_kernelIN3c107complexIfEEEEvNS_27GenericPackedTensorAccessorIT_Lm5ENS_16DefaultPtrTraitsElEENS6_IKS7_Lm5ES8_lEEiiiii,"",@"SHT_CUDA_INFO"
	.sectionflags	@""
	.align	4


	//----- nvinfo : EIATTR_CUDA_API_VERSION
	.align		4
        /*0000*/ 	.byte	0x04, 0x37
        /*0002*/ 	.short	(.L_1373 - .L_1372)
.L_1372:
        /*0004*/ 	.word	0x00000082


	//----- nvinfo : EIATTR_KPARAM_INFO
	.align		4
.L_1373:
        /*0008*/ 	.byte	0x04, 0x17
        /*000a*/ 	.short	(.L_1375 - .L_1374)
.L_1374:
        /*000c*/ 	.word	0x00000000
        /*0010*/ 	.short	0x0006
        /*0012*/ 	.short	0x00c0
        /*0014*/ 	.byte	0x00, 0xf0, 0x11, 0x00


	//----- nvinfo : EIATTR_KPARAM_INFO
	.align		4
.L_1375:
        /*0018*/ 	.byte	0x04, 0x17
        /*001a*/ 	.short	(.L_1377 - .L_1376)
.L_1376:
        /*001c*/ 	.word	0x00000000
        /*0020*/ 	.short	0x0005
        /*0022*/ 	.short	0x00bc
        /*0024*/ 	.byte	0x00, 0xf0, 0x11, 0x00


	//----- nvinfo : EIATTR_KPARAM_INFO
	.align		4
.L_1377:
        /*0028*/ 	.byte	0x04, 0x17
        /*002a*/ 	.short	(.L_1379 - .L_1378)
.L_1378:
        /*002c*/ 	.word	0x00000000
        /*0030*/ 	.short	0x0004
        /*0032*/ 	.short	0x00b8
        /*0034*/ 	.byte	0x00, 0xf0, 0x11, 0x00


	//----- nvinfo : EIATTR_KPARAM_INFO
	.align		4
.L_1379:
        /*0038*/ 	.byte	0x04, 0x17
        /*003a*/ 	.short	(.L_1381 - .L_1380)
.L_1380:
        /*003c*/ 	.word	0x00000000
        /*0040*/ 	.short	0x0003
        /*0042*/ 	.short	0x00b4
        /*0044*/ 	.byte	0x00, 0xf0, 0x11, 0x00


	//----- nvinfo : EIATTR_KPARAM_INFO
	.align		4
.L_1381:
        /*0048*/ 	.byte	0x04, 0x17
        /*004a*/ 	.short	(.L_1383 - .L_1382)
.L_1382:
        /*004c*/ 	.word	0x00000000
        /*0050*/ 	.short	0x0002
        /*0052*/ 	.short	0x00b0
        /*0054*/ 	.byte	0x00, 0xf0, 0x11, 0x00


	//----- nvinfo : EIATTR_KPARAM_INFO
	.align		4
.L_1383:
        /*0058*/ 	.byte	0x04, 0x17
        /*005a*/ 	.short	(.L_1385 - .L_1384)
.L_1384:
        /*005c*/ 	.word	0x00000000
        /*0060*/ 	.short	0x0001
        /*0062*/ 	.short	0x0058
        /*0064*/ 	.byte	0x00, 0xf0, 0x61, 0x01


	//----- nvinfo : EIATTR_KPARAM_INFO
	.align		4
.L_1385:
        /*0068*/ 	.byte	0x04, 0x17
        /*006a*/ 	.short	(.L_1387 - .L_1386)
.L_1386:
        /*006c*/ 	.word	0x00000000
        /*0070*/ 	.short	0x0000
        /*0072*/ 	.short	0x0000
        /*0074*/ 	.byte	0x00, 0xf0, 0x61, 0x01


	//----- nvinfo : EIATTR_SPARSE_MMA_MASK
	.align		4
.L_1387:
        /*0078*/ 	.byte	0x03, 0x50
        /*007a*/ 	.short	0x0000


	//----- nvinfo : EIATTR_MAXREG_COUNT
	.align		4
        /*007c*/ 	.byte	0x03, 0x1b
        /*007e*/ 	.short	0x00ff


	//----- nvinfo : EIATTR_MERCURY_ISA_VERSION
	.align		4
        /*0080*/ 	.byte	0x03, 0x5f
        /*0082*/ 	.short	0x0101


	//----- nvinfo : EIATTR_VRC_CTA_INIT_COUNT
	.align		4
        /*0084*/ 	.byte	0x02, 0x4a
	.zero		1
	.zero		1


	//----- nvinfo : EIATTR_EXIT_INSTR_OFFSETS
	.align		4
        /*0088*/ 	.byte	0x04, 0x1c
        /*008a*/ 	.short	(.L_1389 - .L_1388)


	//   ....[0]....
.L_1388:
        /*008c*/ 	.word	0x00000130


	//   ....[1]....
        /*0090*/ 	.word	0x00000e80


	//----- nvinfo : EIATTR_CRS_STACK_SIZE
	.align		4
.L_1389:
        /*0094*/ 	.byte	0x04, 0x1e
        /*0096*/ 	.short	(.L_1391 - .L_1390)
.L_1390:
        /*0098*/ 	.word	0x00000000


	//----- nvinfo : EIATTR_CBANK_PARAM_SIZE
	.align		4
.L_1391:
        /*009c*/ 	.byte	0x03, 0x19
        /*009e*/ 	.short	0x00c4


	//----- nvinfo : EIATTR_PARAM_CBANK
	.align		4
        /*00a0*/ 	.byte	0x04, 0x0a
        /*00a2*/ 	.short	(.L_1393 - .L_1392)
	.align		4
.L_1392:
        /*00a4*/ 	.word	index@(.nv.constant0._ZN2at6native54_GLOBAL__N__757059ea_21_ReplicationPadding_cu_4a93dcdf31replication_pad_backward_kernelIN3c107complexIfEEEEvNS_27GenericPackedTensorAccessorIT_Lm5ENS_16DefaultPtrTraitsElEENS6_IKS7_Lm5ES8_lEEiiiii)
        /*00a8*/ 	.short	0x0380
        /*00aa*/ 	.short	0x00c4


	//----- nvinfo : EIATTR_SW_WAR
	.align		4
.L_1393:
        /*00ac*/ 	.byte	0x04, 0x36
        /*00ae*/ 	.short	(.L_1395 - .L_1394)
.L_1394:
        /*00b0*/ 	.word	0x00000008
.L_1395:


//--------------------- .nv.info._ZN2at6native54_GLOBAL__N__757059ea_21_ReplicationPadding_cu_4a93dcdf31replication_pad_backward_kernelIN3c107complexIdEEEEvNS_27GenericPackedTensorAccessorIT_Lm5ENS_16DefaultPtrTraitsElEENS6_IKS7_Lm5ES8_lEEiiiii --------------------------
	.section	.nv.info._ZN2at6native54_GLOBAL__N__757059ea_21_ReplicationPadding_cu_4a93dcdf31replication_pad_backward_kernelIN3c107complexIdEEEEvNS_27GenericPackedTensorAccessorIT_Lm5ENS_16DefaultPtrTraitsElEENS6_IKS7_Lm5ES8_lEEiiiii,"",@"SHT_CUDA_INFO"
	.sectionflags	@""
	.align	4


	//----- nvinfo : EIATTR_CUDA_API_VERSION
	.align		4
        /*0000*/ 	.byte	0x04, 0x37
        /*0002*/ 	.short	(.L_1397 - .L_1396)
.L_1396:
        /*0004*/ 	.word	0x00000082


	//----- nvinfo : EIATTR_KPARAM_INFO
	.align		4
.L_1397:
        /*0008*/ 	.byte	0x04, 0x17
        /*000a*/ 	.short	(.L_1399 - .L_1398)
.L_1398:
        /*000c*/ 	.word	0x00000000
        /*0010*/ 	.short	0x0006
        /*0012*/ 	.short	0x00c0
        /*0014*/ 	.byte	0x00, 0xf0, 0x11, 0x00


	//----- nvinfo : EIATTR_KPARAM_INFO
	.align		4
.L_1399:
        /*0018*/ 	.byte	0x04, 0x17
        /*001a*/ 	.short	(.L_1401 - .L_1400)
.L_1400:
        /*001c*/ 	.word	0x00000000
        /*0020*/ 	.short	0x0005
        /*0022*/ 	.short	0x00bc
        /*0024*/ 	.byte	0x00, 0xf0, 0x11, 0x00


	//----- nvinfo : EIATTR_KPARAM_INFO
	.align		4
.L_1401:
        /*0028*/ 	.byte	0x04, 0x17
        /*002a*/ 	.short	(.L_1403 - .L_1402)
.L_1402:
        /*002c*/ 	.word	0x00000000
        /*0030*/ 	.short	0x0004
        /*0032*/ 	.short	0x00b8
        /*0034*/ 	.byte	0x00, 0xf0, 0x11, 0x00


	//----- nvinfo : EIATTR_KPARAM_INFO
	.align		4
.L_1403:
        /*0038*/ 	.byte	0x04, 0x17
        /*003a*/ 	.short	(.L_1405 - .L_1404)
.L_1404:
        /*003c*/ 	.word	0x00000000
        /*0040*/ 	.short	0x0003
        /*0042*/ 	.short	0x00b4
        /*0044*/ 	.byte	0x00, 0xf0, 0x11, 0x00


	//----- nvinfo : EIATTR_KPARAM_INFO
	.align		4
.L_1405:
        /*0048*/ 	.byte	0x04, 0x17
        /*004a*/ 	.short	(.L_1407 - .L_1406)
.L_1406:
        /*004c*/ 	.word	0x00000000
        /*0050*/ 	.short	0x0002
        /*0052*/ 	.short	0x00b0
        /*0054*/ 	.byte	0x00, 0xf0, 0x11, 0x00


	//----- nvinfo : EIATTR_KPARAM_INFO
	.align		4
.L_1407:
        /*0058*/ 	.byte	0x04, 0x17
        /*005a*/ 	.short	(.L_1409 - .L_1408)
.L_1408:
        /*005c*/ 	.word	0x00000000
        /*0060*/ 	.short	0x0001
        /*0062*/ 	.short	0x0058
        /*0064*/ 	.byte	0x00, 0xf0, 0x61, 0x01


	//----- nvinfo : EIATTR_KPARAM_INFO
	.align		4
.L_1409:
        /*0068*/ 	.byte	0x04, 0x17
        /*006a*/ 	.short	(.L_1411 - .L_1410)
.L_1410:
        /*006c*/ 	.word	0x00000000
        /*0070*/ 	.short	0x0000
        /*0072*/ 	.short	0x0000
        /*0074*/ 	.byte	0x00, 0xf0, 0x61, 0x01


	//----- nvinfo : EIATTR_SPARSE_MMA_MASK
	.align		4
.L_1411:
        /*0078*/ 	.byte	0x03, 0x50
        /*007a*/ 	.short	0x0000


	//----- nvinfo : EIATTR_MAXREG_COUNT
	.align		4
        /*007c*/ 	.byte	0x03, 0x1b
        /*007e*/ 	.short	0x00ff


	//----- nvinfo : EIATTR_MERCURY_ISA_VERSION
	.align		4
        /*0080*/ 	.byte	0x03, 0x5f
        /*0082*/ 	.short	0x0101


	//----- nvinfo : EIATTR_VRC_CTA_INIT_COUNT
	.align		4
        /*0084*/ 	.byte	0x02, 0x4a
	.zero		1
	.zero		1


	//----- nvinfo : EIATTR_EXIT_INSTR_OFFSETS
	.align		4
        /*0088*/ 	.byte	0x04, 0x1c
        /*008a*/ 	.short	(.L_1413 - .L_1412)


	//   ....[0]....
.L_1412:
        /*008c*/ 	.word	0x00000130


	//   ....[1]....
        /*0090*/ 	.word	0x00000e80


	//----- nvinfo : EIATTR_CRS_STACK_SIZE
	.align		4
.L_1413:
        /*0094*/ 	.byte	0x04, 0x1e
        /*0096*/ 	.short	(.L_1415 - .L_1414)
.L_1414:
        /*0098*/ 	.word	0x00000000


	//----- nvinfo : EIATTR_CBANK_PARAM_SIZE
	.align		4
.L_1415:
        /*009c*/ 	.byte	0x03, 0x19
        /*009e*/ 	.short	0x00c4


	//----- nvinfo : EIATTR_PARAM_CBANK
	.align		4
        /*00a0*/ 	.byte	0x04, 0x0a
        /*00a2*/ 	.short	(.L_1417 - .L_1416)
	.align		4
.L_1416:
        /*00a4*/ 	.word	index@(.nv.constant0._ZN2at6native54_GLOBAL__N__757059ea_21_ReplicationPadding_cu_4a93dcdf31replication_pad_backward_kernelIN3c107complexIdEEEEvNS_27GenericPackedTensorAccessorIT_Lm5ENS_16DefaultPtrTraitsElEENS6_IKS7_Lm5ES8_lEEiiiii)
        /*00a8*/ 	.short	0x0380
        /*00aa*/ 	.short	0x00c4


	//----- nvinfo : EIATTR_SW_WAR
	.align		4
.L_1417:
        /*00ac*/ 	.byte	0x04, 0x36
        /*00ae*/ 	.short	(.L_1419 - .L_1418)
.L_1418:
        /*00b0*/ 	.word	0x00000008
.L_1419:


//--------------------- .nv.info._ZN2at6native54_GLOBAL__N__757059ea_21_ReplicationPadding_cu_4a93dcdf31replication_pad_backward_kernelIfEEvNS_27GenericPackedTensorAccessorIT_Lm5ENS_16DefaultPtrTraitsElEENS3_IKS4_Lm5ES5_lEEiiiii --------------------------
	.section	.nv.info._ZN2at6native54_GLOBAL__N__757059ea_21_ReplicationPadding_cu_4a93dcdf31replication_pad_backward_kernelIfEEvNS_27GenericPackedTensorAccessorIT_Lm5ENS_16DefaultPtrTraitsElEENS3_IKS4_Lm5ES5_lEEiiiii,"",@"SHT_CUDA_INFO"
	.sectionflags	@""
	.align	4


	//----- nvinfo : EIATTR_CUDA_API_VERSION
	.align		4
        /*0000*/ 	.byte	0x04, 0x37
        /*0002*/ 	.short	(.L_1421 - .L_1420)
.L_1420:
        /*0004*/ 	.word	0x00000082


	//----- nvinfo : EIATTR_KPARAM_INFO
	.align		4
.L_1421:
        /*0008*/ 	.byte	0x04, 0x17
        /*000a*/ 	.short	(.L_1423 - .L_1422)
.L_1422:
        /*000c*/ 	.word	0x00000000
        /*0010*/ 	.short	0x0006
        /*0012*/ 	.short	0x00c0
        /*0014*/ 	.byte	0x00, 0xf0, 0x11, 0x00


	//----- nvinfo : EIATTR_KPARAM_INFO
	.align		4
.L_1423:
        /*0018*/ 	.byte	0x04, 0x17
        /*001a*/ 	.short	(.L_1425 - .L_1424)
.L_1424:
        /*001c*/ 	.word	0x00000000
        /*0020*/ 	.short	0x0005
        /*0022*/ 	.short	0x00bc
        /*0024*/ 	.byte	0x00, 0xf0, 0x11, 0x00


	//----- nvinfo : EIATTR_KPARAM_INFO
	.align		4
.L_1425:
        /*0028*/ 	.byte	0x04, 0x17
        /*002a*/ 	.short	(.L_1427 - .L_1426)
.L_1426:
        /*002c*/ 	.word	0x00000000
        /*0030*/ 	.short	0x0004
        /*0032*/ 	.short	0x00b8
        /*0034*/ 	.byte	0x00, 0xf0, 0x11, 0x00


	//----- nvinfo : EIATTR_KPARAM_INFO
	.align		4
.L_1427:
        /*0038*/ 	.byte	0x04, 0x17
        /*003a*/ 	.short	(.L_1429 - .L_1428)
.L_1428:
        /*003c*/ 	.word	0x00000000
        /*0040*/ 	.short	0x0003
        /*0042*/ 	.short	0x00b4
        /*0044*/ 	.byte	0x00, 0xf0, 0x11, 0x00


	//----- nvinfo : EIATTR_KPARAM_INFO
	.align		4
.L_1429:
        /*0048*/ 	.byte	0x04, 0x17
        /*004a*/ 	.short	(.L_1431 - .L_1430)
.L_1430:
        /*004c*/ 	.word	0x00000000
        /*0050*/ 	.short	0x0002
        /*0052*/ 	.short	0x00b0
        /*0054*/ 	.byte	0x00, 0xf0, 0x11, 0x00


	//----- nvinfo : EIATTR_KPARAM_INFO
	.align		4
.L_1431:
        /*0058*/ 	.byte	0x04, 0x17
        /*005a*/ 	.short	(.L_1433 - .L_1432)
.L_1432:
        /*005c*/ 	.word	0x00000000
        /*0060*/ 	.short	0x0001
        /*0062*/ 	.short	0x0058
        /*0064*/ 	.byte	0x00, 0xf0, 0x61, 0x01


	//----- nvinfo : EIATTR_KPARAM_INFO
	.align		4
.L_1433:
        /*0068*/ 	.byte	0x04, 0x17
        /*006a*/ 	.short	(.L_1435 - .L_1434)
.L_1434:
        /*006c*/ 	.word	0x00000000
        /*0070*/ 	.short	0x0000
        /*0072*/ 	.short	0x0000
        /*0074*/ 	.byte	0x00, 0xf0, 0x61, 0x01


	//----- nvinfo : EIATTR_SPARSE_MMA_MASK
	.align		4
.L_1435:
        /*0078*/ 	.byte	0x03, 0x50
        /*007a*/ 	.short	0x0000


	//----- nvinfo : EIATTR_MAXREG_COUNT
	.align		4
        /*007c*/ 	.byte	0x03, 0x1b
        /*007e*/ 	.short	0x00ff


	//----- nvinfo : EIATTR_MERCURY_ISA_VERSION
	.align		4
        /*0080*/ 	.byte	0x03, 0x5f
        /*0082*/ 	.short	0x0101


	//----- nvinfo : EIATTR_VRC_CTA_INIT_COUNT
	.align		4
        /*0084*/ 	.byte	0x02, 0x4a
	.zero		1
	.zero		1


	//----- nvinfo : EIATTR_EXIT_INSTR_OFFSETS
	.align		4
        /*0088*/ 	.byte	0x04, 0x1c
        /*008a*/ 	.short	(.L_1437 - .L_1436)


	//   ....[0]....
.L_1436:
        /*008c*/ 	.word	0x00000130


	//   ....[1]....
        /*0090*/ 	.word	0x00000e70


	//----- nvinfo : EIATTR_CRS_STACK_SIZE
	.align		4
.L_1437:
        /*0094*/ 	.byte	0x04, 0x1e
        /*0096*/ 	.short	(.L_1439 - .L_1438)
.L_1438:
        /*0098*/ 	.word	0x00000000


	//----- nvinfo : EIATTR_CBANK_PARAM_SIZE
	.align		4
.L_1439:
        /*009c*/ 	.byte	0x03, 0x19
        /*009e*/ 	.short	0x00c4


	//----- nvinfo : EIATTR_PARAM_CBANK
	.align		4
        /*00a0*/ 	.byte	0x04, 0x0a
        /*00a2*/ 	.short	(.L_1441 - .L_1440)
	.align		4
.L_1440:
        /*00a4*/ 	.word	index@(.nv.constant0._ZN2at6native54_GLOBAL__N__757059ea_21_ReplicationPadding_cu_4a93dcdf31replication_pad_backward_kernelIfEEvNS_27GenericPackedTensorAccessorIT_Lm5ENS_16DefaultPtrTraitsElEENS3_IKS4_Lm5ES5_lEEiiiii)
        /*00a8*/ 	.short	0x0380
        /*00aa*/ 	.short	0x00c4


	//----- nvinfo : EIATTR_SW_WAR
	.align		4
.L_1441:
        /*00ac*/ 	.byte	0x04, 0x36
        /*00ae*/ 	.short	(.L_1443 - .L_1442)
.L_1442:
        /*00b0*/ 	.word	0x00000008
.L_1443:


//--------------------- .nv.info._ZN2at6native54_GLOBAL__N__757059ea_21_ReplicationPadding_cu_4a93dcdf31replication_pad_backward_kernelIdEEvNS_27GenericPackedTensorAccessorIT_Lm5ENS_16DefaultPtrTraitsElEENS3_IKS4_Lm5ES5_lEEiiiii --------------------------
	.section	.nv.info._ZN2at6native54_GLOBAL__N__757059ea_21_ReplicationPadding_cu_4a93dcdf31replication_pad_backward_kernelIdEEvNS_27GenericPackedTensorAccessorIT_Lm5ENS_16DefaultPtrTraitsElEENS3_IKS4_Lm5ES5_lEEiiiii,"",@"SHT_CUDA_INFO"
	.sectionflags	@""
	.align	4


	//----- nvinfo : EIATTR_CUDA_API_VERSION
	.align		4
        /*0000*/ 	.byte	0x04, 0x37
        /*0002*/ 	.short	(.L_1445 - .L_1444)
.L_1444:
        /*0004*/ 	.word	0x00000082


	//----- nvinfo : EIATTR_KPARAM_INFO
	.align		4
.L_1445:
        /*0008*/ 	.byte	0x04, 0x17
        /*000a*/ 	.short	(.L_1447 - .L_1446)
.L_1446:
        /*000c*/ 	.word	0x00000000
        /*0010*/ 	.short	0x0006
        /*0012*/ 	.short	0x00c0
        /*0014*/ 	.byte	0x00, 0xf0, 0x11, 0x00


	//----- nvinfo : EIATTR_KPARAM_INFO
	.align		4
.L_1447:
        /*0018*/ 	.byte	0x04, 0x17
        /*001a*/ 	.short	(.L_1449 - .L_1448)
.L_1448:
        /*001c*/ 	.word	0x00000000
        /*0020*/ 	.short	0x0005
        /*0022*/ 	.short	0x00bc
        /*0024*/ 	.byte	0x00, 0xf0, 0x11, 0x00


	//----- nvinfo : EIATTR_KPARAM_INFO
	.align		4
.L_1449:
        /*0028*/ 	.byte	0x04, 0x17
        /*002a*/ 	.short	(.L_1451 - .L_1450)
.L_1450:
        /*002c*/ 	.word	0x00000000
        /*0030*/ 	.short	0x0004
        /*0032*/ 	.short	0x00b8
        /*0034*/ 	.byte	0x00, 0xf0, 0x11, 0x00


	//----- nvinfo : EIATTR_KPARAM_INFO
	.align		4
.L_1451:
        /*0038*/ 	.byte	0x04, 0x17
        /*003a*/ 	.short	(.L_1453 - .L_1452)
.L_1452:
        /*003c*/ 	.word	0x00000000
        /*0040*/ 	.short	0x0003
        /*0042*/ 	.short	0x00b4
        /*0044*/ 	.byte	0x00, 0xf0, 0x11, 0x00


	//----- nvinfo : EIATTR_KPARAM_INFO
	.align		4
.L_1453:
        /*0048*/ 	.byte	0x04, 0x17
        /*004a*/ 	.short	(.L_1455 - .L_1454)
.L_1454:
        /*004c*/ 	.word	0x00000000
        /*0050*/ 	.short	0x0002
        /*0052*/ 	.short	0x00b0
        /*0054*/ 	.byte	0x00, 0xf0, 0x11, 0x00


	//----- nvinfo : EIATTR_KPARAM_INFO
	.align		4
.L_1455:
        /*0058*/ 	.byte	0x04, 0x17
        /*005a*/ 	.short	(.L_1457 - .L_1456)
.L_1456:
        /*005c*/ 	.word	0x00000000
        /*0060*/ 	.short	0x0001
        /*0062*/ 	.short	0x0058
        /*0064*/ 	.byte	0x00, 0xf0, 0x61, 0x01


	//----- nvinfo : EIATTR_KPARAM_INFO
	.align		4
.L_1457:
        /*0068*/ 	.byte	0x04, 0x17
        /*006a*/ 	.short	(.L_1459 - .L_1458)
.L_1458:
        /*006c*/ 	.word	0x00000000
        /*0070*/ 	.short	0x0000
        /*0072*/ 	.short	0x0000
        /*0074*/ 	.byte	0x00, 0xf0, 0x61, 0x01


	//----- nvinfo : EIATTR_SPARSE_MMA_MASK
	.align		4
.L_1459:
        /*0078*/ 	.byte	0x03, 0x50
        /*007a*/ 	.short	0x0000


	//----- nvinfo : EIATTR_MAXREG_COUNT
	.align		4
        /*007c*/ 	.byte	0x03, 0x1b
        /*007e*/ 	.short	0x00ff


	//----- nvinfo : EIATTR_MERCURY_ISA_VERSION
	.align		4
        /*0080*/ 	.byte	0x03, 0x5f
        /*0082*/ 	.short	0x0101


	//----- nvinfo : EIATTR_VRC_CTA_INIT_COUNT
	.align		4
        /*0084*/ 	.byte	0x02, 0x4a
	.zero		1
	.zero		1


	//----- nvinfo : EIATTR_EXIT_INSTR_OFFSETS
	.align		4
        /*0088*/ 	.byte	0x04, 0x1c
        /*008a*/ 	.short	(.L_1461 - .L_1460)


	//   ....[0]....
.L_1460:
        /*008c*/ 	.word	0x00000130


	//   ....[1]....
        /*0090*/ 	.word	0x00000e70


	//----- nvinfo : EIATTR_CRS_STACK_SIZE
	.align		4
.L_1461:
        /*0094*/ 	.byte	0x04, 0x1e
        /*0096*/ 	.short	(.L_1463 - .L_1462)
.L_1462:
        /*0098*/ 	.word	0x00000000


	//----- nvinfo : EIATTR_CBANK_PARAM_SIZE
	.align		4
.L_1463:
        /*009c*/ 	.byte	0x03, 0x19
        /*009e*/ 	.short	0x00c4


	//----- nvinfo : EIATTR_PARAM_CBANK
	.align		4
        /*00a0*/ 	.byte	0x04, 0x0a
        /*00a2*/ 	.short	(.L_1465 - .L_1464)
	.align		4
.L_1464:
        /*00a4*/ 	.word	index@(.nv.constant0._ZN2at6native54_GLOBAL__N__757059ea_21_ReplicationPadding_cu_4a93dcdf31replication_pad_backward_kernelIdEEvNS_27GenericPackedTensorAccessorIT_Lm5ENS_16DefaultPtrTraitsElEENS3_IKS4_Lm5ES5_lEEiiiii)
        /*00a8*/ 	.short	0x0380
        /*00aa*/ 	.short	0x00c4


	//----- nvinfo : EIATTR_SW_WAR
	.align		4
.L_1465:
        /*00ac*/ 	.byte	0x04, 0x36
        /*00ae*/ 	.short	(.L_1467 - .L_1466)
.L_1466:
        /*00b0*/ 	.word	0x00000008
.L_1467:


//--------------------- .nv.info._ZN2at6native54_GLOBAL__N__757059ea_21_ReplicationPadding_cu_4a93dcdf31replication_pad_backward_kernelIN3c108BFloat16EEEvNS_27GenericPackedTensorAccessorIT_Lm4ENS_16DefaultPtrTraitsElEENS5_IKS6_Lm4ES7_lEEiiii --------------------------
	.section	.nv.info._ZN2at6native54_GLOBAL__N__757059ea_21_ReplicationPadding_cu_4a93dcdf31replication_pad_backward_kernelIN3c108BFloat16EEEvNS_27GenericPackedTensorAccessorIT_Lm4ENS_16DefaultPtrTraitsElEENS5_IKS6_Lm4ES7_lEEiiii,"",@"SHT_CUDA_INFO"
	.sectionflags	@""
	.align	4


	//----- nvinfo : EIATTR_CUDA_API_VERSION
	.align		4
        /*0000*/ 	.byte	0x04, 0x37
        /*0002*/ 	.short	(.L_1469 - .L_1468)
.L_1468:
        /*0004*/ 	.word	0x00000082


	//----- nvinfo : EIATTR_KPARAM_INFO
	.align		4
.L_1469:
        /*0008*/ 	.byte	0x04, 0x17
        /*000a*/ 	.short	(.L_1471 - .L_1470)
.L_1470:
        /*000c*/ 	.word	0x00000000
        /*0010*/ 	.short	0x0005
        /*0012*/ 	.short	0x009c
        /*0014*/ 	.byte	0x00, 0xf0, 0x11, 0x00


	//----- nvinfo : EIATTR_KPARAM_INFO
	.align		4
.L_1471:
        /*0018*/ 	.byte	0x04, 0x17
        /*001a*/ 	.short	(.L_1473 - .L_1472)
.L_1472:
        /*001c*/ 	.word	0x00000000
        /*0020*/ 	.short	0x0004
        /*0022*/ 	.short	0x0098
        /*0024*/ 	.byte	0x00, 0xf0, 0x11, 0x00


	//----- nvinfo : EIATTR_KPARAM_INFO
	.align		4
.L_1473:
        /*0028*/ 	.byte	0x04, 0x17
        /*002a*/ 	.short	(.L_1475 - .L_1474)
.L_1474:
        /*002c*/ 	.word	0x00000000
        /*0030*/ 	.short	0x0003
        /*0032*/ 	.short	0x0094
        /*0034*/ 	.byte	0x00, 0xf0, 0x11, 0x00


	//----- nvinfo : EIATTR_KPARAM_INFO
	.align		4
.L_1475:
        /*0038*/ 	.byte	0x04, 0x17
        /*003a*/ 	.short	(.L_1477 - .L_1476)
.L_1476:
        /*003c*/ 	.word	0x00000000
        /*0040*/ 	.short	0x0002
        /*0042*/ 	.short	0x0090
        /*0044*/ 	.byte	0x00, 0xf0, 0x11, 0x00


	//----- nvinfo : EIATTR_KPARAM_INFO
	.align		4
.L_1477:
        /*0048*/ 	.byte	0x04, 0x17
        /*004a*/ 	.short	(.L_1479 - .L_1478)
.L_1478:
        /*004c*/ 	.word	0x00000000
        /*0050*/ 	.short	0x0001
        /*0052*/ 	.short	0x0048
        /*0054*/ 	.byte	0x00, 0xf0, 0x21, 0x01


	//----- nvinfo : EIATTR_KPARAM_INFO
	.align		4
.L_1479:
        /*0058*/ 	.byte	0x04, 0x17
        /*005a*/ 	.short	(.L_1481 - .L_1480)
.L_1480:
        /*005c*/ 	.word	0x00000000
        /*0060*/ 	.short	0x0000
        /*0062*/ 	.short	0x0000
        /*0064*/ 	.byte	0x00, 0xf0, 0x21, 0x01


	//----- nvinfo : EIATTR_SPARSE_MMA_MASK
	.align		4
.L_1481:
        /*0068*/ 	.byte	0x03, 0x50
        /*006a*/ 	.short	0x0000


	//----- nvinfo : EIATTR_MAXREG_COUNT
	.align		4
        /*006c*/ 	.byte	0x03, 0x1b
        /*006e*/ 	.short	0x00ff


	//----- nvinfo : EIATTR_MERCURY_ISA_VERSION
	.align		4
        /*0070*/ 	.byte	0x03, 0x5f
        /*0072*/ 	.short	0x0101


	//----- nvinfo : EIATTR_VRC_CTA_INIT_COUNT
	.align		4
        /*0074*/ 	.byte	0x02, 0x4a
	.zero		1
	.zero		1


	//----- nvinfo : EIATTR_ATOM16_EMUL_INSTR_REG_MAP
	.align		4
        /*0078*/ 	.byte	0x04, 0x2e
        /*007a*/ 	.short	(.L_1483 - .L_1482)


	//   ....[0]....
.L_1482:
        /*007c*/ 	.word	0x00000820
        /*0080*/ 	.short	0x0009
        /*0082*/ 	.short	0x0000


	//   ....[1]....
        /*0084*/ 	.word	0x00000880
        /*0088*/ 	.short	0x0009
        /*008a*/ 	.short	0x0000


	//----- nvinfo : EIATTR_EXIT_INSTR_OFFSETS
	.align		4
.L_1483:
        /*008c*/ 	.byte	0x04, 0x1c
        /*008e*/ 	.short	(.L_1485 - .L_1484)


	//   ....[0]....
.L_1484:
        /*0090*/ 	.word	0x000000e0


	//   ....[1]....
        /*0094*/ 	.word	0x000008c0


	//----- nvinfo : EIATTR_CRS_STACK_SIZE
	.align		4
.L_1485:
        /*0098*/ 	.byte	0x04, 0x1e
        /*009a*/ 	.short	(.L_1487 - .L_1486)
.L_1486:
        /*009c*/ 	.word	0x00000000


	//----- nvinfo : EIATTR_CBANK_PARAM_SIZE
	.align		4
.L_1487:
        /*00a0*/ 	.byte	0x03, 0x19
        /*00a2*/ 	.short	0x00a0


	//----- nvinfo : EIATTR_PARAM_CBANK
	.align		4
        /*00a4*/ 	.byte	0x04, 0x0a
        /*00a6*/ 	.short	(.L_1489 - .L_1488)
	.align		4
.L_1488:
        /*00a8*/ 	.word	index@(.nv.constant0._ZN2at6native54_GLOBAL__N__757059ea_21_ReplicationPadding_cu_4a93dcdf31replication_pad_backward_kernelIN3c108BFloat16EEEvNS_27GenericPackedTensorAccessorIT_Lm4ENS_16DefaultPtrTraitsElEENS5_IKS6_Lm4ES7_lEEiiii)
        /*00ac*/ 	.short	0x0380
        /*00ae*/ 	.short	0x00a0


	//----- nvinfo : EIATTR_SW_WAR
	.align		4
.L_1489:
        /*00b0*/ 	.byte	0x04, 0x36
        /*00b2*/ 	.short	(.L_1491 - .L_1490)
.L_1490:
        /*00b4*/ 	.word	0x00000008
.L_1491:


//--------------------- .nv.info._ZN2at6native54_GLOBAL__N__757059ea_21_ReplicationPadding_cu_4a93dcdf31replication_pad_backward_kernelIN3c104HalfEEEvNS_27GenericPackedTensorAccessorIT_Lm4ENS_16DefaultPtrTraitsElEENS5_IKS6_Lm4ES7_lEEiiii --------------------------
	.section	.nv.info._ZN2at6native54_GLOBAL__N__757059ea_21_ReplicationPadding_cu_4a93dcdf31replication_pad_backward_kernelIN3c104HalfEEEvNS_27GenericPackedTensorAccessorIT_Lm4ENS_16DefaultPtrTraitsElEENS5_IKS6_Lm4ES7_lEEiiii,"",@"SHT_CUDA_INFO"
	.sectionflags	@""
	.align	4


	//----- nvinfo : EIATTR_CUDA_API_VERSION
	.align		4
        /*0000*/ 	.byte	0x04, 0x37
        /*0002*/ 	.short	(.L_1493 - .L_1492)
.L_1492:
        /*0004*/ 	.word	0x00000082


	//----- nvinfo : EIATTR_KPARAM_INFO
	.align		4
.L_1493:
        /*0008*/ 	.byte	0x04, 0x17
        /*000a*/ 	.short	(.L_1495 - .L_1494)
.L_1494:
        /*000c*/ 	.word	0x00000000
        /*0010*/ 	.short	0x0005
        /*0012*/ 	.short	0x009c
        /*0014*/ 	.byte	0x00, 0xf0, 0x11, 0x00


	//----- nvinfo : EIATTR_KPARAM_INFO
	.align		4
.L_1495:
        /*0018*/ 	.byte	0x04, 0x17
        /*001a*/ 	.short	(.L_1497 - .L_1496)
.L_1496:
        /*001c*/ 	.word	0x00000000
        /*0020*/ 	.short	0x0004
        /*0022*/ 	.short	0x0098
        /*0024*/ 	.byte	0x00, 0xf0, 0x11, 0x00


	//----- nvinfo : EIATTR_KPARAM_INFO
	.align		4
.L_1497:
        /*0028*/ 	.byte	0x04, 0x17
        /*002a*/ 	.short	(.L_1499 - .L_1498)
.L_1498:
        /*002c*/ 	.word	0x00000000
        /*0030*/ 	.short	0x0003
        /*0032*/ 	.short	0x0094
        /*0034*/ 	.byte	0x00, 0xf0, 0x11, 0x00


	//----- nvinfo : EIATTR_KPARAM_INFO
	.align		4
.L_1499:
        /*0038*/ 	.byte	0x04, 0x17
        /*003a*/ 	.short	(.L_1501 - .L_1500)
.L_1500:
        /*003c*/ 	.word	0x00000000
        /*0040*/ 	.short	0x0002
        /*0042*/ 	.short	0x0090
        /*0044*/ 	.byte	0x00, 0xf0, 0x11, 0x00


	//----- nvinfo : EIATTR_KPARAM_INFO
	.align		4
.L_1501:
        /*0048*/ 	.byte	0x04, 0x17
        /*004a*/ 	.short	(.L_1503 - .L_1502)
.L_1502:
        /*004c*/ 	.word	0x00000000
        /*0050*/ 	.short	0x0001
        /*0052*/ 	.short	0x0048
        /*0054*/ 	.byte	0x00, 0xf0, 0x21, 0x01


	//----- nvinfo : EIATTR_KPARAM_INFO
	.align		4
.L_1503:
        /*0058*/ 	.byte	0x04, 0x17
        /*005a*/ 	.short	(.L_1505 - .L_1504)
.L_1504:
        /*005c*/ 	.word	0x00000000
        /*0060*/ 	.short	0x0000
        /*0062*/ 	.short	0x0000
        /*0064*/ 	.byte	0x00, 0xf0, 0x21, 0x01


	//----- nvinfo : EIATTR_SPARSE_MMA_MASK
	.align		4
.L_1505:
        /*0068*/ 	.byte	0x03, 0x50
        /*006a*/ 	.short	0x0000


	//----- nvinfo : EIATTR_MAXREG_COUNT
	.align		4
        /*006c*/ 	.byte	0x03, 0x1b
        /*006e*/ 	.short	0x00ff


	//----- nvinfo : EIATTR_MERCURY_ISA_VERSION
	.align		4
        /*0070*/ 	.byte	0x03, 0x5f
        /*0072*/ 	.short	0x0101


	//----- nvinfo : EIATTR_VRC_CTA_INIT_COUNT
	.align		4
        /*0074*/ 	.byte	0x02, 0x4a
	.zero		1
	.zero		1


	//----- nvinfo : EIATTR_ATOM16_EMUL_INSTR_REG_MAP
	.align		4
        /*0078*/ 	.byte	0x04, 0x2e
        /*007a*/ 	.short	(.L_1507 - .L_1506)


	//   ....[0]....
.L_1506:
        /*007c*/ 	.word	0x00000820
        /*0080*/ 	.short	0x0009
        /*0082*/ 	.short	0x0000


	//   ....[1]....
        /*0084*/ 	.word	0x00000880
        /*0088*/ 	.short	0x0009
        /*008a*/ 	.short	0x0000


	//----- nvinfo : EIATTR_EXIT_INSTR_OFFSETS
	.align		4
.L_1507:
        /*008c*/ 	.byte	0x04, 0x1c
        /*008e*/ 	.short	(.L_1509 - .L_1508)


	//   ....[0]....
.L_1508:
        /*0090*/ 	.word	0x000000e0


	//   ....[1]....
        /*0094*/ 	.word	0x000008c0


	//----- nvinfo : EIATTR_CRS_STACK_SIZE
	.align		4
.L_1509:
        /*0098*/ 	.byte	0x04, 0x1e
        /*009a*/ 	.short	(.L_1511 - .L_1510)
.L_1510:
        /*009c*/ 	.word	0x00000000


	//----- nvinfo : EIATTR_CBANK_PARAM_SIZE
	.align		4
.L_1511:
        /*00a0*/ 	.byte	0x03, 0x19
        /*00a2*/ 	.short	0x00a0


	//----- nvinfo : EIATTR_PARAM_CBANK
	.align		4
        /*00a4*/ 	.byte	0x04, 0x0a
        /*00a6*/ 	.short	(.L_1513 - .L_1512)
	.align		4
.L_1512:
        /*00a8*/ 	.word	index@(.nv.constant0._ZN2at6native54_GLOBAL__N__757059ea_21_ReplicationPadding_cu_4a93dcdf31replication_pad_backward_kernelIN3c104HalfEEEvNS_27GenericPackedTensorAccessorIT_Lm4ENS_16DefaultPtrTraitsElEENS5_IKS6_Lm4ES7_lEEiiii)
        /*00ac*/ 	.short	0x0380
        /*00ae*/ 	.short	0x00a0


	//----- nvinfo : EIATTR_SW_WAR
	.align		4
.L_1513:
        /*00b0*/ 	.byte	0x04, 0x36
        /*00b2*/ 	.short	(.L_1515 - .L_1514)
.L_1514:
        /*00b4*/ 	.word	0x00000008
.L_1515:


//--------------------- .nv.info._ZN2at6native54_GLOBAL__N__757059ea_21_ReplicationPadding_cu_4a93dcdf31replication_pad_backward_kernelIN3c107complexIfEEEEvNS_27GenericPackedTensorAccessorIT_Lm4ENS_16DefaultPtrTraitsElEENS6_IKS7_Lm4ES8_lEEiiii --------------------------
	.section	.nv.info._ZN2at6native54_GLOBAL__N__757059ea_21_ReplicationPadding_cu_4a93dcdf31replication_pad_backward_kernelIN3c107complexIfEEEEvNS_27GenericPackedTensorAccessorIT_Lm4ENS_16DefaultPtrTraitsElEENS6_IKS7_Lm4ES8_lEEiiii,"",@"SHT_CUDA_INFO"
	.sectionflags	@""
	.align	4


	//----- nvinfo : EIATTR_CUDA_API_VERSION
	.align		4
        /*0000*/ 	.byte	0x04, 0x37
        /*0002*/ 	.short	(.L_1517 - .L_1516)
.L_1516:
        /*0004*/ 	.word	0x00000082


	//----- nvinfo : EIATTR_KPARAM_INFO
	.align		4
.L_1517:
        /*0008*/ 	.byte	0x04, 0x17
        /*000a*/ 	.short	(.L_1519 - .L_1518)
.L_1518:
        /*000c*/ 	.word	0x00000000
        /*0010*/ 	.short	0x0005
        /*0012*/ 	.short	0x009c
        /*0014*/ 	.byte	0x00, 0xf0, 0x11, 0x00


	//----- nvinfo : EIATTR_KPARAM_INFO
	.align		4
.L_1519:
        /*0018*/ 	.byte	0x04, 0x17
        /*001a*/ 	.short	(.L_1521 - .L_1520)
.L_1520:
        /*001c*/ 	.word	0x00000000
        /*0020*/ 	.short	0x0004
        /*0022*/ 	.short	0x0098
        /*0024*/ 	.byte	0x00, 0xf0, 0x11, 0x00


	//----- nvinfo : EIATTR_KPARAM_INFO
	.align		4
.L_1521:
        /*0028*/ 	.byte	0x04, 0x17
        /*002a*/ 	.short	(.L_1523 - .L_1522)
.L_1522:
        /*002c*/ 	.word	0x00000000
        /*0030*/ 	.short	0x0003
        /*0032*/ 	.short	0x0094
        /*0034*/ 	.byte	0x00, 0xf0, 0x11, 0x00


	//----- nvinfo : EIATTR_KPARAM_INFO
	.align		4
.L_1523:
        /*0038*/ 	.byte	0x04, 0x17
        /*003a*/ 	.short	(.L_1525 - .L_1524)
.L_1524:
        /*003c*/ 	.word	0x00000000
        /*0040*/ 	.short	0x0002
        /*0042*/ 	.short	0x0090
        /*0044*/ 	.byte	0x00, 0xf0, 0x11, 0x00


	//----- nvinfo : EIATTR_KPARAM_INFO
	.align		4
.L_1525:
        /*0048*/ 	.byte	0x04, 0x17
        /*004a*/ 	.short	(.L_1527 - .L_1526)
.L_1526:
        /*004c*/ 	.word	0x00000000
        /*0050*/ 	.short	0x0001
        /*0052*/ 	.short	0x0048
        /*0054*/ 	.byte	0x00, 0xf0, 0x21, 0x01


	//----- nvinfo : EIATTR_KPARAM_INFO
	.align		4
.L_1527:
        /*0058*/ 	.byte	0x04, 0x17
        /*005a*/ 	.short	(.L_1529 - .L_1528)
.L_1528:
        /*005c*/ 	.word	0x00000000
        /*0060*/ 	.short	0x0000
        /*0062*/ 	.short	0x0000
        /*0064*/ 	.byte	0x00, 0xf0, 0x21, 0x01


	//----- nvinfo : EIATTR_SPARSE_MMA_MASK
	.align		4
.L_1529:
        /*0068*/ 	.byte	0x03, 0x50
        /*006a*/ 	.short	0x0000


	//----- nvinfo : EIATTR_MAXREG_COUNT
	.align		4
        /*006c*/ 	.byte	0x03, 0x1b
        /*006e*/ 	.short	0x00ff


	//----- nvinfo : EIATTR_MERCURY_ISA_VERSION
	.align		4
        /*0070*/ 	.byte	0x03, 0x5f
        /*0072*/ 	.short	0x0101


	//----- nvinfo : EIATTR_VRC_CTA_INIT_COUNT
	.align		4
        /*0074*/ 	.byte	0x02, 0x4a
	.zero		1
	.zero		1


	//----- nvinfo : EIATTR_EXIT_INSTR_OFFSETS
	.align		4
        /*0078*/ 	.byte	0x04, 0x1c
        /*007a*/ 	.short	(.L_1531 - .L_1530)


	//   ....[0]....
.L_1530:
        /*007c*/ 	.word	0x000000e0


	//   ....[1]....
        /*0080*/ 	.word	0x00000830


	//----- nvinfo : EIATTR_CRS_STACK_SIZE
	.align		4
.L_1531:
        /*0084*/ 	.byte	0x04, 0x1e
        /*0086*/ 	.short	(.L_1533 - .L_1532)
.L_1532:
        /*0088*/ 	.word	0x00000000


	//----- nvinfo : EIATTR_CBANK_PARAM_SIZE
	.align		4
.L_1533:
        /*008c*/ 	.byte	0x03, 0x19
        /*008e*/ 	.short	0x00a0


	//----- nvinfo : EIATTR_PARAM_CBANK
	.align		4
        /*0090*/ 	.byte	0x04, 0x0a
        /*0092*/ 	.short	(.L_1535 - .L_1534)
	.align		4
.L_1534:
        /*0094*/ 	.word	index@(.nv.constant0._ZN2at6native54_GLOBAL__N__757059ea_21_ReplicationPadding_cu_4a93dcdf31replication_pad_backward_kernelIN3c107complexIfEEEEvNS_27GenericPackedTensorAccessorIT_Lm4ENS_16DefaultPtrTraitsElEENS6_IKS7_Lm4ES8_lEEiiii)
        /*0098*/ 	.short	0x0380
        /*009a*/ 	.short	0x00a0


	//----- nvinfo : EIATTR_SW_WAR
	.align		4
.L_1535:
        /*009c*/ 	.byte	0x04, 0x36
        /*009e*/ 	.short	(.L_1537 - .L_1536)
.L_1536:
        /*00a0*/ 	.word	0x00000008
.L_1537:


//--------------------- .nv.info._ZN2at6native54_GLOBAL__N__757059ea_21_ReplicationPadding_cu_4a93dcdf31replication_pad_backward_kernelIN3c107complexIdEEEEvNS_27GenericPackedTensorAccessorIT_Lm4ENS_16DefaultPtrTraitsElEENS6_IKS7_Lm4ES8_lEEiiii --------------------------
	.section	.nv.info._ZN2at6native54_GLOBAL__N__757059ea_21_ReplicationPadding_cu_4a93dcdf31replication_pad_backward_kernelIN3c107complexIdEEEEvNS_27GenericPackedTensorAccessorIT_Lm4ENS_16DefaultPtrTraitsElEENS6_IKS7_Lm4ES8_lEEiiii,"",@"SHT_CUDA_INFO"
	.sectionflags	@""
	.align	4


	//----- nvinfo : EIATTR_CUDA_API_VERSION
	.align		4
        /*0000*/ 	.byte	0x04, 0x37
        /*0002*/ 	.short	(.L_1539 - .L_1538)
.L_1538:
        /*0004*/ 	.word	0x00000082


	//----- nvinfo : EIATTR_KPARAM_INFO
	.align		4
.L_1539:
        /*0008*/ 	.byte	0x04, 0x17
        /*000a*/ 	.short	(.L_1541 - .L_1540)
.L_1540:
        /*000c*/ 	.word	0x00000000
        /*0010*/ 	.short	0x0005
        /*0012*/ 	.short	0x009c
        /*0014*/ 	.byte	0x00, 0xf0, 0x11, 0x00


	//----- nvinfo : EIATTR_KPARAM_INFO
	.align		4
.L_1541:
        /*0018*/ 	.byte	0x04, 0x17
        /*001a*/ 	.short	(.L_1543 - .L_1542)
.L_1542:
        /*001c*/ 	.word	0x00000000
        /*0020*/ 	.short	0x0004
        /*0022*/ 	.short	0x0098
        /*0024*/ 	.byte	0x00, 0xf0, 0x11, 0x00


	//----- nvinfo : EIATTR_KPARAM_INFO
	.align		4
.L_1543:
        /*0028*/ 	.byte	0x04, 0x17
        /*002a*/ 	.short	(.L_1545 - .L_1544)
.L_1544:
        /*002c*/ 	.word	0x00000000
        /*0030*/ 	.short	0x0003
        /*0032*/ 	.short	0x0094
        /*0034*/ 	.byte	0x00, 0xf0, 0x11, 0x00


	//----- nvinfo : EIATTR_KPARAM_INFO
	.align		4
.L_1545:
        /*0038*/ 	.byte	0x04, 0x17
        /*003a*/ 	.short	(.L_1547 - .L_1546)
.L_1546:
        /*003c*/ 	.word	0x00000000
        /*0040*/ 	.short	0x0002
        /*0042*/ 	.short	0x0090
        /*0044*/ 	.byte	0x00, 0xf0, 0x11, 0x00


	//----- nvinfo : EIATTR_KPARAM_INFO
	.align		4
.L_1547:
        /*0048*/ 	.byte	0x04, 0x17
        /*004a*/ 	.short	(.L_1549 - .L_1548)
.L_1548:
        /*004c*/ 	.word	0x00000000
        /*0050*/ 	.short	0x0001
        /*0052*/ 	.short	0x0048
        /*0054*/ 	.byte	0x00, 0xf0, 0x21, 0x01


	//----- nvinfo : EIATTR_KPARAM_INFO
	.align		4
.L_1549:
        /*0058*/ 	.byte	0x04, 0x17
        /*005a*/ 	.short	(.L_1551 - .L_1550)
.L_1550:
        /*005c*/ 	.word	0x00000000
        /*0060*/ 	.short	0x0000
        /*0062*/ 	.short	0x0000
        /*0064*/ 	.byte	0x00, 0xf0, 0x21, 0x01


	//----- nvinfo : EIATTR_SPARSE_MMA_MASK
	.align		4
.L_1551:
        /*0068*/ 	.byte	0x03, 0x50
        /*006a*/ 	.short	0x0000


	//----- nvinfo : EIATTR_MAXREG_COUNT
	.align		4
        /*006c*/ 	.byte	0x03, 0x1b
        /*006e*/ 	.short	0x00ff


	//----- nvinfo : EIATTR_MERCURY_ISA_VERSION
	.align		4
        /*0070*/ 	.byte	0x03, 0x5f
        /*0072*/ 	.short	0x0101


	//----- nvinfo : EIATTR_VRC_CTA_INIT_COUNT
	.align		4
        /*0074*/ 	.byte	0x02, 0x4a
	.zero		1
	.zero		1


	//----- nvinfo : EIATTR_EXIT_INSTR_OFFSETS
	.align		4
        /*0078*/ 	.byte	0x04, 0x1c
        /*007a*/ 	.short	(.L_1553 - .L_1552)


	//   ....[0]....
.L_1552:
        /*007c*/ 	.word	0x000000e0


	//   ....[1]....
        /*0080*/ 	.word	0x00000820


	//----- nvinfo : EIATTR_CRS_STACK_SIZE
	.align		4
.L_1553:
        /*0084*/ 	.byte	0x04, 0x1e
        /*0086*/ 	.short	(.L_1555 - .L_1554)
.L_1554:
        /*0088*/ 	.word	0x00000000


	//----- nvinfo : EIATTR_CBANK_PARAM_SIZE
	.align		4
.L_1555:
        /*008c*/ 	.byte	0x03, 0x19
        /*008e*/ 	.short	0x00a0


	//----- nvinfo : EIATTR_PARAM_CBANK
	.align		4
        /*0090*/ 	.byte	0x04, 0x0a
        /*0092*/ 	.short	(.L_1557 - .L_1556)
	.align		4
.L_1556:
        /*0094*/ 	.word	index@(.nv.constant0._ZN2at6native54_GLOBAL__N__757059ea_21_ReplicationPadding_cu_4a93dcdf31replication_pad_backward_kernelIN3c107complexIdEEEEvNS_27GenericPackedTensorAccessorIT_Lm4ENS_16DefaultPtrTraitsElEENS6_IKS7_Lm4ES8_lEEiiii)
        /*0098*/ 	.short	0x0380
        /*009a*/ 	.short	0x00a0


	//----- nvinfo : EIATTR_SW_WAR
	.align		4
.L_1557:
        /*009c*/ 	.byte	0x04, 0x36
        /*009e*/ 	.short	(.L_1559 - .L_1558)
.L_1558:
        /*00a0*/ 	.word	0x00000008
.L_1559:


//--------------------- .nv.info._ZN2at6native54_GLOBAL__N__757059ea_21_ReplicationPadding_cu_4a93dcdf31replication_pad_backward_kernelIfEEvNS_27GenericPackedTensorAccessorIT_Lm4ENS_16DefaultPtrTraitsElEENS3_IKS4_Lm4ES5_lEEiiii --------------------------
	.section	.nv.info._ZN2at6native54_GLOBAL__N__757059ea_21_ReplicationPadding_cu_4a93dcdf31replication_pad_backward_kernelIfEEvNS_27GenericPackedTensorAccessorIT_Lm4ENS_16DefaultPtrTraitsElEENS3_IKS4_Lm4ES5_lEEiiii,"",@"SHT_CUDA_INFO"
	.sectionflags	@""
	.align	4


	//----- nvinfo : EIATTR_CUDA_API_VERSION
	.align		4
        /*0000*/ 	.byte	0x04, 0x37
        /*0002*/ 	.short	(.L_1561 - .L_1560)
.L_1560:
        /*0004*/ 	.word	0x00000082


	//----- nvinfo : EIATTR_KPARAM_INFO
	.align		4
.L_1561:
        /*0008*/ 	.byte	0x04, 0x17
        /*000a*/ 	.short	(.L_1563 - .L_1562)
.L_1562:
        /*000c*/ 	.word	0x00000000
        /*0010*/ 	.short	0x0005
        /*0012*/ 	.short	0x009c
        /*0014*/ 	.byte	0x00, 0xf0, 0x11, 0x00


	//----- nvinfo : EIATTR_KPARAM_INFO
	.align		4
.L_1563:
        /*0018*/ 	.byte	0x04, 0x17
        /*001a*/ 	.short	(.L_1565 - .L_1564)
.L_1564:
        /*001c*/ 	.word	0x00000000
        /*0020*/ 	.short	0x0004
        /*0022*/ 	.short	0x0098
        /*0024*/ 	.byte	0x00, 0xf0, 0x11, 0x00


	//----- nvinfo : EIATTR_KPARAM_INFO
	.align		4
.L_1565:
        /*0028*/ 	.byte	0x04, 0x17
        /*002a*/ 	.short	(.L_1567 - .L_1566)
.L_1566:
        /*002c*/ 	.word	0x00000000
        /*0030*/ 	.short	0x0003
        /*0032*/ 	.short	0x0094
        /*0034*/ 	.byte	0x00, 0xf0, 0x11, 0x00


	//----- nvinfo : EIATTR_KPARAM_INFO
	.align		4
.L_1567:
        /*0038*/ 	.byte	0x04, 0x17
        /*003a*/ 	.short	(.L_1569 - .L_1568)
.L_1568:
        /*003c*/ 	.word	0x00000000
        /*0040*/ 	.short	0x0002
        /*0042*/ 	.short	0x0090
        /*0044*/ 	.byte	0x00, 0xf0, 0x11, 0x00


	//----- nvinfo : EIATTR_KPARAM_INFO
	.align		4
.L_1569:
        /*0048*/ 	.byte	0x04, 0x17
        /*004a*/ 	.short	(.L_1571 - .L_1570)
.L_1570:
        /*004c*/ 	.word	0x00000000
        /*0050*/ 	.short	0x0001
        /*0052*/ 	.short	0x0048
        /*0054*/ 	.byte	0x00, 0xf0, 0x21, 0x01


	//----- nvinfo : EIATTR_KPARAM_INFO
	.align		4
.L_1571:
        /*0058*/ 	.byte	0x04, 0x17
        /*005a*/ 	.short	(.L_1573 - .L_1572)
.L_1572:
        /*005c*/ 	.word	0x00000000
        /*0060*/ 	.short	0x0000
        /*0062*/ 	.short	0x0000
        /*0064*/ 	.byte	0x00, 0xf0, 0x21, 0x01


	//----- nvinfo : EIATTR_SPARSE_MMA_MASK
	.align		4
.L_1573:
        /*0068*/ 	.byte	0x03, 0x50
        /*006a*/ 	.short	0x0000


	//----- nvinfo : EIATTR_MAXREG_COUNT
	.align		4
        /*006c*/ 	.byte	0x03, 0x1b
        /*006e*/ 	.short	0x00ff


	//----- nvinfo : EIATTR_MERCURY_ISA_VERSION
	.align		4
        /*0070*/ 	.byte	0x03, 0x5f
        /*0072*/ 	.short	0x0101


	//----- nvinfo : EIATTR_VRC_CTA_INIT_COUNT
	.align		4
        /*0074*/ 	.byte	0x02, 0x4a
	.zero		1
	.zero		1


	//----- nvinfo : EIATTR_EXIT_INSTR_OFFSETS
	.align		4
        /*0078*/ 	.byte	0x04, 0x1c
        /*007a*/ 	.short	(.L_1575 - .L_1574)


	//   ....[0]....
.L_1574:
        /*007c*/ 	.word	0x000000e0


	//   ....[1]....
        /*0080*/ 	.word	0x00000820


	//----- nvinfo : EIATTR_CRS_STACK_SIZE
	.align		4
.L_1575:
        /*0084*/ 	.byte	0x04, 0x1e
        /*0086*/ 	.short	(.L_1577 - .L_1576)
.L_1576:
        /*0088*/ 	.word	0x00000000


	//----- nvinfo : EIATTR_CBANK_PARAM_SIZE
	.align		4
.L_1577:
        /*008c*/ 	.byte	0x03, 0x19
        /*008e*/ 	.short	0x00a0


	//----- nvinfo : EIATTR_PARAM_CBANK
	.align		4
        /*0090*/ 	.byte	0x04, 0x0a
        /*0092*/ 	.short	(.L_1579 - .L_1578)
	.align		4
.L_1578:
        /*0094*/ 	.word	index@(.nv.constant0._ZN2at6native54_GLOBAL__N__757059ea_21_ReplicationPadding_cu_4a93dcdf31replication_pad_backward_kernelIfEEvNS_27GenericPackedTensorAccessorIT_Lm4ENS_16DefaultPtrTraitsElEENS3_IKS4_Lm4ES5_lEEiiii)
        /*0098*/ 	.short	0x0380
        /*009a*/ 	.short	0x00a0


	//----- nvinfo : EIATTR_SW_WAR
	.align		4
.L_1579:
        /*009c*/ 	.byte	0x04, 0x36
        /*009e*/ 	.short	(.L_1581 - .L_1580)
.L_1580:
        /*00a0*/ 	.word	0x00000008
.L_1581:


//--------------------- .nv.info._ZN2at6native54_GLOBAL__N__757059ea_21_ReplicationPadding_cu_4a93dcdf31replication_pad_backward_kernelIdEEvNS_27GenericPackedTensorAccessorIT_Lm4ENS_16DefaultPtrTraitsElEENS3_IKS4_Lm4ES5_lEEiiii --------------------------
	.section	.nv.info._ZN2at6native54_GLOBAL__N__757059ea_21_ReplicationPadding_cu_4a93dcdf31replication_pad_backward_kernelIdEEvNS_27GenericPackedTensorAccessorIT_Lm4ENS_16DefaultPtrTraitsElEENS3_IKS4_Lm4ES5_lEEiiii,"",@"SHT_CUDA_INFO"
	.sectionflags	@""
	.align	4


	//----- nvinfo : EIATTR_CUDA_API_VERSION
	.align		4
        /*0000*/ 	.byte	0x04, 0x37
        /*0002*/ 	.short	(.L_1583 - .L_1582)
.L_1582:
        /*0004*/ 	.word	0x00000082


	//----- nvinfo : EIATTR_KPARAM_INFO
	.align		4
.L_1583:
        /*0008*/ 	.byte	0x04, 0x17
        /*000a*/ 	.short	(.L_1585 - .L_1584)
.L_1584:
        /*000c*/ 	.word	0x00000000
        /*0010*/ 	.short	0x0005
        /*0012*/ 	.short	0x009c
        /*0014*/ 	.byte	0x00, 0xf0, 0x11, 0x00


	//----- nvinfo : EIATTR_KPARAM_INFO
	.align		4
.L_1585:
        /*0018*/ 	.byte	0x04, 0x17
        /*001a*/ 	.short	(.L_1587 - .L_1586)
.L_1586:
        /*001c*/ 	.word	0x00000000
        /*0020*/ 	.short	0x0004
        /*0022*/ 	.short	0x0098
        /*0024*/ 	.byte	0x00, 0xf0, 0x11, 0x00


	//----- nvinfo : EIATTR_KPARAM_INFO
	.align		4
.L_1587:
        /*0028*/ 	.byte	0x04, 0x17
        /*002a*/ 	.short	(.L_1589 - .L_1588)
.L_1588:
        /*002c*/ 	.word	0x00000000
        /*0030*/ 	.short	0x0003
        /*0032*/ 	.short	0x0094
        /*0034*/ 	.byte	0x00, 0xf0, 0x11, 0x00


	//----- nvinfo : EIATTR_KPARAM_INFO
	.align		4
.L_1589:
        /*0038*/ 	.byte	0x04, 0x17
        /*003a*/ 	.short	(.L_1591 - .L_1590)
.L_1590:
        /*003c*/ 	.word	0x00000000
        /*0040*/ 	.short	0x0002
        /*0042*/ 	.short	0x0090
        /*0044*/ 	.byte	0x00, 0xf0, 0x11, 0x00


	//----- nvinfo : EIATTR_KPARAM_INFO
	.align		4
.L_1591:
        /*0048*/ 	.byte	0x04, 0x17
        /*004a*/ 	.short	(.L_1593 - .L_1592)
.L_1592:
        /*004c*/ 	.word	0x00000000
        /*0050*/ 	.short	0x0001
        /*0052*/ 	.short	0x0048
        /*0054*/ 	.byte	0x00, 0xf0, 0x21, 0x01


	//----- nvinfo : EIATTR_KPARAM_INFO
	.align		4
.L_1593:
        /*0058*/ 	.byte	0x04, 0x17
        /*005a*/ 	.short	(.L_1595 - .L_1594)
.L_1594:
        /*005c*/ 	.word	0x00000000
        /*0060*/ 	.short	0x0000
        /*0062*/ 	.short	0x0000
        /*0064*/ 	.byte	0x00, 0xf0, 0x21, 0x01


	//----- nvinfo : EIATTR_SPARSE_MMA_MASK
	.align		4
.L_1595:
        /*0068*/ 	.byte	0x03, 0x50
        /*006a*/ 	.short	0x0000


	//----- nvinfo : EIATTR_MAXREG_COUNT
	.align		4
        /*006c*/ 	.byte	0x03, 0x1b
        /*006e*/ 	.short	0x00ff


	//----- nvinfo : EIATTR_MERCURY_ISA_VERSION
	.align		4
        /*0070*/ 	.byte	0x03, 0x5f
        /*0072*/ 	.short	0x0101


	//----- nvinfo : EIATTR_VRC_CTA_INIT_COUNT
	.align		4
        /*0074*/ 	.byte	0x02, 0x4a
	.zero		1
	.zero		1


	//----- nvinfo : EIATTR_EXIT_INSTR_OFFSETS
	.align		4
        /*0078*/ 	.byte	0x04, 0x1c
        /*007a*/ 	.short	(.L_1597 - .L_1596)


	//   ....[0]....
.L_1596:
        /*007c*/ 	.word	0x000000e0


	//   ....[1]....
        /*0080*/ 	.word	0x00000820


	//----- nvinfo : EIATTR_CRS_STACK_SIZE
	.align		4
.L_1597:
        /*0084*/ 	.byte	0x04, 0x1e
        /*0086*/ 	.short	(.L_1599 - .L_1598)
.L_1598:
        /*0088*/ 	.word	0x00000000


	//----- nvinfo : EIATTR_CBANK_PARAM_SIZE
	.align		4
.L_1599:
        /*008c*/ 	.byte	0x03, 0x19
        /*008e*/ 	.short	0x00a0


	//----- nvinfo : EIATTR_PARAM_CBANK
	.align		4
        /*0090*/ 	.byte	0x04, 0x0a
        /*0092*/ 	.short	(.L_1601 - .L_1600)
	.align		4
.L_1600:
        /*0094*/ 	.word	index@(.nv.constant0._ZN2at6native54_GLOBAL__N__757059ea_21_ReplicationPadding_cu_4a93dcdf31replication_pad_backward_kernelIdEEvNS_27GenericPackedTensorAccessorIT_Lm4ENS_16DefaultPtrTraitsElEENS3_IKS4_Lm4ES5_lEEiiii)
        /*0098*/ 	.short	0x0380
        /*009a*/ 	.short	0x00a0


	//----- nvinfo : EIATTR_SW_WAR
	.align		4
.L_1601:
        /*009c*/ 	.byte	0x04, 0x36
        /*009e*/ 	.short	(.L_1603 - .L_1602)
.L_1602:
        /*00a0*/ 	.word	0x00000008
.L_1603:


//--------------------- .nv.callgraph             --------------------------
	.section	.nv.callgraph,"",@"SHT_CUDA_CALLGRAPH"
	.align	4
	.sectionentsize	8
	.align		4
        /*0000*/ 	.word	0x00000000
	.align		4
        /*0004*/ 	.word	0xffffffff
	.align		4
        /*0008*/ 	.word	0x00000000
	.align		4
        /*000c*/ 	.word	0xfffffffe
	.align		4
        /*0010*/ 	.word	0x00000000
	.align		4
        /*0014*/ 	.word	0xfffffffd
	.align		4
        /*0018*/ 	.word	0x00000000
	.align		4
        /*001c*/ 	.word	0xfffffffc


//--------------------- .nv.constant4             --------------------------
	.section	.nv.constant4,"a",@progbits
	.align	8
	.align		8
.nv.constant4:
        /*0000*/ 	.dword	_ZN52_INTERNAL_757059ea_21_ReplicationPadding_cu_4a93dcdf4cuda3std3__45__cpo5beginE
	.align		8
        /*0008*/ 	.dword	_ZN52_INTERNAL_757059ea_21_ReplicationPadding_cu_4a93dcdf4cuda3std3__45__cpo3endE
	.align		8
        /*0010*/ 	.dword	_ZN52_INTERNAL_757059ea_21_ReplicationPadding_cu_4a93dcdf4cuda3std3__45__cpo6cbeginE
	.align		8
        /*0018*/ 	.dword	_ZN52_INTERNAL_757059ea_21_ReplicationPadding_cu_4a93dcdf4cuda3std3__45__cpo4cendE
	.align		8
        /*0020*/ 	.dword	_ZN52_INTERNAL_757059ea_21_ReplicationPadding_cu_4a93dcdf4cuda3std3__45__cpo6rbeginE
	.align		8
        /*0028*/ 	.dword	_ZN52_INTERNAL_757059ea_21_ReplicationPadding_cu_4a93dcdf4cuda3std3__45__cpo4rendE
	.align		8
        /*0030*/ 	.dword	_ZN52_INTERNAL_757059ea_21_ReplicationPadding_cu_4a93dcdf4cuda3std3__45__cpo7crbeginE
	.align		8
        /*0038*/ 	.dword	_ZN52_INTERNAL_757059ea_21_ReplicationPadding_cu_4a93dcdf4cuda3std3__45__cpo5crendE
	.align		8
        /*0040*/ 	.dword	_ZN52_INTERNAL_757059ea_21_ReplicationPadding_cu_4a93dcdf4cuda3std3__454_GLOBAL__N__757059ea_21_ReplicationPadding_cu_4a93dcdf6ignoreE
	.align		8
        /*0048*/ 	.dword	_ZN52_INTERNAL_757059ea_21_ReplicationPadding_cu_4a93dcdf4cuda3std3__419piecewise_constructE
	.align		8
        /*0050*/ 	.dword	_ZN52_INTERNAL_757059ea_21_ReplicationPadding_cu_4a93dcdf4cuda3std3__48in_placeE
	.align		8
        /*0058*/ 	.dword	_ZN52_INTERNAL_757059ea_21_ReplicationPadding_cu_4a93dcdf4cuda3std3__420unreachable_sentinelE
	.align		8
        /*0060*/ 	.dword	_ZN52_INTERNAL_757059ea_21_ReplicationPadding_cu_4a93dcdf4cuda3std6ranges3__45__cpo4swapE
	.align		8
        /*0068*/ 	.dword	_ZN52_INTERNAL_757059ea_21_ReplicationPadding_cu_4a93dcdf4cuda3std6ranges3__45__cpo9iter_moveE
	.align		8
        /*0070*/ 	.dword	_ZN52_INTERNAL_757059ea_21_ReplicationPadding_cu_4a93dcdf4cuda3std6ranges3__45__cpo5beginE
	.align		8
        /*0078*/ 	.dword	_ZN52_INTERNAL_757059ea_21_ReplicationPadding_cu_4a93dcdf4cuda3std6ranges3__45__cpo3endE
	.align		8
        /*0080*/ 	.dword	_ZN52_INTERNAL_757059ea_21_ReplicationPadding_cu_4a93dcdf4cuda3std6ranges3__45__cpo6cbeginE
	.align		8
        /*0088*/ 	.dword	_ZN52_INTERNAL_757059ea_21_ReplicationPadding_cu_4a93dcdf4cuda3std6ranges3__45__cpo4cendE
	.align		8
        /*0090*/ 	.dword	_ZN52_INTERNAL_757059ea_21_ReplicationPadding_cu_4a93dcdf4cuda3std6ranges3__45__cpo7advanceE
	.align		8
        /*0098*/ 	.dword	_ZN52_INTERNAL_757059ea_21_ReplicationPadding_cu_4a93dcdf4cuda3std6ranges3__45__cpo9iter_swapE
	.align		8
        /*00a0*/ 	.dword	_ZN52_INTERNAL_757059ea_21_ReplicationPadding_cu_4a93dcdf4cuda3std6ranges3__45__cpo4nextE
	.align		8
        /*00a8*/ 	.dword	_ZN52_INTERNAL_757059ea_21_ReplicationPadding_cu_4a93dcdf4cuda3std6ranges3__45__cpo4prevE
	.align		8
        /*00b0*/ 	.dword	_ZN52_INTERNAL_757059ea_21_ReplicationPadding_cu_4a93dcdf4cuda3std6ranges3__45__cpo4dataE
	.align		8
        /*00b8*/ 	.dword	_ZN52_INTERNAL_757059ea_21_ReplicationPadding_cu_4a93dcdf4cuda3std6ranges3__45__cpo5cdataE
	.align		8
        /*00c0*/ 	.dword	_ZN52_INTERNAL_757059ea_21_ReplicationPadding_cu_4a93dcdf4cuda3std6ranges3__45__cpo4sizeE
	.align		8
        /*00c8*/ 	.dword	_ZN52_INTERNAL_757059ea_21_ReplicationPadding_cu_4a93dcdf4cuda3std6ranges3__45__cpo5ssizeE
	.align		8
        /*00d0*/ 	.dword	_ZN52_INTERNAL_757059ea_21_ReplicationPadding_cu_4a93dcdf4cuda3std6ranges3__45__cpo8distanceE
	.align		8
        /*00d8*/ 	.dword	_ZN52_INTERNAL_757059ea_21_ReplicationPadding_cu_4a93dcdf6thrust24THRUST_300001_SM_1000_NS6system6detail10sequential3seqE


//--------------------- .text._ZN2at6native54_GLOBAL__N__757059ea_21_ReplicationPadding_cu_4a93dcdf32replication_pad_forward_kernel3dIN3c108BFloat16EEEvNS_27GenericPackedTensorAccessorIKT_Lm5ENS_16DefaultPtrTraitsElEENS5_IS6_Lm5ES8_lEEiiiii --------------------------
	.section	.text._ZN2at6native54_GLOBAL__N__757059ea_21_ReplicationPadding_cu_4a93dcdf32replication_pad_forward_kernel3dIN3c108BFloat16EEEvNS_27GenericPackedTensorAccessorIKT_Lm5ENS_16DefaultPtrTraitsElEENS5_IS6_Lm5ES8_lEEiiiii,"ax",@progbits
	.align	128
.text._ZN2at6native54_GLOBAL__N__757059ea_21_ReplicationPadding_cu_4a93dcdf32replication_pad_forward_kernel3dIN3c108BFloat16EEEvNS_27GenericPackedTensorAccessorIKT_Lm5ENS_16DefaultPtrTraitsElEENS5_IS6_Lm5ES8_lEEiiiii:
        .type           _ZN2at6native54_GLOBAL__N__757059ea_21_ReplicationPadding_cu_4a93dcdf32replication_pad_forward_kernel3dIN3c108BFloat16EEEvNS_27GenericPackedTensorAccessorIKT_Lm5ENS_16DefaultPtrTraitsElEENS5_IS6_Lm5ES8_lEEiiiii,@function
        .size           _ZN2at6native54_GLOBAL__N__757059ea_21_ReplicationPadding_cu_4a93dcdf32replication_pad_forward_kernel3dIN3c108BFloat16EEEvNS_27GenericPackedTensorAccessorIKT_Lm5ENS_16DefaultPtrTraitsElEENS5_IS6_Lm5ES8_lEEiiiii,(.L_x_312 - _ZN2at6native54_GLOBAL__N__757059ea_21_ReplicationPadding_cu_4a93dcdf32replication_pad_forward_kernel3dIN3c108BFloat16EEEvNS_27GenericPackedTensorAccessorIKT_Lm5ENS_16DefaultPtrTraitsElEENS5_IS6_Lm5ES8_lEEiiiii)
        .other          _ZN2at6native54_GLOBAL__N__757059ea_21_ReplicationPadding_cu_4a93dcdf32replication_pad_forward_kernel3dIN3c108BFloat16EEEvNS_27GenericPackedTensorAccessorIKT_Lm5ENS_16DefaultPtrTraitsElEENS5_IS6_Lm5ES8_lEEiiiii,@"STO_CUDA_ENTRY STV_DEFAULT"
_ZN2at6native54_GLOBAL__N__757059ea_21_ReplicationPadding_cu_4a93dcdf32replication_pad_forward_kernel3dIN3c108BFloat16EEEvNS_27GenericPackedTensorAccessorIKT_Lm5ENS_16DefaultPtrTraitsElEENS5_IS6_Lm5ES8_lEEiiiii:
[----:B------:R-:W-:Y:S01]  /*0000*/  LDC R1, c[0x0][0x37c] ;  /* 0x0000df00ff017b82 */ /* 0x000fe20000000800 */
[----:B------:R-:W0:Y:S01]  /*0010*/  LDCU.128 UR8, c[0x0][0x3f0] ;  /* 0x00007e00ff0877ac */ /* 0x000e220008000c00 */
[----:B------:R-:W1:Y:S06]  /*0020*/  S2R R2, SR_TID.X ;  /* 0x0000000000027919 */ /* 0x000e6c0000002100 */
[----:B------:R-:W1:Y:S01]  /*0030*/  S2UR UR7, SR_CTAID.X ;  /* 0x00000000000779c3 */ /* 0x000e620000002500 */
[----:B------:R-:W2:Y:S07]  /*0040*/  LDCU.64 UR12, c[0x0][0x400] ;  /* 0x00008000ff0c77ac */ /* 0x000eae0008000a00 */
[----:B------:R-:W1:Y:S01]  /*0050*/  LDC R3, c[0x0][0x360] ;  /* 0x0000d800ff037b82 */ /* 0x000e620000000800 */
[----:B0-----:R-:W-:-:S02]  /*0060*/  UIMAD UR6, UR9, UR10, URZ ;  /* 0x0000000a090672a4 */ /* 0x001fc4000f8e02ff */
[----:B------:R-:W-:Y:S02]  /*0070*/  UIMAD.WIDE.U32 UR4, UR8, UR10, URZ ;  /* 0x0000000a080472a5 */ /* 0x000fe4000f8e00ff */
[----:B------:R-:W-:Y:S02]  /*0080*/  UIMAD UR6, UR8, UR11, UR6 ;  /* 0x0000000b080672a4 */ /* 0x000fe4000f8e0206 */
[----:B--2---:R-:W-:Y:S02]  /*0090*/  UIMAD.WIDE.U32 UR8, UR4, UR12, URZ ;  /* 0x0000000c040872a5 */ /* 0x004fe4000f8e00ff */
[----:B------:R-:W-:-:S04]  /*00a0*/  UIADD3 UR5, UPT, UPT, UR5, UR6, URZ ;  /* 0x0000000605057290 */ /* 0x000fc8000fffe0ff */
[----:B------:R-:W-:-:S04]  /*00b0*/  UIMAD UR5, UR5, UR12, URZ ;  /* 0x0000000c050572a4 */ /* 0x000fc8000f8e02ff */
[----:B------:R-:W-:Y:S01]  /*00c0*/  UIMAD UR4, UR4, UR13, UR5 ;  /* 0x0000000d040472a4 */ /* 0x000fe2000f8e0205 */
[----:B-1----:R-:W-:-:S03]  /*00d0*/  IMAD R2, R3, UR7, R2 ;  /* 0x0000000703027c24 */ /* 0x002fc6000f8e0202 */
[----:B------:R-:W-:Y:S02]  /*00e0*/  UIADD3 UR4, UPT, UPT, UR9, UR4, URZ ;  /* 0x0000000409047290 */ /* 0x000fe4000fffe0ff */
[----:B------:R-:W-:Y:S02]  /*00f0*/  SHF.R.S32.HI R3, RZ, 0x1f, R2 ;  /* 0x0000001fff037819 */ /* 0x000fe40000011402 */
[----:B------:R-:W-:Y:S02]  /*0100*/  ISETP.LT.U32.AND P0, PT, R2, UR8, PT ;  /* 0x0000000802007c0c */ /* 0x000fe4000bf01070 */
[----:B------:R-:W-:-:S05]  /*0110*/  IMAD.U32 R5, RZ, RZ, UR4 ;  /* 0x00000004ff057e24 */ /* 0x000fca000f8e00ff */
[----:B------:R-:W-:-:S13]  /*0120*/  ISETP.GT.AND.EX P0, PT, R5, R3, PT, P0 ;  /* 0x000000030500720c */ /* 0x000fda0003f04300 */
[----:B------:R-:W-:Y:S05]  /*0130*/  @!P0 EXIT ;  /* 0x000000000000894d */ /* 0x000fea0003800000 */
[----:B------:R-:W-:Y:S01]  /*0140*/  LOP3.LUT R0, R3, UR13, RZ, 0xfc, !PT ;  /* 0x0000000d03007c12 */ /* 0x000fe2000f8efcff */
[----:B------:R-:W-:Y:S03]  /*0150*/  BSSY.RECONVERGENT B0, `(.L_x_0) ;  /* 0x000002b000007945 */ /* 0x000fe60003800200 */
[----:B------:R-:W-:-:S13]  /*0160*/  ISETP.NE.U32.AND P0, PT, R0, RZ, PT ;  /* 0x000000ff0000720c */ /* 0x000fda0003f05070 */
[----:B------:R-:W-:Y:S05]  /*0170*/  @P0 BRA `(.L_x_1) ;  /* 0x00000000005c0947 */ /* 0x000fea0003800000 */
[----:B------:R-:W0:Y:S01]  /*0180*/  I2F.U32.RP R0, UR12 ;  /* 0x0000000c00007d06 */ /* 0x000e220008209000 */
[----:B------:R-:W-:-:S07]  /*0190*/  ISETP.NE.U32.AND P2, PT, RZ, UR12, PT ;  /* 0x0000000cff007c0c */ /* 0x000fce000bf45070 */
[----:B0-----:R-:W0:Y:S02]  /*01a0*/  MUFU.RCP R0, R0 ;  /* 0x0000000000007308 */ /* 0x001e240000001000 */
[----:B0-----:R-:W-:-:S06]  /*01b0*/  VIADD R4, R0, 0xffffffe ;  /* 0x0ffffffe00047836 */ /* 0x001fcc0000000000 */
[----:B------:R0:W1:Y:S02]  /*01c0*/  F2I.FTZ.U32.TRUNC.NTZ R5, R4 ;  /* 0x0000000400057305 */ /* 0x000064000021f000 */
[----:B0-----:R-:W-:Y:S01]  /*01d0*/  IMAD.MOV.U32 R4, RZ, RZ, RZ ;  /* 0x000000ffff047224 */ /* 0x001fe200078e00ff */
[----:B-1----:R-:W-:-:S05]  /*01e0*/  IADD3 R7, PT, PT, RZ, -R5, RZ ;  /* 0x80000005ff077210 */ /* 0x002fca0007ffe0ff */
[----:B------:R-:W-:-:S04]  /*01f0*/  IMAD R7, R7, UR12, RZ ;  /* 0x0000000c07077c24 */ /* 0x000fc8000f8e02ff */
[----:B------:R-:W-:-:S04]  /*0200*/  IMAD.HI.U32 R5, R5, R7, R4 ;  /* 0x0000000705057227 */ /* 0x000fc800078e0004 */
[----:B------:R-:W-:Y:S02]  /*0210*/  IMAD.MOV.U32 R7, RZ, RZ, RZ ;  /* 0x000000ffff077224 */ /* 0x000fe400078e00ff */
[----:B------:R-:W-:-:S04]  /*0220*/  IMAD.HI.U32 R4, R5, R2, RZ ;  /* 0x0000000205047227 */ /* 0x000fc800078e00ff */
[----:B------:R-:W-:-:S04]  /*0230*/  IMAD.MOV R5, RZ, RZ, -R4 ;  /* 0x000000ffff057224 */ /* 0x000fc800078e0a04 */
[----:B------:R-:W-:-:S05]  /*0240*/  IMAD R5, R5, UR12, R2 ;  /* 0x0000000c05057c24 */ /* 0x000fca000f8e0202 */
[----:B------:R-:W-:-:S13]  /*0250*/  ISETP.GE.U32.AND P0, PT, R5, UR12, PT ;  /* 0x0000000c05007c0c */ /* 0x000fda000bf06070 */
[----:B------:R-:W-:Y:S01]  /*0260*/  @P0 IADD3 R5, PT, PT, R5, -UR12, RZ ;  /* 0x8000000c05050c10 */ /* 0x000fe2000fffe0ff */
[----:B------:R-:W-:-:S03]  /*0270*/  @P0 VIADD R4, R4, 0x1 ;  /* 0x0000000104040836 */ /* 0x000fc60000000000 */
[----:B------:R-:W-:-:S13]  /*0280*/  ISETP.GE.U32.AND P1, PT, R5, UR12, PT ;  /* 0x0000000c05007c0c */ /* 0x000fda000bf26070 */
[----:B------:R-:W-:Y:S01]  /*0290*/  @P1 VIADD R4, R4, 0x1 ;  /* 0x0000000104041836 */ /* 0x000fe20000000000 */
[----:B------:R-:W-:-:S04]  /*02a0*/  @!P2 LOP3.LUT R4, RZ, UR12, RZ, 0x33, !PT ;  /* 0x0000000cff04ac12 */ /* 0x000fc8000f8e33ff */
[----:B------:R-:W-:-:S05]  /*02b0*/  IADD3 R5, PT, PT, -R4, RZ, RZ ;  /* 0x000000ff04057210 */ /* 0x000fca0007ffe1ff */
[----:B------:R-:W-:Y:S02]  /*02c0*/  IMAD R0, R5, UR12, R2 ;  /* 0x0000000c05007c24 */ /* 0x000fe4000f8e0202 */
[----:B------:R-:W-:Y:S01]  /*02d0*/  IMAD.MOV.U32 R5, RZ, RZ, RZ ;  /* 0x000000ffff057224 */ /* 0x000fe200078e00ff */
[----:B------:R-:W-:Y:S06]  /*02e0*/  BRA `(.L_x_2) ;  /* 0x0000000000447947 */ /* 0x000fec0003800000 */
.L_x_1:
[----:B------:R-:W0:Y:S01]  /*02f0*/  LDCU.64 UR4, c[0x0][0x400] ;  /* 0x00008000ff0477ac */ /* 0x000e220008000a00 */
[----:B------:R-:W-:Y:S02]  /*0300*/  MOV R11, R2 ;  /* 0x00000002000b7202 */ /* 0x000fe40000000f00 */
[----:B------:R-:W-:Y:S02]  /*0310*/  MOV R12, R3 ;  /* 0x00000003000c7202 */ /* 0x000fe40000000f00 */
[----:B------:R-:W-:Y:S01]  /*0320*/  MOV R8, 0x360 ;  /* 0x0000036000087802 */ /* 0x000fe20000000f00 */
[----:B0-----:R-:W-:Y:S02]  /*0330*/  IMAD.U32 R10, RZ, RZ, UR4 ;  /* 0x00000004ff0a7e24 */ /* 0x001fe4000f8e00ff */
[----:B------:R-:W-:-:S07]  /*0340*/  IMAD.U32 R9, RZ, RZ, UR5 ;  /* 0x00000005ff097e24 */ /* 0x000fce000f8e00ff */
[----:B------:R-:W-:Y:S05]  /*0350*/  CALL.REL.NOINC `($__internal_0_$__cuda_sm20_div_s64) ;  /* 0x0000000800bc7944 */ /* 0x000fea0003c00000 */
[----:B------:R-:W0:Y:S01]  /*0360*/  LDCU.64 UR4, c[0x0][0x400] ;  /* 0x00008000ff0477ac */ /* 0x000e220008000a00 */
[----:B------:R-:W-:-:S05]  /*0370*/  IADD3 R7, P0, PT, RZ, -R10, RZ ;  /* 0x8000000aff077210 */ /* 0x000fca0007f1e0ff */
[----:B------:R-:W-:-:S04]  /*0380*/  IMAD.X R0, RZ, RZ, ~R11, P0 ;  /* 0x000000ffff007224 */ /* 0x000fc800000e0e0b */
[----:B0-----:R-:W-:Y:S02]  /*0390*/  IMAD R0, R0, UR4, RZ ;  /* 0x0000000400007c24 */ /* 0x001fe4000f8e02ff */
[----:B------:R-:W-:-:S04]  /*03a0*/  IMAD.WIDE.U32 R4, R7, UR4, R2 ;  /* 0x0000000407047c25 */ /* 0x000fc8000f8e0002 */
[----:B------:R-:W-:Y:S02]  /*03b0*/  IMAD R7, R7, UR5, R0 ;  /* 0x0000000507077c24 */ /* 0x000fe4000f8e0200 */
[----:B------:R-:W-:Y:S02]  /*03c0*/  IMAD.MOV.U32 R0, RZ, RZ, R4 ;  /* 0x000000ffff007224 */ /* 0x000fe400078e0004 */
[----:B------:R-:W-:Y:S01]  /*03d0*/  IMAD.MOV.U32 R4, RZ, RZ, R10 ;  /* 0x000000ffff047224 */ /* 0x000fe200078e000a */
[----:B------:R-:W-:Y:S01]  /*03e0*/  IADD3 R7, PT, PT, R5, R7, RZ ;  /* 0x0000000705077210 */ /* 0x000fe20007ffe0ff */
[----:B------:R-:W-:-:S07]  /*03f0*/  IMAD.MOV.U32 R5, RZ, RZ, R11 ;  /* 0x000000ffff057224 */ /* 0x000fce00078e000b */
.L_x_2:
[----:B------:R-:W-:Y:S05]  /*0400*/  BSYNC.RECONVERGENT B0 ;  /* 0x0000000000007941 */ /* 0x000fea0003800200 */
.L_x_0:
[----:B------:R-:W0:Y:S01]  /*0410*/  LDCU UR4, c[0x0][0x3fc] ;  /* 0x00007f80ff0477ac */ /* 0x000e220008000800 */
[----:B------:R-:W-:Y:S01]  /*0420*/  BSSY.RECONVERGENT B0, `(.L_x_3) ;  /* 0x000001a000007945 */ /* 0x000fe20003800200 */
[----:B0-----:R-:W-:-:S04]  /*0430*/  LOP3.LUT R6, R5, UR4, RZ, 0xfc, !PT ;  /* 0x0000000405067c12 */ /* 0x001fc8000f8efcff */
[----:B------:R-:W-:-:S13]  /*0440*/  ISETP.NE.U32.AND P0, PT, R6, RZ, PT ;  /* 0x000000ff0600720c */ /* 0x000fda0003f05070 */
[----:B------:R-:W-:Y:S05]  /*0450*/  @P0 BRA `(.L_x_4) ;  /* 0x00000000004c0947 */ /* 0x000fea0003800000 */
[----:B------:R-:W0:Y:S02]  /*0460*/  LDCU UR4, c[0x0][0x3f8] ;  /* 0x00007f00ff0477ac */ /* 0x000e240008000800 */
[----:B0-----:R-:W0:Y:S01]  /*0470*/  I2F.U32.RP R5, UR4 ;  /* 0x0000000400057d06 */ /* 0x001e220008209000 */
[----:B------:R-:W-:-:S07]  /*0480*/  ISETP.NE.U32.AND P1, PT, RZ, UR4, PT ;  /* 0x00000004ff007c0c */ /* 0x000fce000bf25070 */
[----:B0-----:R-:W0:Y:S02]  /*0490*/  MUFU.RCP R5, R5 ;  /* 0x0000000500057308 */ /* 0x001e240000001000 */
[----:B0-----:R-:W-:-:S06]  /*04a0*/  IADD3 R8, PT, PT, R5, 0xffffffe, RZ ;  /* 0x0ffffffe05087810 */ /* 0x001fcc0007ffe0ff */
[----:B------:R0:W1:Y:S02]  /*04b0*/  F2I.FTZ.U32.TRUNC.NTZ R9, R8 ;  /* 0x0000000800097305 */ /* 0x000064000021f000 */
[----:B0-----:R-:W-:Y:S02]  /*04c0*/  IMAD.MOV.U32 R8, RZ, RZ, RZ ;  /* 0x000000ffff087224 */ /* 0x001fe400078e00ff */
[----:B-1----:R-:W-:-:S04]  /*04d0*/  IMAD.MOV R11, RZ, RZ, -R9 ;  /* 0x000000ffff0b7224 */ /* 0x002fc800078e0a09 */
[----:B------:R-:W-:-:S04]  /*04e0*/  IMAD R11, R11, UR4, RZ ;  /* 0x000000040b0b7c24 */ /* 0x000fc8000f8e02ff */
[----:B------:R-:W-:-:S06]  /*04f0*/  IMAD.HI.U32 R9, R9, R11, R8 ;  /* 0x0000000b09097227 */ /* 0x000fcc00078e0008 */
[----:B------:R-:W-:-:S05]  /*0500*/  IMAD.HI.U32 R9, R9, R4, RZ ;  /* 0x0000000409097227 */ /* 0x000fca00078e00ff */
[----:B------:R-:W-:-:S05]  /*0510*/  IADD3 R9, PT, PT, -R9, RZ, RZ ;  /* 0x000000ff09097210 */ /* 0x000fca0007ffe1ff */
[----:B------:R-:W-:-:S05]  /*0520*/  IMAD R6, R9, UR4, R4 ;  /* 0x0000000409067c24 */ /* 0x000fca000f8e0204 */
[----:B------:R-:W-:-:S13]  /*0530*/  ISETP.GE.U32.AND P0, PT, R6, UR4, PT ;  /* 0x0000000406007c0c */ /* 0x000fda000bf06070 */
[----:B------:R-:W-:-:S05]  /*0540*/  @P0 VIADD R6, R6, -UR4 ;  /* 0x8000000406060c36 */ /* 0x000fca0008000000 */
[----:B------:R-:W-:-:S13]  /*0550*/  ISETP.GE.U32.AND P0, PT, R6, UR4, PT ;  /* 0x0000000406007c0c */ /* 0x000fda000bf06070 */
[----:B------:R-:W-:Y:S01]  /*0560*/  @P0 VIADD R6, R6, -UR4 ;  /* 0x8000000406060c36 */ /* 0x000fe20008000000 */
[----:B------:R-:W-:Y:S01]  /*0570*/  @!P1 LOP3.LUT R6, RZ, UR4, RZ, 0x33, !PT ;  /* 0x00000004ff069c12 */ /* 0x000fe2000f8e33ff */
[----:B------:R-:W-:Y:S06]  /*0580*/  BRA `(.L_x_5) ;  /* 0x00000000000c7947 */ /* 0x000fec0003800000 */
.L_x_4:
[----:B------:R-:W-:Y:S02]  /*0590*/  MOV R6, R4 ;  /* 0x0000000400067202 */ /* 0x000fe40000000f00 */
[----:B------:R-:W-:-:S07]  /*05a0*/  MOV R4, 0x5c0 ;  /* 0x000005c000047802 */ /* 0x000fce0000000f00 */
[----:B------:R-:W-:Y:S05]  /*05b0*/  CALL.REL.NOINC `($__internal_1_$__cuda_sm20_rem_s64) ;  /* 0x0000000c00707944 */ /* 0x000fea0003c00000 */
.L_x_5:
[----:B------:R-:W-:Y:S05]  /*05c0*/  BSYNC.RECONVERGENT B0 ;  /* 0x0000000000007941 */ /* 0x000fea0003800200 */
.L_x_3:
[----:B------:R-:W0:Y:S01]  /*05d0*/  LDCU.64 UR6, c[0x0][0x3f8] ;  /* 0x00007f00ff0677ac */ /* 0x000e220008000a00 */
[----:B------:R-:W-:Y:S01]  /*05e0*/  BSSY.RECONVERGENT B0, `(.L_x_6) ;  /* 0x0000026000007945 */ /* 0x000fe20003800200 */
[----:B------:R-:W0:Y:S01]  /*05f0*/  LDCU.64 UR10, c[0x0][0x400] ;  /* 0x00008000ff0a77ac */ /* 0x000e220008000a00 */
[----:B------:R-:W1:Y:S01]  /*0600*/  LDCU.64 UR22, c[0x0][0x358] ;  /* 0x00006b00ff1677ac */ /* 0x000e620008000a00 */
[----:B0-----:R-:W-:Y:S02]  /*0610*/  UIMAD UR4, UR7, UR10, URZ ;  /* 0x0000000a070472a4 */ /* 0x001fe4000f8e02ff */
[----:B------:R-:W-:Y:S02]  /*0620*/  UIMAD.WIDE.U32 UR8, UR6, UR10, URZ ;  /* 0x0000000a060872a5 */ /* 0x000fe4000f8e00ff */
[----:B------:R-:W-:-:S04]  /*0630*/  UIMAD UR4, UR6, UR11, UR4 ;  /* 0x0000000b060472a4 */ /* 0x000fc8000f8e0204 */
[----:B------:R-:W-:-:S06]  /*0640*/  UIADD3 UR15, UPT, UPT, UR9, UR4, URZ ;  /* 0x00000004090f7290 */ /* 0x000fcc000fffe0ff */
[----:B------:R-:W-:-:S04]  /*0650*/  LOP3.LUT R4, R3, UR15, RZ, 0xfc, !PT ;  /* 0x0000000f03047c12 */ /* 0x000fc8000f8efcff */
[----:B------:R-:W-:-:S13]  /*0660*/  ISETP.NE.U32.AND P0, PT, R4, RZ, PT ;  /* 0x000000ff0400720c */ /* 0x000fda0003f05070 */
[----:B-1----:R-:W-:Y:S05]  /*0670*/  @P0 BRA `(.L_x_7) ;  /* 0x0000000000500947 */ /* 0x002fea0003800000 */
[----:B------:R-:W0:Y:S01]  /*0680*/  I2F.U32.RP R3, UR8 ;  /* 0x0000000800037d06 */ /* 0x000e220008209000 */
[----:B------:R-:W-:-:S07]  /*0690*/  ISETP.NE.U32.AND P2, PT, RZ, UR8, PT ;  /* 0x00000008ff007c0c */ /* 0x000fce000bf45070 */
[----:B0-----:R-:W0:Y:S02]  /*06a0*/  MUFU.RCP R3, R3 ;  /* 0x0000000300037308 */ /* 0x001e240000001000 */
[----:B0-----:R-:W-:-:S06]  /*06b0*/  VIADD R4, R3, 0xffffffe ;  /* 0x0ffffffe03047836 */ /* 0x001fcc0000000000 */
[----:B------:R0:W1:Y:S02]  /*06c0*/  F2I.FTZ.U32.TRUNC.NTZ R5, R4 ;  /* 0x0000000400057305 */ /* 0x000064000021f000 */
[----:B0-----:R-:W-:Y:S02]  /*06d0*/  HFMA2 R4, -RZ, RZ, 0, 0 ;  /* 0x00000000ff047431 */ /* 0x001fe400000001ff */
[----:B-1----:R-:W-:-:S04]  /*06e0*/  IMAD.MOV R9, RZ, RZ, -R5 ;  /* 0x000000ffff097224 */ /* 0x002fc800078e0a05 */
[----:B------:R-:W-:-:S04]  /*06f0*/  IMAD R9, R9, UR8, RZ ;  /* 0x0000000809097c24 */ /* 0x000fc8000f8e02ff */
[----:B------:R-:W-:-:S06]  /*0700*/  IMAD.HI.U32 R5, R5, R9, R4 ;  /* 0x0000000905057227 */ /* 0x000fcc00078e0004 */
[----:B------:R-:W-:-:S04]  /*0710*/  IMAD.HI.U32 R5, R5, R2, RZ ;  /* 0x0000000205057227 */ /* 0x000fc800078e00ff */
[----:B------:R-:W-:-:S04]  /*0720*/  IMAD.MOV R9, RZ, RZ, -R5 ;  /* 0x000000ffff097224 */ /* 0x000fc800078e0a05 */
[----:B------:R-:W-:-:S05]  /*0730*/  IMAD R2, R9, UR8, R2 ;  /* 0x0000000809027c24 */ /* 0x000fca000f8e0202 */
[----:B------:R-:W-:-:S13]  /*0740*/  ISETP.GE.U32.AND P0, PT, R2, UR8, PT ;  /* 0x0000000802007c0c */ /* 0x000fda000bf06070 */
[----:B------:R-:W-:Y:S01]  /*0750*/  @P0 VIADD R2, R2, -UR8 ;  /* 0x8000000802020c36 */ /* 0x000fe20008000000 */
[----:B------:R-:W-:-:S04]  /*0760*/  @P0 IADD3 R5, PT, PT, R5, 0x1, RZ ;  /* 0x0000000105050810 */ /* 0x000fc80007ffe0ff */
[----:B------:R-:W-:-:S13]  /*0770*/  ISETP.GE.U32.AND P1, PT, R2, UR8, PT ;  /* 0x0000000802007c0c */ /* 0x000fda000bf26070 */
[----:B------:R-:W-:Y:S01]  /*0780*/  @P1 VIADD R5, R5, 0x1 ;  /* 0x0000000105051836 */ /* 0x000fe20000000000 */
[----:B------:R-:W-:-:S05]  /*0790*/  @!P2 LOP3.LUT R5, RZ, UR8, RZ, 0x33, !PT ;  /* 0x00000008ff05ac12 */ /* 0x000fca000f8e33ff */
[----:B------:R-:W-:Y:S01]  /*07a0*/  IMAD.MOV.U32 R2, RZ, RZ, R5 ;  /* 0x000000ffff027224 */ /* 0x000fe200078e0005 */
[----:B------:R-:W-:Y:S06]  /*07b0*/  BRA `(.L_x_8) ;  /* 0x0000000000207947 */ /* 0x000fec0003800000 */
.L_x_7:
[----:B------:R-:W-:Y:S01]  /*07c0*/  IMAD.U32 R11, RZ, RZ, UR9 ;  /* 0x00000009ff0b7e24 */ /* 0x000fe2000f8e00ff */
[----:B------:R-:W-:Y:S01]  /*07d0*/  MOV R10, UR8 ;  /* 0x00000008000a7c02 */ /* 0x000fe20008000f00 */
[----:B------:R-:W-:Y:S01]  /*07e0*/  IMAD.MOV.U32 R11, RZ, RZ, R2 ;  /* 0x000000ffff0b7224 */ /* 0x000fe200078e0002 */
[----:B------:R-:W-:Y:S01]  /*07f0*/  MOV R12, R3 ;  /* 0x00000003000c7202 */ /* 0x000fe20000000f00 */
[----:B------:R-:W-:Y:S01]  /*0800*/  IMAD.U32 R9, RZ, RZ, UR15 ;  /* 0x0000000fff097e24 */ /* 0x000fe2000f8e00ff */
[----:B------:R-:W-:-:S07]  /*0810*/  MOV R8, 0x830 ;  /* 0x0000083000087802 */ /* 0x000fce0000000f00 */
[----:B------:R-:W-:Y:S05]  /*0820*/  CALL.REL.NOINC `($__internal_0_$__cuda_sm20_div_s64) ;  /* 0x0000000400887944 */ /* 0x000fea0003c00000 */
[----:B------:R-:W-:-:S07]  /*0830*/  IMAD.MOV.U32 R2, RZ, RZ, R10 ;  /* 0x000000ffff027224 */ /* 0x000fce00078e000a */
.L_x_8:
[----:B------:R-:W-:Y:S05]  /*0840*/  BSYNC.RECONVERGENT B0 ;  /* 0x0000000000007941 */ /* 0x000fea0003800200 */
.L_x_6:
[----:B------:R-:W0:Y:S01]  /*0850*/  S2UR UR13, SR_CTAID.Y ;  /* 0x00000000000d79c3 */ /* 0x000e220000002600 */
[----:B------:R-:W1:Y:S01]  /*0860*/  LDCU.128 UR16, c[0x0][0x430] ;  /* 0x00008600ff1077ac */ /* 0x000e620008000c00 */
[----:B------:R-:W2:Y:S06]  /*0870*/  LDCU UR10, c[0x0][0x440] ;  /* 0x00008800ff0a77ac */ /* 0x000eac0008000800 */
[----:B------:R-:W2:Y:S01]  /*0880*/  S2UR UR12, SR_CTAID.Z ;  /* 0x00000000000c79c3 */ /* 0x000ea20000002700 */
[----:B------:R-:W3:Y:S01]  /*0890*/  LDCU.128 UR4, c[0x0][0x3b0] ;  /* 0x00007600ff0477ac */ /* 0x000ee20008000c00 */
[----:B------:R-:W4:Y:S06]  /*08a0*/  LDCU.128 UR24, c[0x0][0x3c0] ;  /* 0x00007800ff1877ac */ /* 0x000f2c0008000c00 */
[----:B------:R-:W5:Y:S01]  /*08b0*/  LDC R8, c[0x0][0x3a8] ;  /* 0x0000ea00ff087b82 */ /* 0x000f620000000800 */
[----:B-1----:R-:W-:-:S02]  /*08c0*/  UIADD3 UR20, UPT, UPT, -UR18, URZ, URZ ;  /* 0x000000ff12147290 */ /* 0x002fc4000fffe1ff */
[----:B------:R-:W-:Y:S01]  /*08d0*/  VIMNMX R3, PT, PT, R0, UR18, !PT ;  /* 0x0000001200037c48 */ /* 0x000fe2000ffe0100 */
[----:B------:R-:W-:Y:S02]  /*08e0*/  UIADD3 UR21, UPT, UPT, -UR17, URZ, URZ ;  /* 0x000000ff11157290 */ /* 0x000fe4000fffe1ff */
[----:B------:R-:W-:Y:S02]  /*08f0*/  UISETP.LT.AND UP0, UPT, URZ, UR20, UPT ;  /* 0x00000014ff00728c */ /* 0x000fe4000bf01270 */
[----:B------:R-:W1:Y:S01]  /*0900*/  LDC R10, c[0x0][0x3a0] ;  /* 0x0000e800ff0a7b82 */ /* 0x000e620000000800 */
[----:B0-----:R-:W-:-:S04]  /*0910*/  UIADD3 UR13, UPT, UPT, UR13, UR19, URZ ;  /* 0x000000130d0d7290 */ /* 0x001fc8000fffe0ff */
[----:B------:R-:W-:Y:S02]  /*0920*/  USHF.R.S32.HI UR14, URZ, 0x1f, UR13 ;  /* 0x0000001fff0e7899 */ /* 0x000fe4000801140d */
[----:B--2---:R-:W-:Y:S01]  /*0930*/  UIADD3 UR12, UPT, UPT, UR12, UR10, URZ ;  /* 0x0000000a0c0c7290 */ /* 0x004fe2000fffe0ff */
[----:B------:R-:W0:Y:S01]  /*0940*/  LDC.64 R4, c[0x0][0x3d0] ;  /* 0x0000f400ff047b82 */ /* 0x000e220000000a00 */
[----:B---3--:R-:W-:Y:S02]  /*0950*/  UIMAD.WIDE.U32 UR10, UR13, UR6, URZ ;  /* 0x000000060d0a72a5 */ /* 0x008fe4000f8e00ff */
[----:B------:R-:W-:-:S04]  /*0960*/  UIMAD UR6, UR14, UR6, URZ ;  /* 0x000000060e0672a4 */ /* 0x000fc8000f8e02ff */
[----:B------:R-:W-:Y:S01]  /*0970*/  UIMAD UR6, UR13, UR7, UR6 ;  /* 0x000000070d0672a4 */ /* 0x000fe2000f8e0206 */
[----:B-----5:R-:W-:Y:S01]  /*0980*/  IADD3 R8, PT, PT, R8, UR18, RZ ;  /* 0x0000001208087c10 */ /* 0x020fe2000fffe0ff */
[----:B------:R-:W2:Y:S01]  /*0990*/  LDC R12, c[0x0][0x398] ;  /* 0x0000e600ff0c7b82 */ /* 0x000ea20000000800 */
[----:B------:R-:W-:Y:S02]  /*09a0*/  USHF.R.S32.HI UR7, URZ, 0x1f, UR12 ;  /* 0x0000001fff077899 */ /* 0x000fe4000801140c */
[----:B------:R-:W-:Y:S01]  /*09b0*/  UIADD3 UR11, UPT, UPT, UR11, UR6, URZ ;  /* 0x000000060b0b7290 */ /* 0x000fe2000fffe0ff */
[----:B------:R-:W-:Y:S01]  /*09c0*/  VIADDMNMX R8, R8, 0xffffffff, R3, PT ;  /* 0xffffffff08087846 */ /* 0x000fe20003800103 */
[----:B------:R-:W-:Y:S01]  /*09d0*/  USEL UR6, URZ, UR20, !UP0 ;  /* 0x00000014ff067287 */ /* 0x000fe2000c000000 */
[----:B------:R-:W-:Y:S01]  /*09e0*/  VIMNMX R3, PT, PT, RZ, UR18, !PT ;  /* 0x00000012ff037c48 */ /* 0x000fe2000ffe0100 */
[----:B------:R-:W-:Y:S01]  /*09f0*/  UISETP.LT.AND UP0, UPT, URZ, UR21, UPT ;  /* 0x00000015ff00728c */ /* 0x000fe2000bf01270 */
[----:B-1----:R-:W-:Y:S01]  /*0a00*/  VIADD R10, R10, UR17 ;  /* 0x000000110a0a7c36 */ /* 0x002fe20008000000 */
[----:B------:R-:W-:-:S02]  /*0a10*/  UIMAD UR19, UR7, UR4, URZ ;  /* 0x00000004071372a4 */ /* 0x000fc4000f8e02ff */
[----:B------:R-:W-:Y:S01]  /*0a20*/  IADD3 R8, PT, PT, R8, UR6, -R3 ;  /* 0x0000000608087c10 */ /* 0x000fe2000fffe803 */
[----:B------:R-:W-:Y:S01]  /*0a30*/  USEL UR6, URZ, UR21, !UP0 ;  /* 0x00000015ff067287 */ /* 0x000fe2000c000000 */
[----:B------:R-:W-:Y:S01]  /*0a40*/  VIMNMX R3, PT, PT, R6, UR17, !PT ;  /* 0x0000001106037c48 */ /* 0x000fe2000ffe0100 */
[----:B------:R-:W-:Y:S01]  /*0a50*/  UIMAD UR19, UR12, UR5, UR19 ;  /* 0x000000050c1372a4 */ /* 0x000fe2000f8e0213 */
[----:B------:R-:W-:Y:S01]  /*0a60*/  SHF.R.S32.HI R9, RZ, 0x1f, R8 ;  /* 0x0000001fff097819 */ /* 0x000fe20000011408 */
[----:B------:R-:W-:Y:S01]  /*0a70*/  UIMAD.WIDE.U32 UR4, UR12, UR4, UR10 ;  /* 0x000000040c0472a5 */ /* 0x000fe2000f8e000a */
[----:B------:R-:W-:Y:S01]  /*0a80*/  VIADDMNMX R10, R10, 0xffffffff, R3, PT ;  /* 0xffffffff0a0a7846 */ /* 0x000fe20003800103 */
[----:B------:R-:W1:Y:S01]  /*0a90*/  LDCU.64 UR10, c[0x0][0x408] ;  /* 0x00008100ff0a77ac */ /* 0x000e620008000a00 */
[----:B------:R-:W-:Y:S01]  /*0aa0*/  VIMNMX R3, PT, PT, RZ, UR17, !PT ;  /* 0x00000011ff037c48 */ /* 0x000fe2000ffe0100 */
[----:B0-----:R-:W-:Y:S01]  /*0ab0*/  IMAD R11, R9, R4, RZ ;  /* 0x00000004090b7224 */ /* 0x001fe200078e02ff */
[----:B------:R-:W-:-:S02]  /*0ac0*/  UIADD3 UR5, UPT, UPT, UR5, UR19, URZ ;  /* 0x0000001305057290 */ /* 0x000fc4000fffe0ff */
[----:B------:R-:W-:Y:S01]  /*0ad0*/  IADD3 R9, PT, PT, R10, UR6, -R3 ;  /* 0x000000060a097c10 */ /* 0x000fe2000fffe803 */
[----:B------:R-:W-:Y:S01]  /*0ae0*/  UIADD3 UR6, UPT, UPT, -UR16, URZ, URZ ;  /* 0x000000ff10067290 */ /* 0x000fe2000fffe1ff */
[----:B------:R-:W-:Y:S01]  /*0af0*/  IMAD R13, R8, R5, R11 ;  /* 0x00000005080d7224 */ /* 0x000fe200078e020b */
[----:B------:R-:W-:Y:S01]  /*0b00*/  VIMNMX R10, PT, PT, R2, UR16, !PT ;  /* 0x00000010020a7c48 */ /* 0x000fe2000ffe0100 */
[----:B--2---:R-:W-:Y:S01]  /*0b10*/  VIADD R11, R12, UR16 ;  /* 0x000000100c0b7c36 */ /* 0x004fe20008000000 */
[----:B------:R-:W-:Y:S01]  /*0b20*/  UISETP.LT.AND UP0, UPT, URZ, UR6, UPT ;  /* 0x00000006ff00728c */ /* 0x000fe2000bf01270 */
[----:B------:R-:W-:Y:S01]  /*0b30*/  IMAD.WIDE.U32 R4, R8, R4, UR4 ;  /* 0x0000000408047e25 */ /* 0x000fe2000f8e0004 */
[----:B------:R-:W-:Y:S01]  /*0b40*/  VIMNMX R3, PT, PT, RZ, UR16, !PT ;  /* 0x00000010ff037c48 */ /* 0x000fe2000ffe0100 */
[----:B------:R-:W0:Y:S01]  /*0b50*/  LDCU.128 UR16, c[0x0][0x410] ;  /* 0x00008200ff1077ac */ /* 0x000e220008000c00 */
[----:B------:R-:W-:Y:S02]  /*0b60*/  VIADDMNMX R10, R11, 0xffffffff, R10, PT ;  /* 0xffffffff0b0a7846 */ /* 0x000fe4000380010a */
[----:B------:R-:W-:Y:S01]  /*0b70*/  SHF.R.S32.HI R8, RZ, 0x1f, R9 ;  /* 0x0000001fff087819 */ /* 0x000fe20000011409 */
[----:B------:R-:W-:Y:S01]  /*0b80*/  USEL UR4, URZ, UR6, !UP0 ;  /* 0x00000006ff047287 */ /* 0x000fe2000c000000 */
[----:B------:R-:W-:-:S05]  /*0b90*/  IADD3 R5, PT, PT, R5, R13, RZ ;  /* 0x0000000d05057210 */ /* 0x000fca0007ffe0ff */
[----:B------:R-:W-:Y:S01]  /*0ba0*/  IADD3 R3, PT, PT, R10, UR4, -R3 ;  /* 0x000000040a037c10 */ /* 0x000fe2000fffe803 */
[----:B----4-:R-:W-:Y:S02]  /*0bb0*/  IMAD R10, R8, UR26, RZ ;  /* 0x0000001a080a7c24 */ /* 0x010fe4000f8e02ff */
[C---:B------:R-:W-:Y:S01]  /*0bc0*/  IMAD.WIDE.U32 R4, R9.reuse, UR26, R4 ;  /* 0x0000001a09047c25 */ /* 0x040fe2000f8e0004 */
[----:B------:R-:W-:Y:S01]  /*0bd0*/  SHF.R.S32.HI R8, RZ, 0x1f, R3 ;  /* 0x0000001fff087819 */ /* 0x000fe20000011403 */
[----:B------:R-:W2:Y:S02]  /*0be0*/  LDCU.64 UR4, c[0x0][0x380] ;  /* 0x00007000ff0477ac */ /* 0x000ea40008000a00 */
[----:B------:R-:W-:Y:S02]  /*0bf0*/  IMAD R11, R9, UR27, R10 ;  /* 0x0000001b090b7c24 */ /* 0x000fe4000f8e020a */
[----:B------:R-:W-:Y:S02]  /*0c00*/  IMAD R8, R8, UR24, RZ ;  /* 0x0000001808087c24 */ /* 0x000fe4000f8e02ff */
[----:B------:R-:W-:-:S02]  /*0c10*/  IMAD.IADD R5, R5, 0x1, R11 ;  /* 0x0000000105057824 */ /* 0x000fc400078e020b */
[C---:B------:R-:W-:Y:S02]  /*0c20*/  IMAD R9, R3.reuse, UR25, R8 ;  /* 0x0000001903097c24 */ /* 0x040fe4000f8e0208 */
[----:B------:R-:W-:-:S04]  /*0c30*/  IMAD.WIDE.U32 R4, R3, UR24, R4 ;  /* 0x0000001803047c25 */ /* 0x000fc8000f8e0004 */
[----:B------:R-:W-:Y:S01]  /*0c40*/  IMAD.IADD R3, R5, 0x1, R9 ;  /* 0x0000000105037824 */ /* 0x000fe200078e0209 */
[----:B0-----:R-:W-:Y:S01]  /*0c50*/  UIMAD UR14, UR14, UR16, URZ ;  /* 0x000000100e0e72a4 */ /* 0x001fe2000f8e02ff */
[----:B------:R-:W0:Y:S01]  /*0c60*/  LDC.64 R8, c[0x0][0x420] ;  /* 0x00010800ff087b82 */ /* 0x000e220000000a00 */
[----:B--2---:R-:W-:-:S04]  /*0c70*/  LEA R10, P0, R4, UR4, 0x1 ;  /* 0x00000004040a7c11 */ /* 0x004fc8000f8008ff */
[----:B------:R-:W-:-:S03]  /*0c80*/  LEA.HI.X R11, R4, UR5, R3, 0x1, P0 ;  /* 0x00000005040b7c11 */ /* 0x000fc600080f0c03 */
[----:B------:R-:W2:Y:S02]  /*0c90*/  LDC.64 R4, c[0x0][0x428] ;  /* 0x00010a00ff047b82 */ /* 0x000ea40000000a00 */
[----:B------:R3:W4:Y:S01]  /*0ca0*/  LDG.E.U16 R3, desc[UR22][R10.64] ;  /* 0x000000160a037981 */ /* 0x000722000c1e1500 */
[----:B------:R-:W-:Y:S02]  /*0cb0*/  UIMAD.WIDE.U32 UR4, UR13, UR16, URZ ;  /* 0x000000100d0472a5 */ /* 0x000fe4000f8e00ff */
[----:B------:R-:W-:Y:S02]  /*0cc0*/  UIMAD UR14, UR13, UR17, UR14 ;  /* 0x000000110d0e72a4 */ /* 0x000fe4000f8e020e */
[----:B-1----:R-:W-:Y:S02]  /*0cd0*/  UIMAD UR7, UR7, UR10, URZ ;  /* 0x0000000a070772a4 */ /* 0x002fe4000f8e02ff */
[----:B------:R-:W-:Y:S02]  /*0ce0*/  UIADD3 UR5, UPT, UPT, UR5, UR14, URZ ;  /* 0x0000000e05057290 */ /* 0x000fe4000fffe0ff */
[----:B------:R-:W-:-:S02]  /*0cf0*/  UIMAD UR7, UR12, UR11, UR7 ;  /* 0x0000000b0c0772a4 */ /* 0x000fc4000f8e0207 */
[----:B------:R-:W-:-:S04]  /*0d00*/  UIMAD.WIDE.U32 UR4, UR12, UR10, UR4 ;  /* 0x0000000a0c0472a5 */ /* 0x000fc8000f8e0004 */
[----:B------:R-:W-:Y:S01]  /*0d10*/  UIADD3 UR5, UPT, UPT, UR5, UR7, URZ ;  /* 0x0000000705057290 */ /* 0x000fe2000fffe0ff */
[----:B--2---:R-:W-:-:S05]  /*0d20*/  IMAD R7, R7, R4, RZ ;  /* 0x0000000407077224 */ /* 0x004fca00078e02ff */
[----:B---3--:R-:W-:-:S04]  /*0d30*/  IMAD.WIDE.U32 R10, R0, R4, UR4 ;  /* 0x00000004000a7e25 */ /* 0x008fc8000f8e0004 */
[----:B------:R-:W-:Y:S01]  /*0d40*/  IMAD R5, R0, R5, R7 ;  /* 0x0000000500057224 */ /* 0x000fe200078e0207 */
[----:B------:R-:W-:Y:S02]  /*0d50*/  SHF.R.S32.HI R7, RZ, 0x1f, R6 ;  /* 0x0000001fff077819 */ /* 0x000fe40000011406 */
[----:B------:R-:W-:Y:S02]  /*0d60*/  SHF.R.S32.HI R0, RZ, 0x1f, R2 ;  /* 0x0000001fff007819 */ /* 0x000fe40000011402 */
[----:B------:R-:W-:Y:S01]  /*0d70*/  IADD3 R11, PT, PT, R11, R5, RZ ;  /* 0x000000050b0b7210 */ /* 0x000fe20007ffe0ff */
[----:B0-----:R-:W-:Y:S01]  /*0d80*/  IMAD R7, R7, R8, RZ ;  /* 0x0000000807077224 */ /* 0x001fe200078e02ff */
[----:B------:R-:W0:Y:S03]  /*0d90*/  LDC.64 R4, c[0x0][0x3d8] ;  /* 0x0000f600ff047b82 */ /* 0x000e260000000a00 */
[----:B------:R-:W-:-:S02]  /*0da0*/  IMAD R9, R6, R9, R7 ;  /* 0x0000000906097224 */ /* 0x000fc400078e0207 */
[----:B------:R-:W-:-:S04]  /*0db0*/  IMAD.WIDE.U32 R6, R6, R8, R10 ;  /* 0x0000000806067225 */ /* 0x000fc800078e000a */
[----:B------:R-:W-:Y:S02]  /*0dc0*/  IMAD.IADD R7, R7, 0x1, R9 ;  /* 0x0000000107077824 */ /* 0x000fe400078e0209 */
[----:B------:R-:W-:Y:S02]  /*0dd0*/  IMAD R9, R0, UR18, RZ ;  /* 0x0000001200097c24 */ /* 0x000fe4000f8e02ff */
[----:B------:R-:W-:-:S04]  /*0de0*/  IMAD.WIDE.U32 R6, R2, UR18, R6 ;  /* 0x0000001202067c25 */ /* 0x000fc8000f8e0006 */
[----:B------:R-:W-:-:S04]  /*0df0*/  IMAD R9, R2, UR19, R9 ;  /* 0x0000001302097c24 */ /* 0x000fc8000f8e0209 */
[----:B------:R-:W-:Y:S01]  /*0e00*/  IMAD.IADD R0, R7, 0x1, R9 ;  /* 0x0000000107007824 */ /* 0x000fe200078e0209 */
[----:B0-----:R-:W-:-:S04]  /*0e10*/  LEA R4, P0, R6, R4, 0x1 ;  /* 0x0000000406047211 */ /* 0x001fc800078008ff */
[----:B------:R-:W-:-:S05]  /*0e20*/  LEA.HI.X R5, R6, R5, R0, 0x1, P0 ;  /* 0x0000000506057211 */ /* 0x000fca00000f0c00 */
[----:B----4-:R-:W-:Y:S01]  /*0e30*/  STG.E.U16 desc[UR22][R4.64], R3 ;  /* 0x0000000304007986 */ /* 0x010fe2000c101516 */
[----:B------:R-:W-:Y:S05]  /*0e40*/  EXIT ;  /* 0x000000000000794d */ /* 0x000fea0003800000 */
        .weak           $__internal_0_$__cuda_sm20_div_s64
        .type           $__internal_0_$__cuda_sm20_div_s64,@function
        .size           $__internal_0_$__cuda_sm20_div_s64,($__internal_1_$__cuda_sm20_rem_s64 - $__internal_0_$__cuda_sm20_div_s64)
$__internal_0_$__cuda_sm20_div_s64:
[-C--:B------:R-:W-:Y:S02]  /*0e50*/  IADD3 R5, P1, PT, RZ, -R10.reuse, RZ ;  /* 0x8000000aff057210 */ /* 0x080fe40007f3e0ff */
[----:B------:R-:W-:Y:S02]  /*0e60*/  ISETP.GE.AND P0, PT, R9, RZ, PT ;  /* 0x000000ff0900720c */ /* 0x000fe40003f06270 */
[-C--:B------:R-:W-:Y:S02]  /*0e70*/  IADD3.X R14, PT, PT, RZ, ~R9.reuse, RZ, P1, !PT ;  /* 0x80000009ff0e7210 */ /* 0x080fe40000ffe4ff */
[----:B------:R-:W-:Y:S02]  /*0e80*/  SEL R4, R5, R10, !P0 ;  /* 0x0000000a05047207 */ /* 0x000fe40004000000 */
[----:B------:R-:W-:Y:S02]  /*0e90*/  SEL R5, R14, R9, !P0 ;  /* 0x000000090e057207 */ /* 0x000fe40004000000 */
[----:B------:R-:W-:-:S02]  /*0ea0*/  ISETP.GE.AND P3, PT, R12, RZ, PT ;  /* 0x000000ff0c00720c */ /* 0x000fc40003f66270 */
[----:B------:R-:W0:Y:S08]  /*0eb0*/  I2F.U64.RP R13, R4 ;  /* 0x00000004000d7312 */ /* 0x000e300000309000 */
[----:B0-----:R-:W0:Y:S02]  /*0ec0*/  MUFU.RCP R13, R13 ;  /* 0x0000000d000d7308 */ /* 0x001e240000001000 */
[----:B0-----:R-:W-:-:S06]  /*0ed0*/  VIADD R14, R13, 0x1ffffffe ;  /* 0x1ffffffe0d0e7836 */ /* 0x001fcc0000000000 */
[----:B------:R-:W0:Y:S02]  /*0ee0*/  F2I.U64.TRUNC R14, R14 ;  /* 0x0000000e000e7311 */ /* 0x000e24000020d800 */
[----:B0-----:R-:W-:-:S04]  /*0ef0*/  IMAD.WIDE.U32 R16, R14, R4, RZ ;  /* 0x000000040e107225 */ /* 0x001fc800078e00ff */
[----:B------:R-:W-:Y:S01]  /*0f00*/  IMAD R17, R14, R5, R17 ;  /* 0x000000050e117224 */ /* 0x000fe200078e0211 */
[----:B------:R-:W-:-:S03]  /*0f10*/  IADD3 R19, P0, PT, RZ, -R16, RZ ;  /* 0x80000010ff137210 */ /* 0x000fc60007f1e0ff */
[----:B------:R-:W-:Y:S02]  /*0f20*/  IMAD R17, R15, R4, R17 ;  /* 0x000000040f117224 */ /* 0x000fe400078e0211 */
[----:B------:R-:W-:-:S04]  /*0f30*/  IMAD.HI.U32 R16, R14, R19, RZ ;  /* 0x000000130e107227 */ /* 0x000fc800078e00ff */
[----:B------:R-:W-:Y:S01]  /*0f40*/  IMAD.X R21, RZ, RZ, ~R17, P0 ;  /* 0x000000ffff157224 */ /* 0x000fe200000e0e11 */
[----:B------:R-:W-:-:S03]  /*0f50*/  MOV R17, R14 ;  /* 0x0000000e00117202 */ /* 0x000fc60000000f00 */
[-C--:B------:R-:W-:Y:S02]  /*0f60*/  IMAD R23, R15, R21.reuse, RZ ;  /* 0x000000150f177224 */ /* 0x080fe400078e02ff */
[----:B------:R-:W-:-:S04]  /*0f70*/  IMAD.WIDE.U32 R16, P0, R14, R21, R16 ;  /* 0x000000150e107225 */ /* 0x000fc80007800010 */
[----:B------:R-:W-:-:S04]  /*0f80*/  IMAD.HI.U32 R13, R15, R21, RZ ;  /* 0x000000150f0d7227 */ /* 0x000fc800078e00ff */
[----:B------:R-:W-:-:S04]  /*0f90*/  IMAD.HI.U32 R16, P1, R15, R19, R16 ;  /* 0x000000130f107227 */ /* 0x000fc80007820010 */
[----:B------:R-:W-:Y:S01]  /*0fa0*/  IMAD.X R13, R13, 0x1, R15, P0 ;  /* 0x000000010d0d7824 */ /* 0x000fe200000e060f */
[----:B------:R-:W-:-:S04]  /*0fb0*/  IADD3 R17, P2, PT, R23, R16, RZ ;  /* 0x0000001017117210 */ /* 0x000fc80007f5e0ff */
[----:B------:R-:W-:Y:S01]  /*0fc0*/  IADD3.X R13, PT, PT, RZ, RZ, R13, P2, P1 ;  /* 0x000000ffff0d7210 */ /* 0x000fe200017e240d */
[----:B------:R-:W-:-:S04]  /*0fd0*/  IMAD.WIDE.U32 R14, R17, R4, RZ ;  /* 0x00000004110e7225 */ /* 0x000fc800078e00ff */
[----:B------:R-:W-:Y:S01]  /*0fe0*/  IMAD R15, R17, R5, R15 ;  /* 0x00000005110f7224 */ /* 0x000fe200078e020f */
[----:B------:R-:W-:Y:S02]  /*0ff0*/  IADD3 R19, P0, PT, RZ, -R14, RZ ;  /* 0x8000000eff137210 */ /* 0x000fe40007f1e0ff */
[----:B------:R-:W-:Y:S01]  /*1000*/  IADD3 R14, P4, PT, RZ, -R11, RZ ;  /* 0x8000000bff0e7210 */ /* 0x000fe20007f9e0ff */
[----:B------:R-:W-:Y:S02]  /*1010*/  IMAD R15, R13, R4, R15 ;  /* 0x000000040d0f7224 */ /* 0x000fe400078e020f */
[----:B------:R-:W-:Y:S01]  /*1020*/  IMAD.HI.U32 R16, R17, R19, RZ ;  /* 0x0000001311107227 */ /* 0x000fe200078e00ff */
[----:B------:R-:W-:-:S03]  /*1030*/  SEL R11, R14, R11, !P3 ;  /* 0x0000000b0e0b7207 */ /* 0x000fc60005800000 */
[----:B------:R-:W-:-:S04]  /*1040*/  IMAD.X R18, RZ, RZ, ~R15, P0 ;  /* 0x000000ffff127224 */ /* 0x000fc800000e0e0f */
[----:B------:R-:W-:-:S04]  /*1050*/  IMAD.WIDE.U32 R16, P0, R17, R18, R16 ;  /* 0x0000001211107225 */ /* 0x000fc80007800010 */
[C---:B------:R-:W-:Y:S02]  /*1060*/  IMAD R15, R13.reuse, R18, RZ ;  /* 0x000000120d0f7224 */ /* 0x040fe400078e02ff */
[----:B------:R-:W-:Y:S01]  /*1070*/  IMAD.HI.U32 R16, P1, R13, R19, R16 ;  /* 0x000000130d107227 */ /* 0x000fe20007820010 */
[----:B------:R-:W-:-:S03]  /*1080*/  IADD3.X R17, PT, PT, RZ, ~R12, RZ, P4, !PT ;  /* 0x8000000cff117210 */ /* 0x000fc600027fe4ff */
[----:B------:R-:W-:Y:S01]  /*1090*/  IMAD.HI.U32 R18, R13, R18, RZ ;  /* 0x000000120d127227 */ /* 0x000fe200078e00ff */
[----:B------:R-:W-:-:S03]  /*10a0*/  IADD3 R16, P2, PT, R15, R16, RZ ;  /* 0x000000100f107210 */ /* 0x000fc60007f5e0ff */
[----:B------:R-:W-:Y:S01]  /*10b0*/  IMAD.X R15, R18, 0x1, R13, P0 ;  /* 0x00000001120f7824 */ /* 0x000fe200000e060d */
[-C--:B------:R-:W-:Y:S01]  /*10c0*/  SEL R13, R17, R12.reuse, !P3 ;  /* 0x0000000c110d7207 */ /* 0x080fe20005800000 */
[C---:B------:R-:W-:Y:S01]  /*10d0*/  IMAD.HI.U32 R14, R16.reuse, R11, RZ ;  /* 0x0000000b100e7227 */ /* 0x040fe200078e00ff */
[----:B------:R-:W-:Y:S02]  /*10e0*/  LOP3.LUT R12, R9, R12, RZ, 0x3c, !PT ;  /* 0x0000000c090c7212 */ /* 0x000fe400078e3cff */
[----:B------:R-:W-:Y:S01]  /*10f0*/  IADD3.X R18, PT, PT, RZ, RZ, R15, P2, P1 ;  /* 0x000000ffff127210 */ /* 0x000fe200017e240f */
[----:B------:R-:W-:Y:S02]  /*1100*/  IMAD.MOV.U32 R15, RZ, RZ, RZ ;  /* 0x000000ffff0f7224 */ /* 0x000fe400078e00ff */
[----:B------:R-:W-:-:S04]  /*1110*/  IMAD.WIDE.U32 R14, R16, R13, R14 ;  /* 0x0000000d100e7225 */ /* 0x000fc800078e000e */
[C---:B------:R-:W-:Y:S02]  /*1120*/  IMAD R17, R18.reuse, R13, RZ ;  /* 0x0000000d12117224 */ /* 0x040fe400078e02ff */
[----:B------:R-:W-:-:S04]  /*1130*/  IMAD.HI.U32 R14, P0, R18, R11, R14 ;  /* 0x0000000b120e7227 */ /* 0x000fc8000780000e */
[----:B------:R-:W-:Y:S01]  /*1140*/  IMAD.HI.U32 R16, R18, R13, RZ ;  /* 0x0000000d12107227 */ /* 0x000fe200078e00ff */
[----:B------:R-:W-:-:S04]  /*1150*/  IADD3 R17, P1, PT, R17, R14, RZ ;  /* 0x0000000e11117210 */ /* 0x000fc80007f3e0ff */
[----:B------:R-:W-:Y:S01]  /*1160*/  IADD3.X R16, PT, PT, R16, RZ, RZ, P0, !PT ;  /* 0x000000ff10107210 */ /* 0x000fe200007fe4ff */
[----:B------:R-:W-:-:S04]  /*1170*/  IMAD.WIDE.U32 R14, R17, R4, RZ ;  /* 0x00000004110e7225 */ /* 0x000fc800078e00ff */
[----:B------:R-:W-:Y:S01]  /*1180*/  IMAD.X R19, RZ, RZ, R16, P1 ;  /* 0x000000ffff137224 */ /* 0x000fe200008e0610 */
[----:B------:R-:W-:Y:S01]  /*1190*/  IADD3 R21, P1, PT, -R14, R11, RZ ;  /* 0x0000000b0e157210 */ /* 0x000fe20007f3e1ff */
[----:B------:R-:W-:-:S03]  /*11a0*/  IMAD R15, R17, R5, R15 ;  /* 0x00000005110f7224 */ /* 0x000fc600078e020f */
[-C--:B------:R-:W-:Y:S01]  /*11b0*/  ISETP.GE.U32.AND P0, PT, R21, R4.reuse, PT ;  /* 0x000000041500720c */ /* 0x080fe20003f06070 */
[----:B------:R-:W-:-:S04]  /*11c0*/  IMAD R14, R19, R4, R15 ;  /* 0x00000004130e7224 */ /* 0x000fc800078e020f */
[----:B------:R-:W-:Y:S01]  /*11d0*/  IMAD.X R15, R13, 0x1, ~R14, P1 ;  /* 0x000000010d0f7824 */ /* 0x000fe200008e0e0e */
[----:B------:R-:W-:Y:S02]  /*11e0*/  IADD3 R11, P1, PT, R21, -R4, RZ ;  /* 0x80000004150b7210 */ /* 0x000fe40007f3e0ff */
[----:B------:R-:W-:Y:S02]  /*11f0*/  IADD3 R14, P2, PT, R17, 0x1, RZ ;  /* 0x00000001110e7810 */ /* 0x000fe40007f5e0ff */
[CC--:B------:R-:W-:Y:S02]  /*1200*/  ISETP.GE.U32.AND.EX P0, PT, R15.reuse, R5.reuse, PT, P0 ;  /* 0x000000050f00720c */ /* 0x0c0fe40003f06100 */
[----:B------:R-:W-:Y:S01]  /*1210*/  IADD3.X R13, PT, PT, R15, ~R5, RZ, P1, !PT ;  /* 0x800000050f0d7210 */ /* 0x000fe20000ffe4ff */
[----:B------:R-:W-:Y:S01]  /*1220*/  IMAD.X R16, RZ, RZ, R19, P2 ;  /* 0x000000ffff107224 */ /* 0x000fe200010e0613 */
[----:B------:R-:W-:Y:S02]  /*1230*/  SEL R11, R11, R21, P0 ;  /* 0x000000150b0b7207 */ /* 0x000fe40000000000 */
[----:B------:R-:W-:-:S02]  /*1240*/  SEL R17, R14, R17, P0 ;  /* 0x000000110e117207 */ /* 0x000fc40000000000 */
[----:B------:R-:W-:Y:S02]  /*1250*/  SEL R13, R13, R15, P0 ;  /* 0x0000000f0d0d7207 */ /* 0x000fe40000000000 */
[----:B------:R-:W-:Y:S02]  /*1260*/  ISETP.GE.U32.AND P1, PT, R11, R4, PT ;  /* 0x000000040b00720c */ /* 0x000fe40003f26070 */
[----:B------:R-:W-:Y:S02]  /*1270*/  SEL R14, R16, R19, P0 ;  /* 0x00000013100e7207 */ /* 0x000fe40000000000 */
[----:B------:R-:W-:Y:S02]  /*1280*/  IADD3 R4, P2, PT, R17, 0x1, RZ ;  /* 0x0000000111047810 */ /* 0x000fe40007f5e0ff */
[----:B------:R-:W-:Y:S02]  /*1290*/  ISETP.GE.U32.AND.EX P0, PT, R13, R5, PT, P1 ;  /* 0x000000050d00720c */ /* 0x000fe40003f06110 */
[----:B------:R-:W-:Y:S01]  /*12a0*/  ISETP.GE.AND P1, PT, R12, RZ, PT ;  /* 0x000000ff0c00720c */ /* 0x000fe20003f26270 */
[----:B------:R-:W-:Y:S01]  /*12b0*/  IMAD.X R11, RZ, RZ, R14, P2 ;  /* 0x000000ffff0b7224 */ /* 0x000fe200010e060e */
[----:B------:R-:W-:-:S04]  /*12c0*/  SEL R4, R4, R17, P0 ;  /* 0x0000001104047207 */ /* 0x000fc80000000000 */
[----:B------:R-:W-:Y:S02]  /*12d0*/  SEL R11, R11, R14, P0 ;  /* 0x0000000e0b0b7207 */ /* 0x000fe40000000000 */
[-C--:B------:R-:W-:Y:S02]  /*12e0*/  IADD3 R5, P2, PT, RZ, -R4.reuse, RZ ;  /* 0x80000004ff057210 */ /* 0x080fe40007f5e0ff */
[----:B------:R-:W-:Y:S02]  /*12f0*/  ISETP.NE.U32.AND P0, PT, R10, RZ, PT ;  /* 0x000000ff0a00720c */ /* 0x000fe40003f05070 */
[----:B------:R-:W-:Y:S02]  /*1300*/  IADD3.X R12, PT, PT, RZ, ~R11, RZ, P2, !PT ;  /* 0x8000000bff0c7210 */ /* 0x000fe400017fe4ff */
[----:B------:R-:W-:Y:S01]  /*1310*/  ISETP.NE.AND.EX P0, PT, R9, RZ, PT, P0 ;  /* 0x000000ff0900720c */ /* 0x000fe20003f05300 */
[----:B------:R-:W-:Y:S01]  /*1320*/  IMAD.MOV.U32 R9, RZ, RZ, 0x0 ;  /* 0x00000000ff097424 */ /* 0x000fe200078e00ff */
[----:B------:R-:W-:-:S02]  /*1330*/  SEL R10, R5, R4, !P1 ;  /* 0x00000004050a7207 */ /* 0x000fc40004800000 */
[----:B------:R-:W-:Y:S02]  /*1340*/  SEL R11, R12, R11, !P1 ;  /* 0x0000000b0c0b7207 */ /* 0x000fe40004800000 */
[----:B------:R-:W-:Y:S02]  /*1350*/  SEL R10, R10, 0xffffffff, P0 ;  /* 0xffffffff0a0a7807 */ /* 0x000fe40000000000 */
[----:B------:R-:W-:Y:S01]  /*1360*/  SEL R11, R11, 0xffffffff, P0 ;  /* 0xffffffff0b0b7807 */ /* 0x000fe20000000000 */
[----:B------:R-:W-:Y:S06]  /*1370*/  RET.REL.NODEC R8 `(_ZN2at6native54_GLOBAL__N__757059ea_21_ReplicationPadding_cu_4a93dcdf32replication_pad_forward_kernel3dIN3c108BFloat16EEEvNS_27GenericPackedTensorAccessorIKT_Lm5ENS_16DefaultPtrTraitsElEENS5_IS6_Lm5ES8_lEEiiiii) ;  /* 0xffffffec08207950 */ /* 0x000fec0003c3ffff */
        .weak           $__internal_1_$__cuda_sm20_rem_s64
        .type           $__internal_1_$__cuda_sm20_rem_s64,@function
        .size           $__internal_1_$__cuda_sm20_rem_s64,(.L_x_312 - $__internal_1_$__cuda_sm20_rem_s64)
$__internal_1_$__cuda_sm20_rem_s64:
[----:B------:R-:W0:Y:S02]  /*1380*/  LDCU.64 UR6, c[0x0][0x3f8] ;  /* 0x00007f00ff0677ac */ /* 0x000e240008000a00 */
[----:B0-----:R-:W-:Y:S02]  /*1390*/  UIADD3 UR4, UP1, UPT, URZ, -UR6, URZ ;  /* 0x80000006ff047290 */ /* 0x001fe4000ff3e0ff */
[----:B------:R-:W-:Y:S02]  /*13a0*/  UISETP.GE.AND UP0, UPT, UR7, URZ, UPT ;  /* 0x000000ff0700728c */ /* 0x000fe4000bf06270 */
[----:B------:R-:W-:Y:S02]  /*13b0*/  UIADD3.X UR5, UPT, UPT, URZ, ~UR7, URZ, UP1, !UPT ;  /* 0x80000007ff057290 */ /* 0x000fe40008ffe4ff */
[----:B------:R-:W-:Y:S02]  /*13c0*/  USEL UR4, UR4, UR6, !UP0 ;  /* 0x0000000604047287 */ /* 0x000fe4000c000000 */
[----:B------:R-:W-:-:S09]  /*13d0*/  USEL UR5, UR5, UR7, !UP0 ;  /* 0x0000000705057287 */ /* 0x000fd2000c000000 */
[----:B------:R-:W0:Y:S08]  /*13e0*/  I2F.U64.RP R12, UR4 ;  /* 0x00000004000c7d12 */ /* 0x000e300008309000 */
[----:B0-----:R-:W0:Y:S02]  /*13f0*/  MUFU.RCP R12, R12 ;  /* 0x0000000c000c7308 */ /* 0x001e240000001000 */
[----:B0-----:R-:W-:-:S06]  /*1400*/  VIADD R8, R12, 0x1ffffffe ;  /* 0x1ffffffe0c087836 */ /* 0x001fcc0000000000 */
[----:B------:R-:W0:Y:S02]  /*1410*/  F2I.U64.TRUNC R8, R8 ;  /* 0x0000000800087311 */ /* 0x000e24000020d800 */
[----:B0-----:R-:W-:-:S04]  /*1420*/  IMAD.WIDE.U32 R10, R8, UR4, RZ ;  /* 0x00000004080a7c25 */ /* 0x001fc8000f8e00ff */
[----:B------:R-:W-:Y:S01]  /*1430*/  IMAD R11, R8, UR5, R11 ;  /* 0x00000005080b7c24 */ /* 0x000fe2000f8e020b */
[----:B------:R-:W-:-:S03]  /*1440*/  IADD3 R13, P0, PT, RZ, -R10, RZ ;  /* 0x8000000aff0d7210 */ /* 0x000fc60007f1e0ff */
[----:B------:R-:W-:Y:S02]  /*1450*/  IMAD R11, R9, UR4, R11 ;  /* 0x00000004090b7c24 */ /* 0x000fe4000f8e020b */
[----:B------:R-:W-:-:S03]  /*1460*/  IMAD.HI.U32 R10, R8, R13, RZ ;  /* 0x0000000d080a7227 */ /* 0x000fc600078e00ff */
[----:B------:R-:W-:Y:S01]  /*1470*/  IADD3.X R15, PT, PT, RZ, ~R11, RZ, P0, !PT ;  /* 0x8000000bff0f7210 */ /* 0x000fe200007fe4ff */
[----:B------:R-:W-:-:S04]  /*1480*/  IMAD.MOV.U32 R11, RZ, RZ, R8 ;  /* 0x000000ffff0b7224 */ /* 0x000fc800078e0008 */
[----:B------:R-:W-:-:S04]  /*1490*/  IMAD.WIDE.U32 R10, P0, R8, R15, R10 ;  /* 0x0000000f080a7225 */ /* 0x000fc8000780000a */
[C---:B------:R-:W-:Y:S02]  /*14a0*/  IMAD R17, R9.reuse, R15, RZ ;  /* 0x0000000f09117224 */ /* 0x040fe400078e02ff */
[----:B------:R-:W-:-:S04]  /*14b0*/  IMAD.HI.U32 R10, P1, R9, R13, R10 ;  /* 0x0000000d090a7227 */ /* 0x000fc8000782000a */
[----:B------:R-:W-:Y:S01]  /*14c0*/  IMAD.HI.U32 R15, R9, R15, RZ ;  /* 0x0000000f090f7227 */ /* 0x000fe200078e00ff */
[----:B------:R-:W-:-:S04]  /*14d0*/  IADD3 R11, P2, PT, R17, R10, RZ ;  /* 0x0000000a110b7210 */ /* 0x000fc80007f5e0ff */
[----:B------:R-:W-:Y:S01]  /*14e0*/  IADD3.X R10, PT, PT, R15, R9, RZ, P0, !PT ;  /* 0x000000090f0a7210 */ /* 0x000fe200007fe4ff */
[----:B------:R-:W-:-:S03]  /*14f0*/  IMAD.WIDE.U32 R8, R11, UR4, RZ ;  /* 0x000000040b087c25 */ /* 0x000fc6000f8e00ff */
[----:B------:R-:W-:Y:S01]  /*1500*/  IADD3.X R13, PT, PT, RZ, RZ, R10, P2, P1 ;  /* 0x000000ffff0d7210 */ /* 0x000fe200017e240a */
[----:B------:R-:W-:Y:S01]  /*1510*/  IMAD R10, R11, UR5, R9 ;  /* 0x000000050b0a7c24 */ /* 0x000fe2000f8e0209 */
[----:B------:R-:W-:Y:S02]  /*1520*/  IADD3 R15, P0, PT, RZ, -R8, RZ ;  /* 0x80000008ff0f7210 */ /* 0x000fe40007f1e0ff */
[----:B------:R-:W-:Y:S01]  /*1530*/  ISETP.GE.AND P1, PT, R5, RZ, PT ;  /* 0x000000ff0500720c */ /* 0x000fe20003f26270 */
[----:B------:R-:W-:Y:S01]  /*1540*/  IMAD R8, R13, UR4, R10 ;  /* 0x000000040d087c24 */ /* 0x000fe2000f8e020a */
[----:B------:R-:W-:Y:S01]  /*1550*/  IADD3 R9, P4, PT, RZ, -R6, RZ ;  /* 0x80000006ff097210 */ /* 0x000fe20007f9e0ff */
[----:B------:R-:W-:-:S03]  /*1560*/  IMAD.HI.U32 R10, R11, R15, RZ ;  /* 0x0000000f0b0a7227 */ /* 0x000fc600078e00ff */
[----:B------:R-:W-:Y:S01]  /*1570*/  SEL R6, R9, R6, !P1 ;  /* 0x0000000609067207 */ /* 0x000fe20004800000 */
[----:B------:R-:W-:Y:S02]  /*1580*/  IMAD.X R8, RZ, RZ, ~R8, P0 ;  /* 0x000000ffff087224 */ /* 0x000fe400000e0e08 */
[----:B------:R-:W-:Y:S01]  /*1590*/  HFMA2 R9, -RZ, RZ, 0, 0 ;  /* 0x00000000ff097431 */ /* 0x000fe200000001ff */
[----:B------:R-:W-:Y:S01]  /*15a0*/  IADD3.X R12, PT, PT, RZ, ~R5, RZ, P4, !PT ;  /* 0x80000005ff0c7210 */ /* 0x000fe200027fe4ff */
[----:B------:R-:W-:-:S03]  /*15b0*/  IMAD.WIDE.U32 R10, P0, R11, R8, R10 ;  /* 0x000000080b0a7225 */ /* 0x000fc6000780000a */
[----:B------:R-:W-:Y:S01]  /*15c0*/  SEL R12, R12, R5, !P1 ;  /* 0x000000050c0c7207 */ /* 0x000fe20004800000 */
[----:B------:R-:W-:-:S04]  /*15d0*/  IMAD.HI.U32 R11, P2, R13, R15, R10 ;  /* 0x0000000f0d0b7227 */ /* 0x000fc8000784000a */
[CC--:B------:R-:W-:Y:S02]  /*15e0*/  IMAD R10, R13.reuse, R8.reuse, RZ ;  /* 0x000000080d0a7224 */ /* 0x0c0fe400078e02ff */
[----:B------:R-:W-:-:S03]  /*15f0*/  IMAD.HI.U32 R8, R13, R8, RZ ;  /* 0x000000080d087227 */ /* 0x000fc600078e00ff */
[----:B------:R-:W-:Y:S01]  /*1600*/  IADD3 R11, P3, PT, R10, R11, RZ ;  /* 0x0000000b0a0b7210 */ /* 0x000fe20007f7e0ff */
[----:B------:R-:W-:-:S04]  /*1610*/  IMAD.X R13, R8, 0x1, R13, P0 ;  /* 0x00000001080d7824 */ /* 0x000fc800000e060d */
[----:B------:R-:W-:Y:S01]  /*1620*/  IMAD.HI.U32 R8, R11, R6, RZ ;  /* 0x000000060b087227 */ /* 0x000fe200078e00ff */
[----:B------:R-:W-:-:S03]  /*1630*/  IADD3.X R13, PT, PT, RZ, RZ, R13, P3, P2 ;  /* 0x000000ffff0d7210 */ /* 0x000fc60001fe440d */
[----:B------:R-:W-:-:S04]  /*1640*/  IMAD.WIDE.U32 R8, R11, R12, R8 ;  /* 0x0000000c0b087225 */ /* 0x000fc800078e0008 */
[C---:B------:R-:W-:Y:S02]  /*1650*/  IMAD R11, R13.reuse, R12, RZ ;  /* 0x0000000c0d0b7224 */ /* 0x040fe400078e02ff */
[----:B------:R-:W-:-:S04]  /*1660*/  IMAD.HI.U32 R8, P0, R13, R6, R8 ;  /* 0x000000060d087227 */ /* 0x000fc80007800008 */
[----:B------:R-:W-:Y:S01]  /*1670*/  IMAD.HI.U32 R5, R13, R12, RZ ;  /* 0x0000000c0d057227 */ /* 0x000fe200078e00ff */
[----:B------:R-:W-:-:S03]  /*1680*/  IADD3 R11, P2, PT, R11, R8, RZ ;  /* 0x000000080b0b7210 */ /* 0x000fc60007f5e0ff */
[----:B------:R-:W-:Y:S02]  /*1690*/  IMAD.X R5, RZ, RZ, R5, P0 ;  /* 0x000000ffff057224 */ /* 0x000fe400000e0605 */
[----:B------:R-:W-:-:S03]  /*16a0*/  IMAD.WIDE.U32 R8, R11, UR4, RZ ;  /* 0x000000040b087c25 */ /* 0x000fc6000f8e00ff */
[----:B------:R-:W-:Y:S01]  /*16b0*/  IADD3.X R5, PT, PT, RZ, R5, RZ, P2, !PT ;  /* 0x00000005ff057210 */ /* 0x000fe200017fe4ff */
[----:B------:R-:W-:Y:S01]  /*16c0*/  IMAD R10, R11, UR5, R9 ;  /* 0x000000050b0a7c24 */ /* 0x000fe2000f8e0209 */
[----:B------:R-:W-:-:S03]  /*16d0*/  IADD3 R6, P2, PT, -R8, R6, RZ ;  /* 0x0000000608067210 */ /* 0x000fc60007f5e1ff */
[----:B------:R-:W-:Y:S01]  /*16e0*/  IMAD R5, R5, UR4, R10 ;  /* 0x0000000405057c24 */ /* 0x000fe2000f8e020a */
[----:B------:R-:W-:-:S03]  /*16f0*/  ISETP.GE.U32.AND P0, PT, R6, UR4, PT ;  /* 0x0000000406007c0c */ /* 0x000fc6000bf06070 */
[----:B------:R-:W-:Y:S01]  /*1700*/  IMAD.X R9, R12, 0x1, ~R5, P2 ;  /* 0x000000010c097824 */ /* 0x000fe200010e0e05 */
[----:B------:R-:W-:-:S04]  /*1710*/  IADD3 R5, P2, PT, R6, -UR4, RZ ;  /* 0x8000000406057c10 */ /* 0x000fc8000ff5e0ff */
[C---:B------:R-:W-:Y:S02]  /*1720*/  ISETP.GE.U32.AND.EX P0, PT, R9.reuse, UR5, PT, P0 ;  /* 0x0000000509007c0c */ /* 0x040fe4000bf06100 */
[----:B------:R-:W-:Y:S02]  /*1730*/  IADD3.X R8, PT, PT, R9, ~UR5, RZ, P2, !PT ;  /* 0x8000000509087c10 */ /* 0x000fe400097fe4ff */
[----:B------:R-:W-:Y:S02]  /*1740*/  SEL R5, R5, R6, P0 ;  /* 0x0000000605057207 */ /* 0x000fe40000000000 */
[----:B------:R-:W-:Y:S02]  /*1750*/  SEL R8, R8, R9, P0 ;  /* 0x0000000908087207 */ /* 0x000fe40000000000 */
[C---:B------:R-:W-:Y:S02]  /*1760*/  ISETP.GE.U32.AND P0, PT, R5.reuse, UR4, PT ;  /* 0x0000000405007c0c */ /* 0x040fe4000bf06070 */
[----:B------:R-:W-:-:S02]  /*1770*/  IADD3 R6, PT, PT, R5, -UR4, RZ ;  /* 0x8000000405067c10 */ /* 0x000fc4000fffe0ff */
[----:B------:R-:W-:-:S04]  /*1780*/  ISETP.GE.U32.AND.EX P0, PT, R8, UR5, PT, P0 ;  /* 0x0000000508007c0c */ /* 0x000fc8000bf06100 */
[----:B------:R-:W-:Y:S02]  /*1790*/  SEL R6, R6, R5, P0 ;  /* 0x0000000506067207 */ /* 0x000fe40000000000 */
[----:B------:R-:W-:-:S03]  /*17a0*/  ISETP.NE.U32.AND P0, PT, RZ, UR6, PT ;  /* 0x00000006ff007c0c */ /* 0x000fc6000bf05070 */
[----:B------:R-:W-:Y:S01]  /*17b0*/  IMAD.MOV R5, RZ, RZ, -R6 ;  /* 0x000000ffff057224 */ /* 0x000fe200078e0a06 */
[----:B------:R-:W-:-:S04]  /*17c0*/  ISETP.NE.AND.EX P0, PT, RZ, UR7, PT, P0 ;  /* 0x00000007ff007c0c */ /* 0x000fc8000bf05300 */
[----:B------:R-:W-:Y:S02]  /*17d0*/  SEL R6, R5, R6, !P1 ;  /* 0x0000000605067207 */ /* 0x000fe40004800000 */
[----:B------:R-:W-:Y:S02]  /*17e0*/  MOV R5, 0x0 ;  /* 0x0000000000057802 */ /* 0x000fe40000000f00 */
[----:B------:R-:W-:Y:S02]  /*17f0*/  SEL R6, R6, 0xffffffff, P0 ;  /* 0xffffffff06067807 */ /* 0x000fe40000000000 */
[----:B------:R-:W-:Y:S05]  /*1800*/  RET.REL.NODEC R4 `(_ZN2at6native54_GLOBAL__N__757059ea_21_ReplicationPadding_cu_4a93dcdf32replication_pad_forward_kernel3dIN3c108BFloat16EEEvNS_27GenericPackedTensorAccessorIKT_Lm5ENS_16DefaultPtrTraitsElEENS5_IS6_Lm5ES8_lEEiiiii) ;  /* 0xffffffe404fc7950 */ /* 0x000fea0003c3ffff */
.L_x_9:
[----:B------:R-:W-:-:S00]  /*1810*/  BRA `(.L_x_9) ;  /* 0xfffffffc00fc7947 */ /* 0x000fc0000383ffff */
[----:B------:R-:W-:-:S00]  /*1820*/  NOP ;  /* 0x0000000000007918 */ /* 0x000fc00000000000 */
        /* <DEDUP_REMOVED lines=13> */
.L_x_312:


//--------------------- .text._ZN2at6native54_GLOBAL__N__757059ea_21_ReplicationPadding_cu_4a93dcdf32replication_pad_forward_kernel3dIN3c104HalfEEEvNS_27GenericPackedTensorAccessorIKT_Lm5ENS_16DefaultPtrTraitsElEENS5_IS6_Lm5ES8_lEEiiiii --------------------------
	.section	.text._ZN2at6native54_GLOBAL__N__757059ea_21_ReplicationPadding_cu_4a93dcdf32replication_pad_forward_kernel3dIN3c104HalfEEEvNS_27GenericPackedTensorAccessorIKT_Lm5ENS_16DefaultPtrTraitsElEENS5_IS6_Lm5ES8_lEEiiiii,"ax",@progbits
	.align	128
.text._ZN2at6native54_GLOBAL__N__757059ea_21_ReplicationPadding_cu_4a93dcdf32replication_pad_forward_kernel3dIN3c104HalfEEEvNS_27GenericPackedTensorAccessorIKT_Lm5ENS_16DefaultPtrTraitsElEENS5_IS6_Lm5ES8_lEEiiiii:
        .type           _ZN2at6native54_GLOBAL__N__757059ea_21_ReplicationPadding_cu_4a93dcdf32replication_pad_forward_kernel3dIN3c104HalfEEEvNS_27GenericPackedTensorAccessorIKT_Lm5ENS_16DefaultPtrTraitsElEENS5_IS6_Lm5ES8_lEEiiiii,@function
        .size           _ZN2at6native54_GLOBAL__N__757059ea_21_ReplicationPadding_cu_4a93dcdf32replication_pad_forward_kernel3dIN3c104HalfEEEvNS_27GenericPackedTensorAccessorIKT_Lm5ENS_16DefaultPtrTraitsElEENS5_IS6_Lm5ES8_lEEiiiii,(.L_x_315 - _ZN2at6native54_GLOBAL__N__757059ea_21_ReplicationPadding_cu_4a93dcdf32replication_pad_forward_kernel3dIN3c104HalfEEEvNS_27GenericPackedTensorAccessorIKT_Lm5ENS_16DefaultPtrTraitsElEENS5_IS6_Lm5ES8_lEEiiiii)
        .other          _ZN2at6native54_GLOBAL__N__757059ea_21_ReplicationPadding_cu_4a93dcdf32replication_pad_forward_kernel3dIN3c104HalfEEEvNS_27GenericPackedTensorAccessorIKT_Lm5ENS_16DefaultPtrTraitsElEENS5_IS6_Lm5ES8_lEEiiiii,@"STO_CUDA_ENTRY STV_DEFAULT"
_ZN2at6native54_GLOBAL__N__757059ea_21_ReplicationPadding_cu_4a93dcdf32replication_pad_forward_kernel3dIN3c104HalfEEEvNS_27GenericPackedTensorAccessorIKT_Lm5ENS_16DefaultPtrTraitsElEENS5_IS6_Lm5ES8_lEEiiiii:
        /* <DEDUP_REMOVED lines=47> */
.L_x_11:
[----:B------:R-:W0:Y:S01]  /*02f0*/  LDCU.64 UR4, c[0x0][0x400] ;  /* 0x00008000ff0477ac */ /* 0x000e220008000a00 */
[----:B------:R-:W-:Y:S02]  /*0300*/  MOV R11, R2 ;  /* 0x00000002000b7202 */ /* 0x000fe40000000f00 */
[----:B------:R-:W-:Y:S02]  /*0310*/  MOV R12, R3 ;  /* 0x00000003000c7202 */ /* 0x000fe40000000f00 */
[----:B------:R-:W-:Y:S01]  /*0320*/  MOV R8, 0x360 ;  /* 0x0000036000087802 */ /* 0x000fe20000000f00 */
[----:B0-----:R-:W-:Y:S02]  /*0330*/  IMAD.U32 R10, RZ, RZ, UR4 ;  /* 0x00000004ff0a7e24 */ /* 0x001fe4000f8e00ff */
[----:B------:R-:W-:-:S07]  /*0340*/  IMAD.U32 R9, RZ, RZ, UR5 ;  /* 0x00000005ff097e24 */ /* 0x000fce000f8e00ff */
[----:B------:R-:W-:Y:S05]  /*0350*/  CALL.REL.NOINC `($__internal_2_$__cuda_sm20_div_s64) ;  /* 0x0000000800bc7944 */ /* 0x000fea0003c00000 */
        /* <DEDUP_REMOVED lines=10> */
.L_x_12:
[----:B------:R-:W-:Y:S05]  /*0400*/  BSYNC.RECONVERGENT B0 ;  /* 0x0000000000007941 */ /* 0x000fea0003800200 */
.L_x_10:
        /* <DEDUP_REMOVED lines=24> */
.L_x_14:
[----:B------:R-:W-:Y:S02]  /*0590*/  MOV R6, R4 ;  /* 0x0000000400067202 */ /* 0x000fe40000000f00 */
[----:B------:R-:W-:-:S07]  /*05a0*/  MOV R4, 0x5c0 ;  /* 0x000005c000047802 */ /* 0x000fce0000000f00 */
[----:B------:R-:W-:Y:S05]  /*05b0*/  CALL.REL.NOINC `($__internal_3_$__cuda_sm20_rem_s64) ;  /* 0x0000000c00707944 */ /* 0x000fea0003c00000 */
.L_x_15:
[----:B------:R-:W-:Y:S05]  /*05c0*/  BSYNC.RECONVERGENT B0 ;  /* 0x0000000000007941 */ /* 0x000fea0003800200 */
.L_x_13:
        /* <DEDUP_REMOVED lines=31> */
.L_x_17:
[----:B------:R-:W-:Y:S01]  /*07c0*/  IMAD.U32 R11, RZ, RZ, UR9 ;  /* 0x00000009ff0b7e24 */ /* 0x000fe2000f8e00ff */
[----:B------:R-:W-:Y:S01]  /*07d0*/  MOV R10, UR8 ;  /* 0x00000008000a7c02 */ /* 0x000fe20008000f00 */
[----:B------:R-:W-:Y:S01]  /*07e0*/  IMAD.MOV.U32 R11, RZ, RZ, R2 ;  /* 0x000000ffff0b7224 */ /* 0x000fe200078e0002 */
[----:B------:R-:W-:Y:S01]  /*07f0*/  MOV R12, R3 ;  /* 0x00000003000c7202 */ /* 0x000fe20000000f00 */
[----:B------:R-:W-:Y:S01]  /*0800*/  IMAD.U32 R9, RZ, RZ, UR15 ;  /* 0x0000000fff097e24 */ /* 0x000fe2000f8e00ff */
[----:B------:R-:W-:-:S07]  /*0810*/  MOV R8, 0x830 ;  /* 0x0000083000087802 */ /* 0x000fce0000000f00 */
[----:B------:R-:W-:Y:S05]  /*0820*/  CALL.REL.NOINC `($__internal_2_$__cuda_sm20_div_s64) ;  /* 0x0000000400887944 */ /* 0x000fea0003c00000 */
[----:B------:R-:W-:-:S07]  /*0830*/  IMAD.MOV.U32 R2, RZ, RZ, R10 ;  /* 0x000000ffff027224 */ /* 0x000fce00078e000a */
.L_x_18:
[----:B------:R-:W-:Y:S05]  /*0840*/  BSYNC.RECONVERGENT B0 ;  /* 0x0000000000007941 */ /* 0x000fea0003800200 */
.L_x_16:
        /* <DEDUP_REMOVED lines=96> */
        .weak           $__internal_2_$__cuda_sm20_div_s64
        .type           $__internal_2_$__cuda_sm20_div_s64,@function
        .size           $__internal_2_$__cuda_sm20_div_s64,($__internal_3_$__cuda_sm20_rem_s64 - $__internal_2_$__cuda_sm20_div_s64)
$__internal_2_$__cuda_sm20_div_s64:
        /* <DEDUP_REMOVED lines=82> */
[----:B------:R-:W-:Y:S06]  /*1370*/  RET.REL.NODEC R8 `(_ZN2at6native54_GLOBAL__N__757059ea_21_ReplicationPadding_cu_4a93dcdf32replication_pad_forward_kernel3dIN3c104HalfEEEvNS_27GenericPackedTensorAccessorIKT_Lm5ENS_16DefaultPtrTraitsElEENS5_IS6_Lm5ES8_lEEiiiii) ;  /* 0xffffffec08207950 */ /* 0x000fec0003c3ffff */
        .weak           $__internal_3_$__cuda_sm20_rem_s64
        .type           $__internal_3_$__cuda_sm20_rem_s64,@function
        .size           $__internal_3_$__cuda_sm20_rem_s64,(.L_x_315 - $__internal_3_$__cuda_sm20_rem_s64)
$__internal_3_$__cuda_sm20_rem_s64:
        /* <DEDUP_REMOVED lines=72> */
[----:B------:R-:W-:Y:S05]  /*1800*/  RET.REL.NODEC R4 `(_ZN2at6native54_GLOBAL__N__757059ea_21_ReplicationPadding_cu_4a93dcdf32replication_pad_forward_kernel3dIN3c104HalfEEEvNS_27GenericPackedTensorAccessorIKT_Lm5ENS_16DefaultPtrTraitsElEENS5_IS6_Lm5ES8_lEEiiiii) ;  /* 0xffffffe404fc7950 */ /* 0x000fea0003c3ffff */
.L_x_19:
        /* <DEDUP_REMOVED lines=15> */
.L_x_315:


//--------------------- .text._ZN2at6native54_GLOBAL__N__757059ea_21_ReplicationPadding_cu_4a93dcdf32replication_pad_forward_kernel3dIN3c107complexIfEEEEvNS_27GenericPackedTensorAccessorIKT_Lm5ENS_16DefaultPtrTraitsElEENS6_IS7_Lm5ES9_lEEiiiii --------------------------
	.section	.text._ZN2at6native54_GLOBAL__N__757059ea_21_ReplicationPadding_cu_4a93dcdf32replication_pad_forward_kernel3dIN3c107complexIfEEEEvNS_27GenericPackedTensorAccessorIKT_Lm5ENS_16DefaultPtrTraitsElEENS6_IS7_Lm5ES9_lEEiiiii,"ax",@progbits
	.align	128
.text._ZN2at6native54_GLOBAL__N__757059ea_21_ReplicationPadding_cu_4a93dcdf32replication_pad_forward_kernel3dIN3c107complexIfEEEEvNS_27GenericPackedTensorAccessorIKT_Lm5ENS_16DefaultPtrTraitsElEENS6_IS7_Lm5ES9_lEEiiiii:
        .type           _ZN2at6native54_GLOBAL__N__757059ea_21_ReplicationPadding_cu_4a93dcdf32replication_pad_forward_kernel3dIN3c107complexIfEEEEvNS_27GenericPackedTensorAccessorIKT_Lm5ENS_16DefaultPtrTraitsElEENS6_IS7_Lm5ES9_lEEiiiii,@function
        .size           _ZN2at6native54_GLOBAL__N__757059ea_21_ReplicationPadding_cu_4a93dcdf32replication_pad_forward_kernel3dIN3c107complexIfEEEEvNS_27GenericPackedTensorAccessorIKT_Lm5ENS_16DefaultPtrTraitsElEENS6_IS7_Lm5ES9_lEEiiiii,(.L_x_318 - _ZN2at6native54_GLOBAL__N__757059ea_21_ReplicationPadding_cu_4a93dcdf32replication_pad_forward_kernel3dIN3c107complexIfEEEEvNS_27GenericPackedTensorAccessorIKT_Lm5ENS_16DefaultPtrTraitsElEENS6_IS7_Lm5ES9_lEEiiiii)
        .other          _ZN2at6native54_GLOBAL__N__757059ea_21_ReplicationPadding_cu_4a93dcdf32replication_pad_forward_kernel3dIN3c107complexIfEEEEvNS_27GenericPackedTensorAccessorIKT_Lm5ENS_16DefaultPtrTraitsElEENS6_IS7_Lm5ES9_lEEiiiii,@"STO_CUDA_ENTRY STV_DEFAULT"
_ZN2at6native54_GLOBAL__N__757059ea_21_ReplicationPadding_cu_4a93dcdf32replication_pad_forward_kernel3dIN3c107complexIfEEEEvNS_27GenericPackedTensorAccessorIKT_Lm5ENS_16DefaultPtrTraitsElEENS6_IS7_Lm5ES9_lEEiiiii:
        /* <DEDUP_REMOVED lines=47> */
.L_x_21:
[----:B------:R-:W0:Y:S01]  /*02f0*/  LDCU.64 UR4, c[0x0][0x400] ;  /* 0x00008000ff0477ac */ /* 0x000e220008000a00 */
[----:B------:R-:W-:Y:S02]  /*0300*/  MOV R11, R2 ;  /* 0x00000002000b7202 */ /* 0x000fe40000000f00 */
[----:B------:R-:W-:Y:S02]  /*0310*/  MOV R12, R3 ;  /* 0x00000003000c7202 */ /* 0x000fe40000000f00 */
[----:B------:R-:W-:Y:S01]  /*0320*/  MOV R8, 0x360 ;  /* 0x0000036000087802 */ /* 0x000fe20000000f00 */
[----:B0-----:R-:W-:Y:S02]  /*0330*/  IMAD.U32 R10, RZ, RZ, UR4 ;  /* 0x00000004ff0a7e24 */ /* 0x001fe4000f8e00ff */
[----:B------:R-:W-:-:S07]  /*0340*/  IMAD.U32 R9, RZ, RZ, UR5 ;  /* 0x00000005ff097e24 */ /* 0x000fce000f8e00ff */
[----:B------:R-:W-:Y:S05]  /*0350*/  CALL.REL.NOINC `($__internal_4_$__cuda_sm20_div_s64) ;  /* 0x0000000800bc7944 */ /* 0x000fea0003c00000 */
        /* <DEDUP_REMOVED lines=10> */
.L_x_22:
[----:B------:R-:W-:Y:S05]  /*0400*/  BSYNC.RECONVERGENT B0 ;  /* 0x0000000000007941 */ /* 0x000fea0003800200 */
.L_x_20:
        /* <DEDUP_REMOVED lines=24> */
.L_x_24:
[----:B------:R-:W-:Y:S02]  /*0590*/  MOV R6, R4 ;  /* 0x0000000400067202 */ /* 0x000fe40000000f00 */
[----:B------:R-:W-:-:S07]  /*05a0*/  MOV R4, 0x5c0 ;  /* 0x000005c000047802 */ /* 0x000fce0000000f00 */
[----:B------:R-:W-:Y:S05]  /*05b0*/  CALL.REL.NOINC `($__internal_5_$__cuda_sm20_rem_s64) ;  /* 0x0000000c00707944 */ /* 0x000fea0003c00000 */
.L_x_25:
[----:B------:R-:W-:Y:S05]  /*05c0*/  BSYNC.RECONVERGENT B0 ;  /* 0x0000000000007941 */ /* 0x000fea0003800200 */
.L_x_23:
        /* <DEDUP_REMOVED lines=31> */
.L_x_27:
[----:B------:R-:W-:Y:S01]  /*07c0*/  IMAD.U32 R11, RZ, RZ, UR9 ;  /* 0x00000009ff0b7e24 */ /* 0x000fe2000f8e00ff */
[----:B------:R-:W-:Y:S01]  /*07d0*/  MOV R10, UR8 ;  /* 0x00000008000a7c02 */ /* 0x000fe20008000f00 */
[----:B------:R-:W-:Y:S01]  /*07e0*/  IMAD.MOV.U32 R11, RZ, RZ, R2 ;  /* 0x000000ffff0b7224 */ /* 0x000fe200078e0002 */
[----:B------:R-:W-:Y:S01]  /*07f0*/  MOV R12, R3 ;  /* 0x00000003000c7202 */ /* 0x000fe20000000f00 */
[----:B------:R-:W-:Y:S01]  /*0800*/  IMAD.U32 R9, RZ, RZ, UR15 ;  /* 0x0000000fff097e24 */ /* 0x000fe2000f8e00ff */
[----:B------:R-:W-:-:S07]  /*0810*/  MOV R8, 0x830 ;  /* 0x0000083000087802 */ /* 0x000fce0000000f00 */
[----:B------:R-:W-:Y:S05]  /*0820*/  CALL.REL.NOINC `($__internal_4_$__cuda_sm20_div_s64) ;  /* 0x0000000400887944 */ /* 0x000fea0003c00000 */
[----:B------:R-:W-:-:S07]  /*0830*/  IMAD.MOV.U32 R2, RZ, RZ, R10 ;  /* 0x000000ffff027224 */ /* 0x000fce00078e000a */
.L_x_28:
[----:B------:R-:W-:Y:S05]  /*0840*/  BSYNC.RECONVERGENT B0 ;  /* 0x0000000000007941 */ /* 0x000fea0003800200 */
.L_x_26:
        /* <DEDUP_REMOVED lines=52> */
[----:B------:R-:W-:-:S02]  /*0b90*/  IADD3 R5, PT, PT, R5, R13, RZ ;  /* 0x0000000d05057210 */ /* 0x000fc40007ffe0ff */
[----:B------:R-:W2:Y:S03]  /*0ba0*/  LDC.64 R12, c[0x0][0x428] ;  /* 0x00010a00ff0c7b82 */ /* 0x000ea60000000a00 */
[----:B------:R-:W-:Y:S01]  /*0bb0*/  IADD3 R3, PT, PT, R10, UR4, -R3 ;  /* 0x000000040a037c10 */ /* 0x000fe2000fffe803 */
[----:B----4-:R-:W-:Y:S02]  /*0bc0*/  IMAD R10, R8, UR26, RZ ;  /* 0x0000001a080a7c24 */ /* 0x010fe4000f8e02ff */
[C---:B------:R-:W-:Y:S01]  /*0bd0*/  IMAD.WIDE.U32 R4, R9.reuse, UR26, R4 ;  /* 0x0000001a09047c25 */ /* 0x040fe2000f8e0004 */
[----:B------:R-:W-:Y:S01]  /*0be0*/  SHF.R.S32.HI R8, RZ, 0x1f, R3 ;  /* 0x0000001fff087819 */ /* 0x000fe20000011403 */
[----:B------:R-:W3:Y:S02]  /*0bf0*/  LDCU.64 UR4, c[0x0][0x380] ;  /* 0x00007000ff0477ac */ /* 0x000ee40008000a00 */
[----:B------:R-:W-:-:S02]  /*0c00*/  IMAD R11, R9, UR27, R10 ;  /* 0x0000001b090b7c24 */ /* 0x000fc4000f8e020a */
[----:B------:R-:W-:Y:S02]  /*0c10*/  IMAD R8, R8, UR24, RZ ;  /* 0x0000001808087c24 */ /* 0x000fe4000f8e02ff */
[----:B------:R-:W-:Y:S02]  /*0c20*/  IMAD.IADD R5, R5, 0x1, R11 ;  /* 0x0000000105057824 */ /* 0x000fe400078e020b */
[C---:B------:R-:W-:Y:S01]  /*0c30*/  IMAD R9, R3.reuse, UR25, R8 ;  /* 0x0000001903097c24 */ /* 0x040fe2000f8e0208 */
[----:B0-----:R-:W-:Y:S01]  /*0c40*/  UIMAD UR14, UR14, UR16, URZ ;  /* 0x000000100e0e72a4 */ /* 0x001fe2000f8e02ff */
[----:B------:R-:W-:Y:S01]  /*0c50*/  IMAD.WIDE.U32 R4, R3, UR24, R4 ;  /* 0x0000001803047c25 */ /* 0x000fe2000f8e0004 */
[----:B------:R-:W0:Y:S03]  /*0c60*/  LDC.64 R10, c[0x0][0x420] ;  /* 0x00010800ff0a7b82 */ /* 0x000e260000000a00 */
[----:B------:R-:W-:Y:S01]  /*0c70*/  IMAD.IADD R3, R5, 0x1, R9 ;  /* 0x0000000105037824 */ /* 0x000fe200078e0209 */
[----:B---3--:R-:W-:-:S04]  /*0c80*/  LEA R8, P0, R4, UR4, 0x3 ;  /* 0x0000000404087c11 */ /* 0x008fc8000f8018ff */
[----:B------:R-:W-:-:S05]  /*0c90*/  LEA.HI.X R9, R4, UR5, R3, 0x3, P0 ;  /* 0x0000000504097c11 */ /* 0x000fca00080f1c03 */
[----:B------:R3:W4:Y:S01]  /*0ca0*/  LDG.E.64 R4, desc[UR22][R8.64] ;  /* 0x0000001608047981 */ /* 0x000722000c1e1b00 */
[----:B------:R-:W-:Y:S01]  /*0cb0*/  UIMAD.WIDE.U32 UR4, UR13, UR16, URZ ;  /* 0x000000100d0472a5 */ /* 0x000fe2000f8e00ff */
[----:B--2---:R-:W-:Y:S01]  /*0cc0*/  IMAD R7, R7, R12, RZ ;  /* 0x0000000c07077224 */ /* 0x004fe200078e02ff */
[----:B------:R-:W-:Y:S01]  /*0cd0*/  UIMAD UR14, UR13, UR17, UR14 ;  /* 0x000000110d0e72a4 */ /* 0x000fe2000f8e020e */
[----:B------:R-:W-:Y:S01]  /*0ce0*/  SHF.R.S32.HI R3, RZ, 0x1f, R6 ;  /* 0x0000001fff037819 */ /* 0x000fe20000011406 */
[----:B-1----:R-:W-:Y:S01]  /*0cf0*/  UIMAD UR7, UR7, UR10, URZ ;  /* 0x0000000a070772a4 */ /* 0x002fe2000f8e02ff */
[----:B------:R-:W-:Y:S01]  /*0d00*/  IMAD R7, R0, R13, R7 ;  /* 0x0000000d00077224 */ /* 0x000fe200078e0207 */
[----:B------:R-:W-:Y:S02]  /*0d10*/  UIADD3 UR5, UPT, UPT, UR5, UR14, URZ ;  /* 0x0000000e05057290 */ /* 0x000fe4000fffe0ff */
[----:B------:R-:W-:Y:S01]  /*0d20*/  UIMAD UR7, UR12, UR11, UR7 ;  /* 0x0000000b0c0772a4 */ /* 0x000fe2000f8e0207 */
[----:B---3--:R-:W1:Y:S01]  /*0d30*/  LDC.64 R8, c[0x0][0x3d8] ;  /* 0x0000f600ff087b82 */ /* 0x008e620000000a00 */
[----:B------:R-:W-:Y:S01]  /*0d40*/  UIMAD.WIDE.U32 UR4, UR12, UR10, UR4 ;  /* 0x0000000a0c0472a5 */ /* 0x000fe2000f8e0004 */
[----:B0-----:R-:W-:-:S03]  /*0d50*/  IMAD R3, R3, R10, RZ ;  /* 0x0000000a03037224 */ /* 0x001fc600078e02ff */
[----:B------:R-:W-:Y:S01]  /*0d60*/  UIADD3 UR5, UPT, UPT, UR5, UR7, URZ ;  /* 0x0000000705057290 */ /* 0x000fe2000fffe0ff */
[----:B------:R-:W-:-:S05]  /*0d70*/  IMAD R3, R6, R11, R3 ;  /* 0x0000000b06037224 */ /* 0x000fca00078e0203 */
[----:B------:R-:W-:Y:S01]  /*0d80*/  IMAD.WIDE.U32 R12, R0, R12, UR4 ;  /* 0x00000004000c7e25 */ /* 0x000fe2000f8e000c */
[----:B------:R-:W-:-:S04]  /*0d90*/  SHF.R.S32.HI R0, RZ, 0x1f, R2 ;  /* 0x0000001fff007819 */ /* 0x000fc80000011402 */
[----:B------:R-:W-:-:S03]  /*0da0*/  IADD3 R13, PT, PT, R13, R7, RZ ;  /* 0x000000070d0d7210 */ /* 0x000fc60007ffe0ff */
[----:B------:R-:W-:-:S04]  /*0db0*/  IMAD.WIDE.U32 R6, R6, R10, R12 ;  /* 0x0000000a06067225 */ /* 0x000fc800078e000c */
[----:B------:R-:W-:Y:S02]  /*0dc0*/  IMAD.IADD R7, R7, 0x1, R3 ;  /* 0x0000000107077824 */ /* 0x000fe400078e0203 */
[----:B------:R-:W-:-:S04]  /*0dd0*/  IMAD R3, R0, UR18, RZ ;  /* 0x0000001200037c24 */ /* 0x000fc8000f8e02ff */
[C---:B------:R-:W-:Y:S02]  /*0de0*/  IMAD R11, R2.reuse, UR19, R3 ;  /* 0x00000013020b7c24 */ /* 0x040fe4000f8e0203 */
[----:B------:R-:W-:-:S04]  /*0df0*/  IMAD.WIDE.U32 R2, R2, UR18, R6 ;  /* 0x0000001202027c25 */ /* 0x000fc8000f8e0006 */
[----:B------:R-:W-:Y:S01]  /*0e00*/  IMAD.IADD R0, R3, 0x1, R11 ;  /* 0x0000000103007824 */ /* 0x000fe200078e020b */
[----:B-1----:R-:W-:-:S04]  /*0e10*/  LEA R8, P0, R2, R8, 0x3 ;  /* 0x0000000802087211 */ /* 0x002fc800078018ff */
[----:B------:R-:W-:-:S05]  /*0e20*/  LEA.HI.X R9, R2, R9, R0, 0x3, P0 ;  /* 0x0000000902097211 */ /* 0x000fca00000f1c00 */
[----:B----4-:R-:W-:Y:S01]  /*0e30*/  STG.E.64 desc[UR22][R8.64], R4 ;  /* 0x0000000408007986 */ /* 0x010fe2000c101b16 */
[----:B------:R-:W-:Y:S05]  /*0e40*/  EXIT ;  /* 0x000000000000794d */ /* 0x000fea0003800000 */
        .weak           $__internal_4_$__cuda_sm20_div_s64
        .type           $__internal_4_$__cuda_sm20_div_s64,@function
        .size           $__internal_4_$__cuda_sm20_div_s64,($__internal_5_$__cuda_sm20_rem_s64 - $__internal_4_$__cuda_sm20_div_s64)
$__internal_4_$__cuda_sm20_div_s64:
        /* <DEDUP_REMOVED lines=82> */
[----:B------:R-:W-:Y:S06]  /*1370*/  RET.REL.NODEC R8 `(_ZN2at6native54_GLOBAL__N__757059ea_21_ReplicationPadding_cu_4a93dcdf32replication_pad_forward_kernel3dIN3c107complexIfEEEEvNS_27GenericPackedTensorAccessorIKT_Lm5ENS_16DefaultPtrTraitsElEENS6_IS7_Lm5ES9_lEEiiiii) ;  /* 0xffffffec08207950 */ /* 0x000fec0003c3ffff */
        .weak           $__internal_5_$__cuda_sm20_rem_s64
        .type           $__internal_5_$__cuda_sm20_rem_s64,@function
        .size           $__internal_5_$__cuda_sm20_rem_s64,(.L_x_318 - $__internal_5_$__cuda_sm20_rem_s64)
$__internal_5_$__cuda_sm20_rem_s64:
        /* <DEDUP_REMOVED lines=72> */
[----:B------:R-:W-:Y:S05]  /*1800*/  RET.REL.NODEC R4 `(_ZN2at6native54_GLOBAL__N__757059ea_21_ReplicationPadding_cu_4a93dcdf32replication_pad_forward_kernel3dIN3c107complexIfEEEEvNS_27GenericPackedTensorAccessorIKT_Lm5ENS_16DefaultPtrTraitsElEENS6_IS7_Lm5ES9_lEEiiiii) ;  /* 0xffffffe404fc7950 */ /* 0x000fea0003c3ffff */
.L_x_29:
        /* <DEDUP_REMOVED lines=15> */
.L_x_318:


//--------------------- .text._ZN2at6native54_GLOBAL__N__757059ea_21_ReplicationPadding_cu_4a93dcdf32replication_pad_forward_kernel3dIN3c107complexIdEEEEvNS_27GenericPackedTensorAccessorIKT_Lm5ENS_16DefaultPtrTraitsElEENS6_IS7_Lm5ES9_lEEiiiii --------------------------
	.section	.text._ZN2at6native54_GLOBAL__N__757059ea_21_ReplicationPadding_cu_4a93dcdf32replication_pad_forward_kernel3dIN3c107complexIdEEEEvNS_27GenericPackedTensorAccessorIKT_Lm5ENS_16DefaultPtrTraitsElEENS6_IS7_Lm5ES9_lEEiiiii,"ax",@progbits
	.align	128
.text._ZN2at6native54_GLOBAL__N__757059ea_21_ReplicationPadding_cu_4a93dcdf32replication_pad_forward_kernel3dIN3c107complexIdEEEEvNS_27GenericPackedTensorAccessorIKT_Lm5ENS_16DefaultPtrTraitsElEENS6_IS7_Lm5ES9_lEEiiiii:
        .type           _ZN2at6native54_GLOBAL__N__757059ea_21_ReplicationPadding_cu_4a93dcdf32replication_pad_forward_kernel3dIN3c107complexIdEEEEvNS_27GenericPackedTensorAccessorIKT_Lm5ENS_16DefaultPtrTraitsElEENS6_IS7_Lm5ES9_lEEiiiii,@function
        .size           _ZN2at6native54_GLOBAL__N__757059ea_21_ReplicationPadding_cu_4a93dcdf32replication_pad_forward_kernel3dIN3c107complexIdEEEEvNS_27GenericPackedTensorAccessorIKT_Lm5ENS_16DefaultPtrTraitsElEENS6_IS7_Lm5ES9_lEEiiiii,(.L_x_321 - _ZN2at6native54_GLOBAL__N__757059ea_21_ReplicationPadding_cu_4a93dcdf32replication_pad_forward_kernel3dIN3c107complexIdEEEEvNS_27GenericPackedTensorAccessorIKT_Lm5ENS_16DefaultPtrTraitsElEENS6_IS7_Lm5ES9_lEEiiiii)
        .other          _ZN2at6native54_GLOBAL__N__757059ea_21_ReplicationPadding_cu_4a93dcdf32replication_pad_forward_kernel3dIN3c107complexIdEEEEvNS_27GenericPackedTensorAccessorIKT_Lm5ENS_16DefaultPtrTraitsElEENS6_IS7_Lm5ES9_lEEiiiii,@"STO_CUDA_ENTRY STV_DEFAULT"
_ZN2at6native54_GLOBAL__N__757059ea_21_ReplicationPadding_cu_4a93dcdf32replication_pad_forward_kernel3dIN3c107complexIdEEEEvNS_27GenericPackedTensorAccessorIKT_Lm5ENS_16DefaultPtrTraitsElEENS6_IS7_Lm5ES9_lEEiiiii:
        /* <DEDUP_REMOVED lines=47> */
.L_x_31:
[----:B------:R-:W0:Y:S01]  /*02f0*/  LDCU.64 UR4, c[0x0][0x400] ;  /* 0x00008000ff0477ac */ /* 0x000e220008000a00 */
[----:B------:R-:W-:Y:S02]  /*0300*/  MOV R11, R2 ;  /* 0x00000002000b7202 */ /* 0x000fe40000000f00 */
[----:B------:R-:W-:Y:S02]  /*0310*/  MOV R12, R3 ;  /* 0x00000003000c7202 */ /* 0x000fe40000000f00 */
[----:B------:R-:W-:Y:S01]  /*0320*/  MOV R8, 0x360 ;  /* 0x0000036000087802 */ /* 0x000fe20000000f00 */
[----:B0-----:R-:W-:Y:S02]  /*0330*/  IMAD.U32 R10, RZ, RZ, UR4 ;  /* 0x00000004ff0a7e24 */ /* 0x001fe4000f8e00ff */
[----:B------:R-:W-:-:S07]  /*0340*/  IMAD.U32 R9, RZ, RZ, UR5 ;  /* 0x00000005ff097e24 */ /* 0x000fce000f8e00ff */
[----:B------:R-:W-:Y:S05]  /*0350*/  CALL.REL.NOINC `($__internal_6_$__cuda_sm20_div_s64) ;  /* 0x0000000800bc7944 */ /* 0x000fea0003c00000 */
        /* <DEDUP_REMOVED lines=10> */
.L_x_32:
[----:B------:R-:W-:Y:S05]  /*0400*/  BSYNC.RECONVERGENT B0 ;  /* 0x0000000000007941 */ /* 0x000fea0003800200 */
.L_x_30:
        /* <DEDUP_REMOVED lines=24> */
.L_x_34:
[----:B------:R-:W-:Y:S02]  /*0590*/  MOV R6, R4 ;  /* 0x0000000400067202 */ /* 0x000fe40000000f00 */
[----:B------:R-:W-:-:S07]  /*05a0*/  MOV R4, 0x5c0 ;  /* 0x000005c000047802 */ /* 0x000fce0000000f00 */
[----:B------:R-:W-:Y:S05]  /*05b0*/  CALL.REL.NOINC `($__internal_7_$__cuda_sm20_rem_s64) ;  /* 0x0000000c00707944 */ /* 0x000fea0003c00000 */
.L_x_35:
[----:B------:R-:W-:Y:S05]  /*05c0*/  BSYNC.RECONVERGENT B0 ;  /* 0x0000000000007941 */ /* 0x000fea0003800200 */
.L_x_33:
        /* <DEDUP_REMOVED lines=31> */
.L_x_37:
[----:B------:R-:W-:Y:S01]  /*07c0*/  IMAD.U32 R11, RZ, RZ, UR9 ;  /* 0x00000009ff0b7e24 */ /* 0x000fe2000f8e00ff */
[----:B------:R-:W-:Y:S01]  /*07d0*/  MOV R10, UR8 ;  /* 0x00000008000a7c02 */ /* 0x000fe20008000f00 */
[----:B------:R-:W-:Y:S01]  /*07e0*/  IMAD.MOV.U32 R11, RZ, RZ, R2 ;  /* 0x000000ffff0b7224 */ /* 0x000fe200078e0002 */
[----:B------:R-:W-:Y:S01]  /*07f0*/  MOV R12, R3 ;  /* 0x00000003000c7202 */ /* 0x000fe20000000f00 */
[----:B------:R-:W-:Y:S01]  /*0800*/  IMAD.U32 R9, RZ, RZ, UR15 ;  /* 0x0000000fff097e24 */ /* 0x000fe2000f8e00ff */
[----:B------:R-:W-:-:S07]  /*0810*/  MOV R8, 0x830 ;  /* 0x0000083000087802 */ /* 0x000fce0000000f00 */
[----:B------:R-:W-:Y:S05]  /*0820*/  CALL.REL.NOINC `($__internal_6_$__cuda_sm20_div_s64) ;  /* 0x0000000400887944 */ /* 0x000fea0003c00000 */
[----:B------:R-:W-:-:S07]  /*0830*/  IMAD.MOV.U32 R2, RZ, RZ, R10 ;  /* 0x000000ffff027224 */ /* 0x000fce00078e000a */
.L_x_38:
[----:B------:R-:W-:Y:S05]  /*0840*/  BSYNC.RECONVERGENT B0 ;  /* 0x0000000000007941 */ /* 0x000fea0003800200 */
.L_x_36:
        /* <DEDUP_REMOVED lines=28> */
[----:B------:R-:W-:Y:S01]  /*0a10*/  UIMAD UR19, UR7, UR4, URZ ;  /* 0x00000004071372a4 */ /* 0x000fe2000f8e02ff */
[----:B------:R-:W1:Y:S01]  /*0a20*/  LDC.64 R14, c[0x0][0x428] ;  /* 0x00010a00ff0e7b82 */ /* 0x000e620000000a00 */
[----:B------:R-:W-:Y:S01]  /*0a30*/  IADD3 R8, PT, PT, R8, UR6, -R3 ;  /* 0x0000000608087c10 */ /* 0x000fe2000fffe803 */
[----:B------:R-:W-:Y:S01]  /*0a40*/  USEL UR6, URZ, UR21, !UP0 ;  /* 0x00000015ff067287 */ /* 0x000fe2000c000000 */
[----:B------:R-:W-:Y:S01]  /*0a50*/  VIMNMX R3, PT, PT, R6, UR17, !PT ;  /* 0x0000001106037c48 */ /* 0x000fe2000ffe0100 */
[----:B------:R-:W-:Y:S01]  /*0a60*/  UIMAD UR19, UR12, UR5, UR19 ;  /* 0x000000050c1372a4 */ /* 0x000fe2000f8e0213 */
[----:B------:R-:W-:Y:S01]  /*0a70*/  SHF.R.S32.HI R9, RZ, 0x1f, R8 ;  /* 0x0000001fff097819 */ /* 0x000fe20000011408 */
[----:B------:R-:W-:Y:S01]  /*0a80*/  UIMAD.WIDE.U32 UR4, UR12, UR4, UR10 ;  /* 0x000000040c0472a5 */ /* 0x000fe2000f8e000a */
[----:B------:R-:W-:Y:S01]  /*0a90*/  VIADDMNMX R10, R10, 0xffffffff, R3, PT ;  /* 0xffffffff0a0a7846 */ /* 0x000fe20003800103 */
[----:B------:R-:W3:Y:S01]  /*0aa0*/  LDCU.64 UR10, c[0x0][0x408] ;  /* 0x00008100ff0a77ac */ /* 0x000ee20008000a00 */
        /* <DEDUP_REMOVED lines=21> */
[----:B------:R-:W4:Y:S02]  /*0c00*/  LDCU.64 UR4, c[0x0][0x380] ;  /* 0x00007000ff0477ac */ /* 0x000f240008000a00 */
[----:B------:R-:W-:-:S02]  /*0c10*/  IMAD R11, R9, UR27, R10 ;  /* 0x0000001b090b7c24 */ /* 0x000fc4000f8e020a */
[----:B------:R-:W-:Y:S02]  /*0c20*/  IMAD R8, R8, UR24, RZ ;  /* 0x0000001808087c24 */ /* 0x000fe4000f8e02ff */
[----:B------:R-:W-:Y:S02]  /*0c30*/  IMAD.IADD R5, R5, 0x1, R11 ;  /* 0x0000000105057824 */ /* 0x000fe400078e020b */
[C---:B------:R-:W-:Y:S02]  /*0c40*/  IMAD R9, R3.reuse, UR25, R8 ;  /* 0x0000001903097c24 */ /* 0x040fe4000f8e0208 */
[----:B------:R-:W-:-:S04]  /*0c50*/  IMAD.WIDE.U32 R4, R3, UR24, R4 ;  /* 0x0000001803047c25 */ /* 0x000fc8000f8e0004 */
[----:B------:R-:W-:Y:S01]  /*0c60*/  IMAD.IADD R3, R5, 0x1, R9 ;  /* 0x0000000105037824 */ /* 0x000fe200078e0209 */
[----:B----4-:R-:W-:-:S04]  /*0c70*/  LEA R8, P0, R4, UR4, 0x4 ;  /* 0x0000000404087c11 */ /* 0x010fc8000f8020ff */
[----:B------:R-:W-:Y:S01]  /*0c80*/  LEA.HI.X R9, R4, UR5, R3, 0x4, P0 ;  /* 0x0000000504097c11 */ /* 0x000fe200080f2403 */
[----:B0-----:R-:W-:Y:S01]  /*0c90*/  UIMAD UR14, UR14, UR16, URZ ;  /* 0x000000100e0e72a4 */ /* 0x001fe2000f8e02ff */
[----:B-1----:R-:W-:Y:S01]  /*0ca0*/  IMAD R7, R7, R14, RZ ;  /* 0x0000000e07077224 */ /* 0x002fe200078e02ff */
[----:B---3--:R-:W-:Y:S01]  /*0cb0*/  UIMAD UR7, UR7, UR10, URZ ;  /* 0x0000000a070772a4 */ /* 0x008fe2000f8e02ff */
[----:B------:R-:W0:Y:S02]  /*0cc0*/  LDC.64 R4, c[0x0][0x3d8] ;  /* 0x0000f600ff047b82 */ /* 0x000e240000000a00 */
[----:B------:R-:W3:Y:S01]  /*0cd0*/  LDG.E.128 R8, desc[UR22][R8.64] ;  /* 0x0000001608087981 */ /* 0x000ee2000c1e1d00 */
[----:B------:R-:W-:Y:S01]  /*0ce0*/  UIMAD.WIDE.U32 UR4, UR13, UR16, URZ ;  /* 0x000000100d0472a5 */ /* 0x000fe2000f8e00ff */
[----:B------:R-:W-:Y:S01]  /*0cf0*/  IMAD R7, R0, R15, R7 ;  /* 0x0000000f00077224 */ /* 0x000fe200078e0207 */
[----:B------:R-:W-:Y:S01]  /*0d00*/  UIMAD UR14, UR13, UR17, UR14 ;  /* 0x000000110d0e72a4 */ /* 0x000fe2000f8e020e */
[----:B------:R-:W-:Y:S01]  /*0d10*/  SHF.R.S32.HI R3, RZ, 0x1f, R6 ;  /* 0x0000001fff037819 */ /* 0x000fe20000011406 */
[----:B------:R-:W-:-:S02]  /*0d20*/  UIMAD UR7, UR12, UR11, UR7 ;  /* 0x0000000b0c0772a4 */ /* 0x000fc4000f8e0207 */
[----:B------:R-:W-:Y:S02]  /*0d30*/  UIADD3 UR5, UPT, UPT, UR5, UR14, URZ ;  /* 0x0000000e05057290 */ /* 0x000fe4000fffe0ff */
[----:B--2---:R-:W-:Y:S02]  /*0d40*/  IMAD R3, R3, R12, RZ ;  /* 0x0000000c03037224 */ /* 0x004fe400078e02ff */
[----:B------:R-:W-:Y:S02]  /*0d50*/  UIMAD.WIDE.U32 UR4, UR12, UR10, UR4 ;  /* 0x0000000a0c0472a5 */ /* 0x000fe4000f8e0004 */
[----:B------:R-:W-:Y:S02]  /*0d60*/  IMAD R3, R6, R13, R3 ;  /* 0x0000000d06037224 */ /* 0x000fe400078e0203 */
[----:B------:R-:W-:-:S06]  /*0d70*/  UIADD3 UR5, UPT, UPT, UR5, UR7, URZ ;  /* 0x0000000705057290 */ /* 0x000fcc000fffe0ff */
        /* <DEDUP_REMOVED lines=9> */
[----:B0-----:R-:W-:-:S04]  /*0e10*/  LEA R4, P0, R2, R4, 0x4 ;  /* 0x0000000402047211 */ /* 0x001fc800078020ff */
[----:B------:R-:W-:-:S05]  /*0e20*/  LEA.HI.X R5, R2, R5, R0, 0x4, P0 ;  /* 0x0000000502057211 */ /* 0x000fca00000f2400 */
[----:B---3--:R-:W-:Y:S01]  /*0e30*/  STG.E.128 desc[UR22][R4.64], R8 ;  /* 0x0000000804007986 */ /* 0x008fe2000c101d16 */
[----:B------:R-:W-:Y:S05]  /*0e40*/  EXIT ;  /* 0x000000000000794d */ /* 0x000fea0003800000 */
        .weak           $__internal_6_$__cuda_sm20_div_s64
        .type           $__internal_6_$__cuda_sm20_div_s64,@function
        .size           $__internal_6_$__cuda_sm20_div_s64,($__internal_7_$__cuda_sm20_rem_s64 - $__internal_6_$__cuda_sm20_div_s64)
$__internal_6_$__cuda_sm20_div_s64:
        /* <DEDUP_REMOVED lines=82> */
[----:B------:R-:W-:Y:S06]  /*1370*/  RET.REL.NODEC R8 `(_ZN2at6native54_GLOBAL__N__757059ea_21_ReplicationPadding_cu_4a93dcdf32replication_pad_forward_kernel3dIN3c107complexIdEEEEvNS_27GenericPackedTensorAccessorIKT_Lm5ENS_16DefaultPtrTraitsElEENS6_IS7_Lm5ES9_lEEiiiii) ;  /* 0xffffffec08207950 */ /* 0x000fec0003c3ffff */
        .weak           $__internal_7_$__cuda_sm20_rem_s64
        .type           $__internal_7_$__cuda_sm20_rem_s64,@function
        .size           $__internal_7_$__cuda_sm20_rem_s64,(.L_x_321 - $__internal_7_$__cuda_sm20_rem_s64)
$__internal_7_$__cuda_sm20_rem_s64:
        /* <DEDUP_REMOVED lines=72> */
[----:B------:R-:W-:Y:S05]  /*1800*/  RET.REL.NODEC R4 `(_ZN2at6native54_GLOBAL__N__757059ea_21_ReplicationPadding_cu_4a93dcdf32replication_pad_forward_kernel3dIN3c107complexIdEEEEvNS_27GenericPackedTensorAccessorIKT_Lm5ENS_16DefaultPtrTraitsElEENS6_IS7_Lm5ES9_lEEiiiii) ;  /* 0xffffffe404fc7950 */ /* 0x000fea0003c3ffff */
.L_x_39:
        /* <DEDUP_REMOVED lines=15> */
.L_x_321:


//--------------------- .text._ZN2at6native54_GLOBAL__N__757059ea_21_ReplicationPadding_cu_4a93dcdf32replication_pad_forward_kernel3dIfEEvNS_27GenericPackedTensorAccessorIKT_Lm5ENS_16DefaultPtrTraitsElEENS3_IS4_Lm5ES6_lEEiiiii --------------------------
	.section	.text._ZN2at6native54_GLOBAL__N__757059ea_21_ReplicationPadding_cu_4a93dcdf32replication_pad_forward_kernel3dIfEEvNS_27GenericPackedTensorAccessorIKT_Lm5ENS_16DefaultPtrTraitsElEENS3_IS4_Lm5ES6_lEEiiiii,"ax",@progbits
	.align	128
.text._ZN2at6native54_GLOBAL__N__757059ea_21_ReplicationPadding_cu_4a93dcdf32replication_pad_forward_kernel3dIfEEvNS_27GenericPackedTensorAccessorIKT_Lm5ENS_16DefaultPtrTraitsElEENS3_IS4_Lm5ES6_lEEiiiii:
        .type           _ZN2at6native54_GLOBAL__N__757059ea_21_ReplicationPadding_cu_4a93dcdf32replication_pad_forward_kernel3dIfEEvNS_27GenericPackedTensorAccessorIKT_Lm5ENS_16DefaultPtrTraitsElEENS3_IS4_Lm5ES6_lEEiiiii,@function
        .size           _ZN2at6native54_GLOBAL__N__757059ea_21_ReplicationPadding_cu_4a93dcdf32replication_pad_forward_kernel3dIfEEvNS_27GenericPackedTensorAccessorIKT_Lm5ENS_16DefaultPtrTraitsElEENS3_IS4_Lm5ES6_lEEiiiii,(.L_x_324 - _ZN2at6native54_GLOBAL__N__757059ea_21_ReplicationPadding_cu_4a93dcdf32replication_pad_forward_kernel3dIfEEvNS_27GenericPackedTensorAccessorIKT_Lm5ENS_16DefaultPtrTraitsElEENS3_IS4_Lm5ES6_lEEiiiii)
        .other          _ZN2at6native54_GLOBAL__N__757059ea_21_ReplicationPadding_cu_4a93dcdf32replication_pad_forward_kernel3dIfEEvNS_27GenericPackedTensorAccessorIKT_Lm5ENS_16DefaultPtrTraitsElEENS3_IS4_Lm5ES6_lEEiiiii,@"STO_CUDA_ENTRY STV_DEFAULT"
_ZN2at6native54_GLOBAL__N__757059ea_21_ReplicationPadding_cu_4a93dcdf32replication_pad_forward_kernel3dIfEEvNS_27GenericPackedTensorAccessorIKT_Lm5ENS_16DefaultPtrTraitsElEENS3_IS4_Lm5ES6_lEEiiiii:
        /* <DEDUP_REMOVED lines=47> */
.L_x_41:
[----:B------:R-:W0:Y:S01]  /*02f0*/  LDCU.64 UR4, c[0x0][0x400] ;  /* 0x00008000ff0477ac */ /* 0x000e220008000a00 */
[----:B------:R-:W-:Y:S02]  /*0300*/  MOV R11, R2 ;  /* 0x00000002000b7202 */ /* 0x000fe40000000f00 */
[----:B------:R-:W-:Y:S02]  /*0310*/  MOV R12, R3 ;  /* 0x00000003000c7202 */ /* 0x000fe40000000f00 */
[----:B------:R-:W-:Y:S01]  /*0320*/  MOV R8, 0x360 ;  /* 0x0000036000087802 */ /* 0x000fe20000000f00 */
[----:B0-----:R-:W-:Y:S02]  /*0330*/  IMAD.U32 R10, RZ, RZ, UR4 ;  /* 0x00000004ff0a7e24 */ /* 0x001fe4000f8e00ff */
[----:B------:R-:W-:-:S07]  /*0340*/  IMAD.U32 R9, RZ, RZ, UR5 ;  /* 0x00000005ff097e24 */ /* 0x000fce000f8e00ff */
[----:B------:R-:W-:Y:S05]  /*0350*/  CALL.REL.NOINC `($__internal_8_$__cuda_sm20_div_s64) ;  /* 0x0000000800bc7944 */ /* 0x000fea0003c00000 */
        /* <DEDUP_REMOVED lines=10> */
.L_x_42:
[----:B------:R-:W-:Y:S05]  /*0400*/  BSYNC.RECONVERGENT B0 ;  /* 0x0000000000007941 */ /* 0x000fea0003800200 */
.L_x_40:
        /* <DEDUP_REMOVED lines=24> */
.L_x_44:
[----:B------:R-:W-:Y:S02]  /*0590*/  MOV R6, R4 ;  /* 0x0000000400067202 */ /* 0x000fe40000000f00 */
[----:B------:R-:W-:-:S07]  /*05a0*/  MOV R4, 0x5c0 ;  /* 0x000005c000047802 */ /* 0x000fce0000000f00 */
[----:B------:R-:W-:Y:S05]  /*05b0*/  CALL.REL.NOINC `($__internal_9_$__cuda_sm20_rem_s64) ;  /* 0x0000000c00707944 */ /* 0x000fea0003c00000 */
.L_x_45:
[----:B------:R-:W-:Y:S05]  /*05c0*/  BSYNC.RECONVERGENT B0 ;  /* 0x0000000000007941 */ /* 0x000fea0003800200 */
.L_x_43:
        /* <DEDUP_REMOVED lines=31> */
.L_x_47:
[----:B------:R-:W-:Y:S01]  /*07c0*/  IMAD.U32 R11, RZ, RZ, UR9 ;  /* 0x00000009ff0b7e24 */ /* 0x000fe2000f8e00ff */
[----:B------:R-:W-:Y:S01]  /*07d0*/  MOV R10, UR8 ;  /* 0x00000008000a7c02 */ /* 0x000fe20008000f00 */
[----:B------:R-:W-:Y:S01]  /*07e0*/  IMAD.MOV.U32 R11, RZ, RZ, R2 ;  /* 0x000000ffff0b7224 */ /* 0x000fe200078e0002 */
[----:B------:R-:W-:Y:S01]  /*07f0*/  MOV R12, R3 ;  /* 0x00000003000c7202 */ /* 0x000fe20000000f00 */
[----:B------:R-:W-:Y:S01]  /*0800*/  IMAD.U32 R9, RZ, RZ, UR15 ;  /* 0x0000000fff097e24 */ /* 0x000fe2000f8e00ff */
[----:B------:R-:W-:-:S07]  /*0810*/  MOV R8, 0x830 ;  /* 0x0000083000087802 */ /* 0x000fce0000000f00 */
[----:B------:R-:W-:Y:S05]  /*0820*/  CALL.REL.NOINC `($__internal_8_$__cuda_sm20_div_s64) ;  /* 0x0000000400887944 */ /* 0x000fea0003c00000 */
[----:B------:R-:W-:-:S07]  /*0830*/  IMAD.MOV.U32 R2, RZ, RZ, R10 ;  /* 0x000000ffff027224 */ /* 0x000fce00078e000a */
.L_x_48:
[----:B------:R-:W-:Y:S05]  /*0840*/  BSYNC.RECONVERGENT B0 ;  /* 0x0000000000007941 */ /* 0x000fea0003800200 */
.L_x_46:
        /* <DEDUP_REMOVED lines=69> */
[----:B------:R3:W4:Y:S01]  /*0ca0*/  LDG.E R3, desc[UR22][R10.64] ;  /* 0x000000160a037981 */ /* 0x000722000c1e1900 */
        /* <DEDUP_REMOVED lines=24> */
[----:B----4-:R-:W-:Y:S01]  /*0e30*/  STG.E desc[UR22][R4.64], R3 ;  /* 0x0000000304007986 */ /* 0x010fe2000c101916 */
[----:B------:R-:W-:Y:S05]  /*0e40*/  EXIT ;  /* 0x000000000000794d */ /* 0x000fea0003800000 */
        .weak           $__internal_8_$__cuda_sm20_div_s64
        .type           $__internal_8_$__cuda_sm20_div_s64,@function
        .size           $__internal_8_$__cuda_sm20_div_s64,($__internal_9_$__cuda_sm20_rem_s64 - $__internal_8_$__cuda_sm20_div_s64)
$__internal_8_$__cuda_sm20_div_s64:
        /* <DEDUP_REMOVED lines=82> */
[----:B------:R-:W-:Y:S06]  /*1370*/  RET.REL.NODEC R8 `(_ZN2at6native54_GLOBAL__N__757059ea_21_ReplicationPadding_cu_4a93dcdf32replication_pad_forward_kernel3dIfEEvNS_27GenericPackedTensorAccessorIKT_Lm5ENS_16DefaultPtrTraitsElEENS3_IS4_Lm5ES6_lEEiiiii) ;  /* 0xffffffec08207950 */ /* 0x000fec0003c3ffff */
        .weak           $__internal_9_$__cuda_sm20_rem_s64
        .type           $__internal_9_$__cuda_sm20_rem_s64,@function
        .size           $__internal_9_$__cuda_sm20_rem_s64,(.L_x_324 - $__internal_9_$__cuda_sm20_rem_s64)
$__internal_9_$__cuda_sm20_rem_s64:
        /* <DEDUP_REMOVED lines=72> */
[----:B------:R-:W-:Y:S05]  /*1800*/  RET.REL.NODEC R4 `(_ZN2at6native54_GLOBAL__N__757059ea_21_ReplicationPadding_cu_4a93dcdf32replication_pad_forward_kernel3dIfEEvNS_27GenericPackedTensorAccessorIKT_Lm5ENS_16DefaultPtrTraitsElEENS3_IS4_Lm5ES6_lEEiiiii) ;  /* 0xffffffe404fc7950 */ /* 0x000fea0003c3ffff */
.L_x_49:
        /* <DEDUP_REMOVED lines=15> */
.L_x_324:


//--------------------- .text._ZN2at6native54_GLOBAL__N__757059ea_21_ReplicationPadding_cu_4a93dcdf32replication_pad_forward_kernel3dIdEEvNS_27GenericPackedTensorAccessorIKT_Lm5ENS_16DefaultPtrTraitsElEENS3_IS4_Lm5ES6_lEEiiiii --------------------------
	.section	.text._ZN2at6native54_GLOBAL__N__757059ea_21_ReplicationPadding_cu_4a93dcdf32replication_pad_forward_kernel3dIdEEvNS_27GenericPackedTensorAccessorIKT_Lm5ENS_16DefaultPtrTraitsElEENS3_IS4_Lm5ES6_lEEiiiii,"ax",@progbits
	.align	128
.text._ZN2at6native54_GLOBAL__N__757059ea_21_ReplicationPadding_cu_4a93dcdf32replication_pad_forward_kernel3dIdEEvNS_27GenericPackedTensorAccessorIKT_Lm5ENS_16DefaultPtrTraitsElEENS3_IS4_Lm5ES6_lEEiiiii:
        .type           _ZN2at6native54_GLOBAL__N__757059ea_21_ReplicationPadding_cu_4a93dcdf32replication_pad_forward_kernel3dIdEEvNS_27GenericPackedTensorAccessorIKT_Lm5ENS_16DefaultPtrTraitsElEENS3_IS4_Lm5ES6_lEEiiiii,@function
        .size           _ZN2at6native54_GLOBAL__N__757059ea_21_ReplicationPadding_cu_4a93dcdf32replication_pad_forward_kernel3dIdEEvNS_27GenericPackedTensorAccessorIKT_Lm5ENS_16DefaultPtrTraitsElEENS3_IS4_Lm5ES6_lEEiiiii,(.L_x_327 - _ZN2at6native54_GLOBAL__N__757059ea_21_ReplicationPadding_cu_4a93dcdf32replication_pad_forward_kernel3dIdEEvNS_27GenericPackedTensorAccessorIKT_Lm5ENS_16DefaultPtrTraitsElEENS3_IS4_Lm5ES6_lEEiiiii)
        .other          _ZN2at6native54_GLOBAL__N__757059ea_21_ReplicationPadding_cu_4a93dcdf32replication_pad_forward_kernel3dIdEEvNS_27GenericPackedTensorAccessorIKT_Lm5ENS_16DefaultPtrTraitsElEENS3_IS4_Lm5ES6_lEEiiiii,@"STO_CUDA_ENTRY STV_DEFAULT"
_ZN2at6native54_GLOBAL__N__757059ea_21_ReplicationPadding_cu_4a93dcdf32replication_pad_forward_kernel3dIdEEvNS_27GenericPackedTensorAccessorIKT_Lm5ENS_16DefaultPtrTraitsElEENS3_IS4_Lm5ES6_lEEiiiii:
        /* <DEDUP_REMOVED lines=47> */
.L_x_51:
[----:B------:R-:W0:Y:S01]  /*02f0*/  LDCU.64 UR4, c[0x0][0x400] ;  /* 0x00008000ff0477ac */ /* 0x000e220008000a00 */
[----:B------:R-:W-:Y:S02]  /*0300*/  MOV R11, R2 ;  /* 0x00000002000b7202 */ /* 0x000fe40000000f00 */
[----:B------:R-:W-:Y:S02]  /*0310*/  MOV R12, R3 ;  /* 0x00000003000c7202 */ /* 0x000fe40000000f00 */
[----:B------:R-:W-:Y:S01]  /*0320*/  MOV R8, 0x360 ;  /* 0x0000036000087802 */ /* 0x000fe20000000f00 */
[----:B0-----:R-:W-:Y:S02]  /*0330*/  IMAD.U32 R10, RZ, RZ, UR4 ;  /* 0x00000004ff0a7e24 */ /* 0x001fe4000f8e00ff */
[----:B------:R-:W-:-:S07]  /*0340*/  IMAD.U32 R9, RZ, RZ, UR5 ;  /* 0x00000005ff097e24 */ /* 0x000fce000f8e00ff */
[----:B------:R-:W-:Y:S05]  /*0350*/  CALL.REL.NOINC `($__internal_10_$__cuda_sm20_div_s64) ;  /* 0x0000000800bc7944 */ /* 0x000fea0003c00000 */
        /* <DEDUP_REMOVED lines=10> */
.L_x_52:
[----:B------:R-:W-:Y:S05]  /*0400*/  BSYNC.RECONVERGENT B0 ;  /* 0x0000000000007941 */ /* 0x000fea0003800200 */
.L_x_50:
        /* <DEDUP_REMOVED lines=24> */
.L_x_54:
[----:B------:R-:W-:Y:S02]  /*0590*/  MOV R6, R4 ;  /* 0x0000000400067202 */ /* 0x000fe40000000f00 */
[----:B------:R-:W-:-:S07]  /*05a0*/  MOV R4, 0x5c0 ;  /* 0x000005c000047802 */ /* 0x000fce0000000f00 */
[----:B------:R-:W-:Y:S05]  /*05b0*/  CALL.REL.NOINC `($__internal_11_$__cuda_sm20_rem_s64) ;  /* 0x0000000c00707944 */ /* 0x000fea0003c00000 */
.L_x_55:
[----:B------:R-:W-:Y:S05]  /*05c0*/  BSYNC.RECONVERGENT B0 ;  /* 0x0000000000007941 */ /* 0x000fea0003800200 */
.L_x_53:
        /* <DEDUP_REMOVED lines=31> */
.L_x_57:
[----:B------:R-:W-:Y:S01]  /*07c0*/  IMAD.U32 R11, RZ, RZ, UR9 ;  /* 0x00000009ff0b7e24 */ /* 0x000fe2000f8e00ff */
[----:B------:R-:W-:Y:S01]  /*07d0*/  MOV R10, UR8 ;  /* 0x00000008000a7c02 */ /* 0x000fe20008000f00 */
[----:B------:R-:W-:Y:S01]  /*07e0*/  IMAD.MOV.U32 R11, RZ, RZ, R2 ;  /* 0x000000ffff0b7224 */ /* 0x000fe200078e0002 */
[----:B------:R-:W-:Y:S01]  /*07f0*/  MOV R12, R3 ;  /* 0x00000003000c7202 */ /* 0x000fe20000000f00 */
[----:B------:R-:W-:Y:S01]  /*0800*/  IMAD.U32 R9, RZ, RZ, UR15 ;  /* 0x0000000fff097e24 */ /* 0x000fe2000f8e00ff */
[----:B------:R-:W-:-:S07]  /*0810*/  MOV R8, 0x830 ;  /* 0x0000083000087802 */ /* 0x000fce0000000f00 */
[----:B------:R-:W-:Y:S05]  /*0820*/  CALL.REL.NOINC `($__internal_10_$__cuda_sm20_div_s64) ;  /* 0x0000000400887944 */ /* 0x000fea0003c00000 */
[----:B------:R-:W-:-:S07]  /*0830*/  IMAD.MOV.U32 R2, RZ, RZ, R10 ;  /* 0x000000ffff027224 */ /* 0x000fce00078e000a */
.L_x_58:
[----:B------:R-:W-:Y:S05]  /*0840*/  BSYNC.RECONVERGENT B0 ;  /* 0x0000000000007941 */ /* 0x000fea0003800200 */
.L_x_56:
        /* <DEDUP_REMOVED lines=96> */
        .weak           $__internal_10_$__cuda_sm20_div_s64
        .type           $__internal_10_$__cuda_sm20_div_s64,@function
        .size           $__internal_10_$__cuda_sm20_div_s64,($__internal_11_$__cuda_sm20_rem_s64 - $__internal_10_$__cuda_sm20_div_s64)
$__internal_10_$__cuda_sm20_div_s64:
        /* <DEDUP_REMOVED lines=82> */
[----:B------:R-:W-:Y:S06]  /*1370*/  RET.REL.NODEC R8 `(_ZN2at6native54_GLOBAL__N__757059ea_21_ReplicationPadding_cu_4a93dcdf32replication_pad_forward_kernel3dIdEEvNS_27GenericPackedTensorAccessorIKT_Lm5ENS_16DefaultPtrTraitsElEENS3_IS4_Lm5ES6_lEEiiiii) ;  /* 0xffffffec08207950 */ /* 0x000fec0003c3ffff */
        .weak           $__internal_11_$__cuda_sm20_rem_s64
        .type           $__internal_11_$__cuda_sm20_rem_s64,@function
        .size           $__internal_11_$__cuda_sm20_rem_s64,(.L_x_327 - $__internal_11_$__cuda_sm20_rem_s64)
$__internal_11_$__cuda_sm20_rem_s64:
        /* <DEDUP_REMOVED lines=72> */
[----:B------:R-:W-:Y:S05]  /*1800*/  RET.REL.NODEC R4 `(_ZN2at6native54_GLOBAL__N__757059ea_21_ReplicationPadding_cu_4a93dcdf32replication_pad_forward_kernel3dIdEEvNS_27GenericPackedTensorAccessorIKT_Lm5ENS_16DefaultPtrTraitsElEENS3_IS4_Lm5ES6_lEEiiiii) ;  /* 0xffffffe404fc7950 */ /* 0x000fea0003c3ffff */
.L_x_59:
        /* <DEDUP_REMOVED lines=15> */
.L_x_327:


//--------------------- .text._ZN2at6native54_GLOBAL__N__757059ea_21_ReplicationPadding_cu_4a93dcdf32replication_pad_forward_kernel3dIsEEvNS_27GenericPackedTensorAccessorIKT_Lm5ENS_16DefaultPtrTraitsElEENS3_IS4_Lm5ES6_lEEiiiii --------------------------
	.section	.text._ZN2at6native54_GLOBAL__N__757059ea_21_ReplicationPadding_cu_4a93dcdf32replication_pad_forward_kernel3dIsEEvNS_27GenericPackedTensorAccessorIKT_Lm5ENS_16DefaultPtrTraitsElEENS3_IS4_Lm5ES6_lEEiiiii,"ax",@progbits
	.align	128
.text._ZN2at6native54_GLOBAL__N__757059ea_21_ReplicationPadding_cu_4a93dcdf32replication_pad_forward_kernel3dIsEEvNS_27GenericPackedTensorAccessorIKT_Lm5ENS_16DefaultPtrTraitsElEENS3_IS4_Lm5ES6_lEEiiiii:
        .type           _ZN2at6native54_GLOBAL__N__757059ea_21_ReplicationPadding_cu_4a93dcdf32replication_pad_forward_kernel3dIsEEvNS_27GenericPackedTensorAccessorIKT_Lm5ENS_16DefaultPtrTraitsElEENS3_IS4_Lm5ES6_lEEiiiii,@function
        .size           _ZN2at6native54_GLOBAL__N__757059ea_21_ReplicationPadding_cu_4a93dcdf32replication_pad_forward_kernel3dIsEEvNS_27GenericPackedTensorAccessorIKT_Lm5ENS_16DefaultPtrTraitsElEENS3_IS4_Lm5ES6_lEEiiiii,(.L_x_330 - _ZN2at6native54_GLOBAL__N__757059ea_21_ReplicationPadding_cu_4a93dcdf32replication_pad_forward_kernel3dIsEEvNS_27GenericPackedTensorAccessorIKT_Lm5ENS_16DefaultPtrTraitsElEENS3_IS4_Lm5ES6_lEEiiiii)
        .other          _ZN2at6native54_GLOBAL__N__757059ea_21_ReplicationPadding_cu_4a93dcdf32replication_pad_forward_kernel3dIsEEvNS_27GenericPackedTensorAccessorIKT_Lm5ENS_16DefaultPtrTraitsElEENS3_IS4_Lm5ES6_lEEiiiii,@"STO_CUDA_ENTRY STV_DEFAULT"
_ZN2at6native54_GLOBAL__N__757059ea_21_ReplicationPadding_cu_4a93dcdf32replication_pad_forward_kernel3dIsEEvNS_27GenericPackedTensorAccessorIKT_Lm5ENS_16DefaultPtrTraitsElEENS3_IS4_Lm5ES6_lEEiiiii:
        /* <DEDUP_REMOVED lines=47> */
.L_x_61:
[----:B------:R-:W0:Y:S01]  /*02f0*/  LDCU.64 UR4, c[0x0][0x400] ;  /* 0x00008000ff0477ac */ /* 0x000e220008000a00 */
[----:B------:R-:W-:Y:S02]  /*0300*/  MOV R11, R2 ;  /* 0x00000002000b7202 */ /* 0x000fe40000000f00 */
[----:B------:R-:W-:Y:S02]  /*0310*/  MOV R12, R3 ;  /* 0x00000003000c7202 */ /* 0x000fe40000000f00 */
[----:B------:R-:W-:Y:S01]  /*0320*/  MOV R8, 0x360 ;  /* 0x0000036000087802 */ /* 0x000fe20000000f00 */
[----:B0-----:R-:W-:Y:S02]  /*0330*/  IMAD.U32 R10, RZ, RZ, UR4 ;  /* 0x00000004ff0a7e24 */ /* 0x001fe4000f8e00ff */
[----:B------:R-:W-:-:S07]  /*0340*/  IMAD.U32 R9, RZ, RZ, UR5 ;  /* 0x00000005ff097e24 */ /* 0x000fce000f8e00ff */
[----:B------:R-:W-:Y:S05]  /*0350*/  CALL.REL.NOINC `($__internal_12_$__cuda_sm20_div_s64) ;  /* 0x0000000800bc7944 */ /* 0x000fea0003c00000 */
        /* <DEDUP_REMOVED lines=10> */
.L_x_62:
[----:B------:R-:W-:Y:S05]  /*0400*/  BSYNC.RECONVERGENT B0 ;  /* 0x0000000000007941 */ /* 0x000fea0003800200 */
.L_x_60:
        /* <DEDUP_REMOVED lines=24> */
.L_x_64:
[----:B------:R-:W-:Y:S02]  /*0590*/  MOV R6, R4 ;  /* 0x0000000400067202 */ /* 0x000fe40000000f00 */
[----:B------:R-:W-:-:S07]  /*05a0*/  MOV R4, 0x5c0 ;  /* 0x000005c000047802 */ /* 0x000fce0000000f00 */
[----:B------:R-:W-:Y:S05]  /*05b0*/  CALL.REL.NOINC `($__internal_13_$__cuda_sm20_rem_s64) ;  /* 0x0000000c00707944 */ /* 0x000fea0003c00000 */
.L_x_65:
[----:B------:R-:W-:Y:S05]  /*05c0*/  BSYNC.RECONVERGENT B0 ;  /* 0x0000000000007941 */ /* 0x000fea0003800200 */
.L_x_63:
        /* <DEDUP_REMOVED lines=31> */
.L_x_67:
[----:B------:R-:W-:Y:S01]  /*07c0*/  IMAD.U32 R11, RZ, RZ, UR9 ;  /* 0x00000009ff0b7e24 */ /* 0x000fe2000f8e00ff */
[----:B------:R-:W-:Y:S01]  /*07d0*/  MOV R10, UR8 ;  /* 0x00000008000a7c02 */ /* 0x000fe20008000f00 */
[----:B------:R-:W-:Y:S01]  /*07e0*/  IMAD.MOV.U32 R11, RZ, RZ, R2 ;  /* 0x000000ffff0b7224 */ /* 0x000fe200078e0002 */
[----:B------:R-:W-:Y:S01]  /*07f0*/  MOV R12, R3 ;  /* 0x00000003000c7202 */ /* 0x000fe20000000f00 */
[----:B------:R-:W-:Y:S01]  /*0800*/  IMAD.U32 R9, RZ, RZ, UR15 ;  /* 0x0000000fff097e24 */ /* 0x000fe2000f8e00ff */
[----:B------:R-:W-:-:S07]  /*0810*/  MOV R8, 0x830 ;  /* 0x0000083000087802 */ /* 0x000fce0000000f00 */
[----:B------:R-:W-:Y:S05]  /*0820*/  CALL.REL.NOINC `($__internal_12_$__cuda_sm20_div_s64) ;  /* 0x0000000400887944 */ /* 0x000fea0003c00000 */
[----:B------:R-:W-:-:S07]  /*0830*/  IMAD.MOV.U32 R2, RZ, RZ, R10 ;  /* 0x000000ffff027224 */ /* 0x000fce00078e000a */
.L_x_68:
[----:B------:R-:W-:Y:S05]  /*0840*/  BSYNC.RECONVERGENT B0 ;  /* 0x0000000000007941 */ /* 0x000fea0003800200 */
.L_x_66:
        /* <DEDUP_REMOVED lines=96> */
        .weak           $__internal_12_$__cuda_sm20_div_s64
        .type           $__internal_12_$__cuda_sm20_div_s64,@function
        .size           $__internal_12_$__cuda_sm20_div_s64,($__internal_13_$__cuda_sm20_rem_s64 - $__internal_12_$__cuda_sm20_div_s64)
$__internal_12_$__cuda_sm20_div_s64:
        /* <DEDUP_REMOVED lines=82> */
[----:B------:R-:W-:Y:S06]  /*1370*/  RET.REL.NODEC R8 `(_ZN2at6native54_GLOBAL__N__757059ea_21_ReplicationPadding_cu_4a93dcdf32replication_pad_forward_kernel3dIsEEvNS_27GenericPackedTensorAccessorIKT_Lm5ENS_16DefaultPtrTraitsElEENS3_IS4_Lm5ES6_lEEiiiii) ;  /* 0xffffffec08207950 */ /* 0x000fec0003c3ffff */
        .weak           $__internal_13_$__cuda_sm20_rem_s64
        .type           $__internal_13_$__cuda_sm20_rem_s64,@function
        .size           $__internal_13_$__cuda_sm20_rem_s64,(.L_x_330 - $__internal_13_$__cuda_sm20_rem_s64)
$__internal_13_$__cuda_sm20_rem_s64:
        /* <DEDUP_REMOVED lines=72> */
[----:B------:R-:W-:Y:S05]  /*1800*/  RET.REL.NODEC R4 `(_ZN2at6native54_GLOBAL__N__757059ea_21_ReplicationPadding_cu_4a93dcdf32replication_pad_forward_kernel3dIsEEvNS_27GenericPackedTensorAccessorIKT_Lm5ENS_16DefaultPtrTraitsElEENS3_IS4_Lm5ES6_lEEiiiii) ;  /* 0xffffffe404fc7950 */ /* 0x000fea0003c3ffff */
.L_x_69:
        /* <DEDUP_REMOVED lines=15> */
.L_x_330:


//--------------------- .text._ZN2at6native54_GLOBAL__N__757059ea_21_ReplicationPadding_cu_4a93dcdf32replication_pad_forward_kernel3dIlEEvNS_27GenericPackedTensorAccessorIKT_Lm5ENS_16DefaultPtrTraitsElEENS3_IS4_Lm5ES6_lEEiiiii --------------------------
	.section	.text._ZN2at6native54_GLOBAL__N__757059ea_21_ReplicationPadding_cu_4a93dcdf32replication_pad_forward_kernel3dIlEEvNS_27GenericPackedTensorAccessorIKT_Lm5ENS_16DefaultPtrTraitsElEENS3_IS4_Lm5ES6_lEEiiiii,"ax",@progbits
	.align	128
.text._ZN2at6native54_GLOBAL__N__757059ea_21_ReplicationPadding_cu_4a93dcdf32replication_pad_forward_kernel3dIlEEvNS_27GenericPackedTensorAccessorIKT_Lm5ENS_16DefaultPtrTraitsElEENS3_IS4_Lm5ES6_lEEiiiii:
        .type           _ZN2at6native54_GLOBAL__N__757059ea_21_ReplicationPadding_cu_4a93dcdf32replication_pad_forward_kernel3dIlEEvNS_27GenericPackedTensorAccessorIKT_Lm5ENS_16DefaultPtrTraitsElEENS3_IS4_Lm5ES6_lEEiiiii,@function
        .size           _ZN2at6native54_GLOBAL__N__757059ea_21_ReplicationPadding_cu_4a93dcdf32replication_pad_forward_kernel3dIlEEvNS_27GenericPackedTensorAccessorIKT_Lm5ENS_16DefaultPtrTraitsElEENS3_IS4_Lm5ES6_lEEiiiii,(.L_x_333 - _ZN2at6native54_GLOBAL__N__757059ea_21_ReplicationPadding_cu_4a93dcdf32replication_pad_forward_kernel3dIlEEvNS_27GenericPackedTensorAccessorIKT_Lm5ENS_16DefaultPtrTraitsElEENS3_IS4_Lm5ES6_lEEiiiii)
        .other          _ZN2at6native54_GLOBAL__N__757059ea_21_ReplicationPadding_cu_4a93dcdf32replication_pad_forward_kernel3dIlEEvNS_27GenericPackedTensorAccessorIKT_Lm5ENS_16DefaultPtrTraitsElEENS3_IS4_Lm5ES6_lEEiiiii,@"STO_CUDA_ENTRY STV_DEFAULT"
_ZN2at6native54_GLOBAL__N__757059ea_21_ReplicationPadding_cu_4a93dcdf32replication_pad_forward_kernel3dIlEEvNS_27GenericPackedTensorAccessorIKT_Lm5ENS_16DefaultPtrTraitsElEENS3_IS4_Lm5ES6_lEEiiiii:
        /* <DEDUP_REMOVED lines=47> */
.L_x_71:
[----:B------:R-:W0:Y:S01]  /*02f0*/  LDCU.64 UR4, c[0x0][0x400] ;  /* 0x00008000ff0477ac */ /* 0x000e220008000a00 */
[----:B------:R-:W-:Y:S02]  /*0300*/  MOV R11, R2 ;  /* 0x00000002000b7202 */ /* 0x000fe40000000f00 */
[----:B------:R-:W-:Y:S02]  /*0310*/  MOV R12, R3 ;  /* 0x00000003000c7202 */ /* 0x000fe40000000f00 */
[----:B------:R-:W-:Y:S01]  /*0320*/  MOV R8, 0x360 ;  /* 0x0000036000087802 */ /* 0x000fe20000000f00 */
[----:B0-----:R-:W-:Y:S02]  /*0330*/  IMAD.U32 R10, RZ, RZ, UR4 ;  /* 0x00000004ff0a7e24 */ /* 0x001fe4000f8e00ff */
[----:B------:R-:W-:-:S07]  /*0340*/  IMAD.U32 R9, RZ, RZ, UR5 ;  /* 0x00000005ff097e24 */ /* 0x000fce000f8e00ff */
[----:B------:R-:W-:Y:S05]  /*0350*/  CALL.REL.NOINC `($__internal_14_$__cuda_sm20_div_s64) ;  /* 0x0000000800bc7944 */ /* 0x000fea0003c00000 */
        /* <DEDUP_REMOVED lines=10> */
.L_x_72:
[----:B------:R-:W-:Y:S05]  /*0400*/  BSYNC.RECONVERGENT B0 ;  /* 0x0000000000007941 */ /* 0x000fea0003800200 */
.L_x_70:
        /* <DEDUP_REMOVED lines=24> */
.L_x_74:
[----:B------:R-:W-:Y:S02]  /*0590*/  MOV R6, R4 ;  /* 0x0000000400067202 */ /* 0x000fe40000000f00 */
[----:B------:R-:W-:-:S07]  /*05a0*/  MOV R4, 0x5c0 ;  /* 0x000005c000047802 */ /* 0x000fce0000000f00 */
[----:B------:R-:W-:Y:S05]  /*05b0*/  CALL.REL.NOINC `($__internal_15_$__cuda_sm20_rem_s64) ;  /* 0x0000000c00707944 */ /* 0x000fea0003c00000 */
.L_x_75:
[----:B------:R-:W-:Y:S05]  /*05c0*/  BSYNC.RECONVERGENT B0 ;  /* 0x0000000000007941 */ /* 0x000fea0003800200 */
.L_x_73:
        /* <DEDUP_REMOVED lines=31> */
.L_x_77:
[----:B------:R-:W-:Y:S01]  /*07c0*/  IMAD.U32 R11, RZ, RZ, UR9 ;  /* 0x00000009ff0b7e24 */ /* 0x000fe2000f8e00ff */
[----:B------:R-:W-:Y:S01]  /*07d0*/  MOV R10, UR8 ;  /* 0x00000008000a7c02 */ /* 0x000fe20008000f00 */
[----:B------:R-:W-:Y:S01]  /*07e0*/  IMAD.MOV.U32 R11, RZ, RZ, R2 ;  /* 0x000000ffff0b7224 */ /* 0x000fe200078e0002 */
[----:B------:R-:W-:Y:S01]  /*07f0*/  MOV R12, R3 ;  /* 0x00000003000c7202 */ /* 0x000fe20000000f00 */
[----:B------:R-:W-:Y:S01]  /*0800*/  IMAD.U32 R9, RZ, RZ, UR15 ;  /* 0x0000000fff097e24 */ /* 0x000fe2000f8e00ff */
[----:B------:R-:W-:-:S07]  /*0810*/  MOV R8, 0x830 ;  /* 0x0000083000087802 */ /* 0x000fce0000000f00 */
[----:B------:R-:W-:Y:S05]  /*0820*/  CALL.REL.NOINC `($__internal_14_$__cuda_sm20_div_s64) ;  /* 0x0000000400887944 */ /* 0x000fea0003c00000 */
[----:B------:R-:W-:-:S07]  /*0830*/  IMAD.MOV.U32 R2, RZ, RZ, R10 ;  /* 0x000000ffff027224 */ /* 0x000fce00078e000a */
.L_x_78:
[----:B------:R-:W-:Y:S05]  /*0840*/  BSYNC.RECONVERGENT B0 ;  /* 0x0000000000007941 */ /* 0x000fea0003800200 */
.L_x_76:
        /* <DEDUP_REMOVED lines=96> */
        .weak           $__internal_14_$__cuda_sm20_div_s64
        .type           $__internal_14_$__cuda_sm20_div_s64,@function
        .size           $__internal_14_$__cuda_sm20_div_s64,($__internal_15_$__cuda_sm20_rem_s64 - $__internal_14_$__cuda_sm20_div_s64)
$__internal_14_$__cuda_sm20_div_s64:
        /* <DEDUP_REMOVED lines=82> */
[----:B------:R-:W-:Y:S06]  /*1370*/  RET.REL.NODEC R8 `(_ZN2at6native54_GLOBAL__N__757059ea_21_ReplicationPadding_cu_4a93dcdf32replication_pad_forward_kernel3dIlEEvNS_27GenericPackedTensorAccessorIKT_Lm5ENS_16DefaultPtrTraitsElEENS3_IS4_Lm5ES6_lEEiiiii) ;  /* 0xffffffec08207950 */ /* 0x000fec0003c3ffff */
        .weak           $__internal_15_$__cuda_sm20_rem_s64
        .type           $__internal_15_$__cuda_sm20_rem_s64,@function
        .size           $__internal_15_$__cuda_sm20_rem_s64,(.L_x_333 - $__internal_15_$__cuda_sm20_rem_s64)
$__internal_15_$__cuda_sm20_rem_s64:
        /* <DEDUP_REMOVED lines=72> */
[----:B------:R-:W-:Y:S05]  /*1800*/  RET.REL.NODEC R4 `(_ZN2at6native54_GLOBAL__N__757059ea_21_ReplicationPadding_cu_4a93dcdf32replication_pad_forward_kernel3dIlEEvNS_27GenericPackedTensorAccessorIKT_Lm5ENS_16DefaultPtrTraitsElEENS3_IS4_Lm5ES6_lEEiiiii) ;  /* 0xffffffe404fc7950 */ /* 0x000fea0003c3ffff */
.L_x_79:
        /* <DEDUP_REMOVED lines=15> */
.L_x_333:


//--------------------- .text._ZN2at6native54_GLOBAL__N__757059ea_21_ReplicationPadding_cu_4a93dcdf32replication_pad_forward_kernel3dIiEEvNS_27GenericPackedTensorAccessorIKT_Lm5ENS_16DefaultPtrTraitsElEENS3_IS4_Lm5ES6_lEEiiiii --------------------------
	.section	.text._ZN2at6native54_GLOBAL__N__757059ea_21_ReplicationPadding_cu_4a93dcdf32replication_pad_forward_kernel3dIiEEvNS_27GenericPackedTensorAccessorIKT_Lm5ENS_16DefaultPtrTraitsElEENS3_IS4_Lm5ES6_lEEiiiii,"ax",@progbits
	.align	128
.text._ZN2at6native54_GLOBAL__N__757059ea_21_ReplicationPadding_cu_4a93dcdf32replication_pad_forward_kernel3dIiEEvNS_27GenericPackedTensorAccessorIKT_Lm5ENS_16DefaultPtrTraitsElEENS3_IS4_Lm5ES6_lEEiiiii:
        .type           _ZN2at6native54_GLOBAL__N__757059ea_21_ReplicationPadding_cu_4a93dcdf32replication_pad_forward_kernel3dIiEEvNS_27GenericPackedTensorAccessorIKT_Lm5ENS_16DefaultPtrTraitsElEENS3_IS4_Lm5ES6_lEEiiiii,@function
        .size           _ZN2at6native54_GLOBAL__N__757059ea_21_ReplicationPadding_cu_4a93dcdf32replication_pad_forward_kernel3dIiEEvNS_27GenericPackedTensorAccessorIKT_Lm5ENS_16DefaultPtrTraitsElEENS3_IS4_Lm5ES6_lEEiiiii,(.L_x_336 - _ZN2at6native54_GLOBAL__N__757059ea_21_ReplicationPadding_cu_4a93dcdf32replication_pad_forward_kernel3dIiEEvNS_27GenericPackedTensorAccessorIKT_Lm5ENS_16DefaultPtrTraitsElEENS3_IS4_Lm5ES6_lEEiiiii)
        .other          _ZN2at6native54_GLOBAL__N__757059ea_21_ReplicationPadding_cu_4a93dcdf32replication_pad_forward_kernel3dIiEEvNS_27GenericPackedTensorAccessorIKT_Lm5ENS_16DefaultPtrTraitsElEENS3_IS4_Lm5ES6_lEEiiiii,@"STO_CUDA_ENTRY STV_DEFAULT"
_ZN2at6native54_GLOBAL__N__757059ea_21_ReplicationPadding_cu_4a93dcdf32replication_pad_forward_kernel3dIiEEvNS_27GenericPackedTensorAccessorIKT_Lm5ENS_16DefaultPtrTraitsElEENS3_IS4_Lm5ES6_lEEiiiii:
        /* <DEDUP_REMOVED lines=47> */
.L_x_81:
[----:B------:R-:W0:Y:S01]  /*02f0*/  LDCU.64 UR4, c[0x0][0x400] ;  /* 0x00008000ff0477ac */ /* 0x000e220008000a00 */
[----:B------:R-:W-:Y:S02]  /*0300*/  MOV R11, R2 ;  /* 0x00000002000b7202 */ /* 0x000fe40000000f00 */
[----:B------:R-:W-:Y:S02]  /*0310*/  MOV R12, R3 ;  /* 0x00000003000c7202 */ /* 0x000fe40000000f00 */
[----:B------:R-:W-:Y:S01]  /*0320*/  MOV R8, 0x360 ;  /* 0x0000036000087802 */ /* 0x000fe20000000f00 */
[----:B0-----:R-:W-:Y:S02]  /*0330*/  IMAD.U32 R10, RZ, RZ, UR4 ;  /* 0x00000004ff0a7e24 */ /* 0x001fe4000f8e00ff */
[----:B------:R-:W-:-:S07]  /*0340*/  IMAD.U32 R9, RZ, RZ, UR5 ;  /* 0x00000005ff097e24 */ /* 0x000fce000f8e00ff */
[----:B------:R-:W-:Y:S05]  /*0350*/  CALL.REL.NOINC `($__internal_16_$__cuda_sm20_div_s64) ;  /* 0x0000000800bc7944 */ /* 0x000fea0003c00000 */
        /* <DEDUP_REMOVED lines=10> */
.L_x_82:
[----:B------:R-:W-:Y:S05]  /*0400*/  BSYNC.RECONVERGENT B0 ;  /* 0x0000000000007941 */ /* 0x000fea0003800200 */
.L_x_80:
        /* <DEDUP_REMOVED lines=24> */
.L_x_84:
[----:B------:R-:W-:Y:S02]  /*0590*/  MOV R6, R4 ;  /* 0x0000000400067202 */ /* 0x000fe40000000f00 */
[----:B------:R-:W-:-:S07]  /*05a0*/  MOV R4, 0x5c0 ;  /* 0x000005c000047802 */ /* 0x000fce0000000f00 */
[----:B------:R-:W-:Y:S05]  /*05b0*/  CALL.REL.NOINC `($__internal_17_$__cuda_sm20_rem_s64) ;  /* 0x0000000c00707944 */ /* 0x000fea0003c00000 */
.L_x_85:
[----:B------:R-:W-:Y:S05]  /*05c0*/  BSYNC.RECONVERGENT B0 ;  /* 0x0000000000007941 */ /* 0x000fea0003800200 */
.L_x_83:
        /* <DEDUP_REMOVED lines=31> */
.L_x_87:
[----:B------:R-:W-:Y:S01]  /*07c0*/  IMAD.U32 R11, RZ, RZ, UR9 ;  /* 0x00000009ff0b7e24 */ /* 0x000fe2000f8e00ff */
[----:B------:R-:W-:Y:S01]  /*07d0*/  MOV R10, UR8 ;  /* 0x00000008000a7c02 */ /* 0x000fe20008000f00 */
[----:B------:R-:W-:Y:S01]  /*07e0*/  IMAD.MOV.U32 R11, RZ, RZ, R2 ;  /* 0x000000ffff0b7224 */ /* 0x000fe200078e0002 */
[----:B------:R-:W-:Y:S01]  /*07f0*/  MOV R12, R3 ;  /* 0x00000003000c7202 */ /* 0x000fe20000000f00 */
[----:B------:R-:W-:Y:S01]  /*0800*/  IMAD.U32 R9, RZ, RZ, UR15 ;  /* 0x0000000fff097e24 */ /* 0x000fe2000f8e00ff */
[----:B------:R-:W-:-:S07]  /*0810*/  MOV R8, 0x830 ;  /* 0x0000083000087802 */ /* 0x000fce0000000f00 */
[----:B------:R-:W-:Y:S05]  /*0820*/  CALL.REL.NOINC `($__internal_16_$__cuda_sm20_div_s64) ;  /* 0x0000000400887944 */ /* 0x000fea0003c00000 */
[----:B------:R-:W-:-:S07]  /*0830*/  IMAD.MOV.U32 R2, RZ, RZ, R10 ;  /* 0x000000ffff027224 */ /* 0x000fce00078e000a */
.L_x_88:
[----:B------:R-:W-:Y:S05]  /*0840*/  BSYNC.RECONVERGENT B0 ;  /* 0x0000000000007941 */ /* 0x000fea0003800200 */
.L_x_86:
        /* <DEDUP_REMOVED lines=96> */
        .weak           $__internal_16_$__cuda_sm20_div_s64
        .type           $__internal_16_$__cuda_sm20_div_s64,@function
        .size           $__internal_16_$__cuda_sm20_div_s64,($__internal_17_$__cuda_sm20_rem_s64 - $__internal_16_$__cuda_sm20_div_s64)
$__internal_16_$__cuda_sm20_div_s64:
        /* <DEDUP_REMOVED lines=82> */
[----:B------:R-:W-:Y:S06]  /*1370*/  RET.REL.NODEC R8 `(_ZN2at6native54_GLOBAL__N__757059ea_21_ReplicationPadding_cu_4a93dcdf32replication_pad_forward_kernel3dIiEEvNS_27GenericPackedTensorAccessorIKT_Lm5ENS_16DefaultPtrTraitsElEENS3_IS4_Lm5ES6_lEEiiiii) ;  /* 0xffffffec08207950 */ /* 0x000fec0003c3ffff */
        .weak           $__internal_17_$__cuda_sm20_rem_s64
        .type           $__internal_17_$__cuda_sm20_rem_s64,@function
        .size           $__internal_17_$__cuda_sm20_rem_s64,(.L_x_336 - $__internal_17_$__cuda_sm20_rem_s64)
$__internal_17_$__cuda_sm20_rem_s64:
        /* <DEDUP_REMOVED lines=72> */
[----:B------:R-:W-:Y:S05]  /*1800*/  RET.REL.NODEC R4 `(_ZN2at6native54_GLOBAL__N__757059ea_21_ReplicationPadding_cu_4a93dcdf32replication_pad_forward_kernel3dIiEEvNS_27GenericPackedTensorAccessorIKT_Lm5ENS_16DefaultPtrTraitsElEENS3_IS4_Lm5ES6_lEEiiiii) ;  /* 0xffffffe404fc7950 */ /* 0x000fea0003c3ffff */
.L_x_89:
        /* <DEDUP_REMOVED lines=15> */
.L_x_336:


//--------------------- .text._ZN2at6native54_GLOBAL__N__757059ea_21_ReplicationPadding_cu_4a93dcdf32replication_pad_forward_kernel3dIaEEvNS_27GenericPackedTensorAccessorIKT_Lm5ENS_16DefaultPtrTraitsElEENS3_IS4_Lm5ES6_lEEiiiii --------------------------
	.section	.text._ZN2at6native54_GLOBAL__N__757059ea_21_ReplicationPadding_cu_4a93dcdf32replication_pad_forward_kernel3dIaEEvNS_27GenericPackedTensorAccessorIKT_Lm5ENS_16DefaultPtrTraitsElEENS3_IS4_Lm5ES6_lEEiiiii,"ax",@progbits
	.align	128
.text._ZN2at6native54_GLOBAL__N__757059ea_21_ReplicationPadding_cu_4a93dcdf32replication_pad_forward_kernel3dIaEEvNS_27GenericPackedTensorAccessorIKT_Lm5ENS_16DefaultPtrTraitsElEENS3_IS4_Lm5ES6_lEEiiiii:
        .type           _ZN2at6native54_GLOBAL__N__757059ea_21_ReplicationPadding_cu_4a93dcdf32replication_pad_forward_kernel3dIaEEvNS_27GenericPackedTensorAccessorIKT_Lm5ENS_16DefaultPtrTraitsElEENS3_IS4_Lm5ES6_lEEiiiii,@function
        .size           _ZN2at6native54_GLOBAL__N__757059ea_21_ReplicationPadding_cu_4a93dcdf32replication_pad_forward_kernel3dIaEEvNS_27GenericPackedTensorAccessorIKT_Lm5ENS_16DefaultPtrTraitsElEENS3_IS4_Lm5ES6_lEEiiiii,(.L_x_339 - _ZN2at6native54_GLOBAL__N__757059ea_21_ReplicationPadding_cu_4a93dcdf32replication_pad_forward_kernel3dIaEEvNS_27GenericPackedTensorAccessorIKT_Lm5ENS_16DefaultPtrTraitsElEENS3_IS4_Lm5ES6_lEEiiiii)
        .other          _ZN2at6native54_GLOBAL__N__757059ea_21_ReplicationPadding_cu_4a93dcdf32replication_pad_forward_kernel3dIaEEvNS_27GenericPackedTensorAccessorIKT_Lm5ENS_16DefaultPtrTraitsElEENS3_IS4_Lm5ES6_lEEiiiii,@"STO_CUDA_ENTRY STV_DEFAULT"
_ZN2at6native54_GLOBAL__N__757059ea_21_ReplicationPadding_cu_4a93dcdf32replication_pad_forward_kernel3dIaEEvNS_27GenericPackedTensorAccessorIKT_Lm5ENS_16DefaultPtrTraitsElEENS3_IS4_Lm5ES6_lEEiiiii:
        /* <DEDUP_REMOVED lines=47> */
.L_x_91:
[----:B------:R-:W0:Y:S01]  /*02f0*/  LDCU.64 UR4, c[0x0][0x400] ;  /* 0x00008000ff0477ac */ /* 0x000e220008000a00 */
[----:B------:R-:W-:Y:S02]  /*0300*/  MOV R11, R2 ;  /* 0x00000002000b7202 */ /* 0x000fe40000000f00 */
[----:B------:R-:W-:Y:S02]  /*0310*/  MOV R12, R3 ;  /* 0x00000003000c7202 */ /* 0x000fe40000000f00 */
[----:B------:R-:W-:Y:S01]  /*0320*/  MOV R8, 0x360 ;  /* 0x0000036000087802 */ /* 0x000fe20000000f00 */
[----:B0-----:R-:W-:Y:S02]  /*0330*/  IMAD.U32 R10, RZ, RZ, UR4 ;  /* 0x00000004ff0a7e24 */ /* 0x001fe4000f8e00ff */
[----:B------:R-:W-:-:S07]  /*0340*/  IMAD.U32 R9, RZ, RZ, UR5 ;  /* 0x00000005ff097e24 */ /* 0x000fce000f8e00ff */
[----:B------:R-:W-:Y:S05]  /*0350*/  CALL.REL.NOINC `($__internal_18_$__cuda_sm20_div_s64) ;  /* 0x0000000800b47944 */ /* 0x000fea0003c00000 */
        /* <DEDUP_REMOVED lines=10> */
.L_x_92:
[----:B------:R-:W-:Y:S05]  /*0400*/  BSYNC.RECONVERGENT B0 ;  /* 0x0000000000007941 */ /* 0x000fea0003800200 */
.L_x_90:
        /* <DEDUP_REMOVED lines=24> */
.L_x_94:
[----:B------:R-:W-:Y:S02]  /*0590*/  MOV R6, R4 ;  /* 0x0000000400067202 */ /* 0x000fe40000000f00 */
[----:B------:R-:W-:-:S07]  /*05a0*/  MOV R4, 0x5c0 ;  /* 0x000005c000047802 */ /* 0x000fce0000000f00 */
[----:B------:R-:W-:Y:S05]  /*05b0*/  CALL.REL.NOINC `($__internal_19_$__cuda_sm20_rem_s64) ;  /* 0x0000000c00687944 */ /* 0x000fea0003c00000 */
.L_x_95:
[----:B------:R-:W-:Y:S05]  /*05c0*/  BSYNC.RECONVERGENT B0 ;  /* 0x0000000000007941 */ /* 0x000fea0003800200 */
.L_x_93:
        /* <DEDUP_REMOVED lines=31> */
.L_x_97:
[----:B------:R-:W-:Y:S01]  /*07c0*/  IMAD.U32 R11, RZ, RZ, UR9 ;  /* 0x00000009ff0b7e24 */ /* 0x000fe2000f8e00ff */
[----:B------:R-:W-:Y:S01]  /*07d0*/  MOV R10, UR8 ;  /* 0x00000008000a7c02 */ /* 0x000fe20008000f00 */
[----:B------:R-:W-:Y:S01]  /*07e0*/  IMAD.MOV.U32 R11, RZ, RZ, R2 ;  /* 0x000000ffff0b7224 */ /* 0x000fe200078e0002 */
[----:B------:R-:W-:Y:S01]  /*07f0*/  MOV R12, R3 ;  /* 0x00000003000c7202 */ /* 0x000fe20000000f00 */
[----:B------:R-:W-:Y:S01]  /*0800*/  IMAD.U32 R9, RZ, RZ, UR15 ;  /* 0x0000000fff097e24 */ /* 0x000fe2000f8e00ff */
[----:B------:R-:W-:-:S07]  /*0810*/  MOV R8, 0x830 ;  /* 0x0000083000087802 */ /* 0x000fce0000000f00 */
[----:B------:R-:W-:Y:S05]  /*0820*/  CALL.REL.NOINC `($__internal_18_$__cuda_sm20_div_s64) ;  /* 0x0000000400807944 */ /* 0x000fea0003c00000 */
[----:B------:R-:W-:-:S07]  /*0830*/  IMAD.MOV.U32 R2, RZ, RZ, R10 ;  /* 0x000000ffff027224 */ /* 0x000fce00078e000a */
.L_x_98:
[----:B------:R-:W-:Y:S05]  /*0840*/  BSYNC.RECONVERGENT B0 ;  /* 0x0000000000007941 */ /* 0x000fea0003800200 */
.L_x_96:
        /* <DEDUP_REMOVED lines=8> */
[----:B------:R-:W-:Y:S02]  /*08d0*/  VIMNMX R3, PT, PT, R0, UR22, !PT ;  /* 0x0000001600037c48 */ /* 0x000fe4000ffe0100 */
[----:B------:R-:W-:-:S03]  /*08e0*/  UISETP.LT.AND UP0, UPT, URZ, UR17, UPT ;  /* 0x00000011ff00728c */ /* 0x000fc6000bf01270 */
[----:B------:R-:W1:Y:S01]  /*08f0*/  LDC R10, c[0x0][0x3a0] ;  /* 0x0000e800ff0a7b82 */ /* 0x000e620000000800 */
[----:B0-----:R-:W-:-:S04]  /*0900*/  UIADD3 UR13, UPT, UPT, UR13, UR23, URZ ;  /* 0x000000170d0d7290 */ /* 0x001fc8000fffe0ff */
[----:B------:R-:W-:-:S03]  /*0910*/  USHF.R.S32.HI UR14, URZ, 0x1f, UR13 ;  /* 0x0000001fff0e7899 */ /* 0x000fc6000801140d */
[----:B------:R-:W0:Y:S01]  /*0920*/  LDC.64 R4, c[0x0][0x3d0] ;  /* 0x0000f400ff047b82 */ /* 0x000e220000000a00 */
[----:B--2---:R-:W-:Y:S02]  /*0930*/  UIADD3 UR12, UPT, UPT, UR12, UR10, URZ ;  /* 0x0000000a0c0c7290 */ /* 0x004fe4000fffe0ff */
[----:B---3--:R-:W-:Y:S02]  /*0940*/  UIMAD.WIDE.U32 UR10, UR13, UR6, URZ ;  /* 0x000000060d0a72a5 */ /* 0x008fe4000f8e00ff */
[----:B------:R-:W-:Y:S01]  /*0950*/  UIMAD UR6, UR14, UR6, URZ ;  /* 0x000000060e0672a4 */ /* 0x000fe2000f8e02ff */
[----:B-----5:R-:W-:-:S03]  /*0960*/  IADD3 R8, PT, PT, R8, UR22, RZ ;  /* 0x0000001608087c10 */ /* 0x020fc6000fffe0ff */
[----:B------:R-:W-:Y:S01]  /*0970*/  UIMAD UR16, UR13, UR7, UR6 ;  /* 0x000000070d1072a4 */ /* 0x000fe2000f8e0206 */
[----:B------:R-:W2:Y:S01]  /*0980*/  LDC R12, c[0x0][0x398] ;  /* 0x0000e600ff0c7b82 */ /* 0x000ea20000000800 */
[----:B------:R-:W-:Y:S01]  /*0990*/  USEL UR6, URZ, UR17, !UP0 ;  /* 0x00000011ff067287 */ /* 0x000fe2000c000000 */
[----:B------:R-:W-:Y:S01]  /*09a0*/  VIADDMNMX R8, R8, 0xffffffff, R3, PT ;  /* 0xffffffff08087846 */ /* 0x000fe20003800103 */
[----:B------:R-:W-:Y:S01]  /*09b0*/  UIADD3 UR17, UPT, UPT, -UR21, URZ, URZ ;  /* 0x000000ff15117290 */ /* 0x000fe2000fffe1ff */
[----:B------:R-:W-:Y:S01]  /*09c0*/  VIMNMX R3, PT, PT, RZ, UR22, !PT ;  /* 0x00000016ff037c48 */ /* 0x000fe2000ffe0100 */
[----:B------:R-:W-:Y:S01]  /*09d0*/  USHF.R.S32.HI UR7, URZ, 0x1f, UR12 ;  /* 0x0000001fff077899 */ /* 0x000fe2000801140c */
[----:B-1----:R-:W-:Y:S01]  /*09e0*/  VIADD R10, R10, UR21 ;  /* 0x000000150a0a7c36 */ /* 0x002fe20008000000 */
[----:B------:R-:W-:Y:S01]  /*09f0*/  UISETP.LT.AND UP0, UPT, URZ, UR17, UPT ;  /* 0x00000011ff00728c */ /* 0x000fe2000bf01270 */
[----:B------:R-:W-:Y:S01]  /*0a00*/  IADD3 R8, PT, PT, R8, UR6, -R3 ;  /* 0x0000000608087c10 */ /* 0x000fe2000fffe803 */
[----:B------:R-:W-:Y:S01]  /*0a10*/  UIADD3 UR11, UPT, UPT, UR11, UR16, URZ ;  /* 0x000000100b0b7290 */ /* 0x000fe2000fffe0ff */
[----:B------:R-:W-:Y:S01]  /*0a20*/  VIMNMX R3, PT, PT, R6, UR21, !PT ;  /* 0x0000001506037c48 */ /* 0x000fe2000ffe0100 */
[----:B------:R-:W-:Y:S01]  /*0a30*/  UIMAD UR16, UR7, UR4, URZ ;  /* 0x00000004071072a4 */ /* 0x000fe2000f8e02ff */
[----:B------:R-:W-:Y:S01]  /*0a40*/  SHF.R.S32.HI R9, RZ, 0x1f, R8 ;  /* 0x0000001fff097819 */ /* 0x000fe20000011408 */
[----:B------:R-:W-:Y:S01]  /*0a50*/  USEL UR6, URZ, UR17, !UP0 ;  /* 0x00000011ff067287 */ /* 0x000fe2000c000000 */
[----:B------:R-:W-:Y:S01]  /*0a60*/  VIADDMNMX R10, R10, 0xffffffff, R3, PT ;  /* 0xffffffff0a0a7846 */ /* 0x000fe20003800103 */
[----:B------:R-:W-:Y:S01]  /*0a70*/  UIMAD UR16, UR12, UR5, UR16 ;  /* 0x000000050c1072a4 */ /* 0x000fe2000f8e0210 */
[----:B------:R-:W-:Y:S01]  /*0a80*/  VIMNMX R3, PT, PT, RZ, UR21, !PT ;  /* 0x00000015ff037c48 */ /* 0x000fe2000ffe0100 */
[----:B------:R-:W-:Y:S01]  /*0a90*/  UIMAD.WIDE.U32 UR4, UR12, UR4, UR10 ;  /* 0x000000040c0472a5 */ /* 0x000fe2000f8e000a */
[----:B0-----:R-:W-:-:S02]  /*0aa0*/  IMAD R11, R9, R4, RZ ;  /* 0x00000004090b7224 */ /* 0x001fc400078e02ff */
[----:B------:R-:W-:Y:S01]  /*0ab0*/  IADD3 R9, PT, PT, R10, UR6, -R3 ;  /* 0x000000060a097c10 */ /* 0x000fe2000fffe803 */
[----:B------:R-:W-:Y:S01]  /*0ac0*/  UIADD3 UR6, UPT, UPT, -UR20, URZ, URZ ;  /* 0x000000ff14067290 */ /* 0x000fe2000fffe1ff */
[----:B------:R-:W-:Y:S01]  /*0ad0*/  IMAD R13, R8, R5, R11 ;  /* 0x00000005080d7224 */ /* 0x000fe200078e020b */
[----:B------:R-:W-:Y:S01]  /*0ae0*/  UIADD3 UR5, UPT, UPT, UR5, UR16, URZ ;  /* 0x0000001005057290 */ /* 0x000fe2000fffe0ff */
[----:B--2---:R-:W-:Y:S01]  /*0af0*/  VIADD R11, R12, UR20 ;  /* 0x000000140c0b7c36 */ /* 0x004fe20008000000 */
[----:B------:R-:W-:Y:S01]  /*0b00*/  UISETP.LT.AND UP0, UPT, URZ, UR6, UPT ;  /* 0x00000006ff00728c */ /* 0x000fe2000bf01270 */
[----:B------:R-:W-:Y:S01]  /*0b10*/  VIMNMX R3, PT, PT, RZ, UR20, !PT ;  /* 0x00000014ff037c48 */ /* 0x000fe2000ffe0100 */
[----:B------:R-:W0:Y:S01]  /*0b20*/  LDCU.64 UR10, c[0x0][0x408] ;  /* 0x00008100ff0a77ac */ /* 0x000e220008000a00 */
[----:B------:R-:W-:Y:S01]  /*0b30*/  SHF.R.S32.HI R10, RZ, 0x1f, R9 ;  /* 0x0000001fff0a7819 */ /* 0x000fe20000011409 */
[----:B------:R-:W-:Y:S01]  /*0b40*/  IMAD.WIDE.U32 R4, R8, R4, UR4 ;  /* 0x0000000408047e25 */ /* 0x000fe2000f8e0004 */
[----:B------:R-:W-:Y:S01]  /*0b50*/  VIMNMX R8, PT, PT, R2, UR20, !PT ;  /* 0x0000001402087c48 */ /* 0x000fe2000ffe0100 */
[----:B------:R-:W-:-:S02]  /*0b60*/  USEL UR4, URZ, UR6, !UP0 ;  /* 0x00000006ff047287 */ /* 0x000fc4000c000000 */
[----:B----4-:R-:W-:Y:S01]  /*0b70*/  IMAD R10, R10, UR26, RZ ;  /* 0x0000001a0a0a7c24 */ /* 0x010fe2000f8e02ff */
[----:B------:R-:W-:Y:S01]  /*0b80*/  VIADDMNMX R8, R11, 0xffffffff, R8, PT ;  /* 0xffffffff0b087846 */ /* 0x000fe20003800108 */
[----:B------:R-:W1:Y:S01]  /*0b90*/  LDCU.128 UR20, c[0x0][0x410] ;  /* 0x00008200ff1477ac */ /* 0x000e620008000c00 */
[----:B------:R-:W-:Y:S01]  /*0ba0*/  IADD3 R5, PT, PT, R5, R13, RZ ;  /* 0x0000000d05057210 */ /* 0x000fe20007ffe0ff */
[C---:B------:R-:W-:Y:S01]  /*0bb0*/  IMAD R11, R9.reuse, UR27, R10 ;  /* 0x0000001b090b7c24 */ /* 0x040fe2000f8e020a */
[----:B------:R-:W-:Y:S01]  /*0bc0*/  IADD3 R3, PT, PT, R8, UR4, -R3 ;  /* 0x0000000408037c10 */ /* 0x000fe2000fffe803 */
[----:B------:R-:W2:Y:S01]  /*0bd0*/  LDC.64 R12, c[0x0][0x428] ;  /* 0x00010a00ff0c7b82 */ /* 0x000ea20000000a00 */
[----:B------:R-:W-:Y:S02]  /*0be0*/  IMAD.WIDE.U32 R4, R9, UR26, R4 ;  /* 0x0000001a09047c25 */ /* 0x000fe4000f8e0004 */
[----:B------:R-:W3:Y:S01]  /*0bf0*/  LDCU.64 UR4, c[0x0][0x380] ;  /* 0x00007000ff0477ac */ /* 0x000ee20008000a00 */
[----:B------:R-:W-:Y:S01]  /*0c00*/  SHF.R.S32.HI R8, RZ, 0x1f, R3 ;  /* 0x0000001fff087819 */ /* 0x000fe20000011403 */
[----:B------:R-:W-:-:S04]  /*0c10*/  IMAD.IADD R5, R5, 0x1, R11 ;  /* 0x0000000105057824 */ /* 0x000fc800078e020b */
[----:B------:R-:W-:Y:S02]  /*0c20*/  IMAD R8, R8, UR24, RZ ;  /* 0x0000001808087c24 */ /* 0x000fe4000f8e02ff */
[----:B------:R-:W-:-:S04]  /*0c30*/  IMAD.WIDE.U32 R4, R3, UR24, R4 ;  /* 0x0000001803047c25 */ /* 0x000fc8000f8e0004 */
[----:B------:R-:W-:Y:S01]  /*0c40*/  IMAD R3, R3, UR25, R8 ;  /* 0x0000001903037c24 */ /* 0x000fe2000f8e0208 */
[----:B-1----:R-:W-:Y:S01]  /*0c50*/  UIMAD UR14, UR14, UR20, URZ ;  /* 0x000000140e0e72a4 */ /* 0x002fe2000f8e02ff */
[----:B------:R-:W1:Y:S01]  /*0c60*/  LDC.64 R8, c[0x0][0x420] ;  /* 0x00010800ff087b82 */ /* 0x000e620000000a00 */
[----:B---3--:R-:W-:-:S04]  /*0c70*/  IADD3 R4, P0, PT, R4, UR4, RZ ;  /* 0x0000000404047c10 */ /* 0x008fc8000ff1e0ff */
[----:B------:R-:W-:-:S05]  /*0c80*/  IADD3.X R5, PT, PT, R5, UR5, R3, P0, !PT ;  /* 0x0000000505057c10 */ /* 0x000fca00087fe403 */
[----:B------:R3:W4:Y:S01]  /*0c90*/  LDG.E.U8 R3, desc[UR18][R4.64] ;  /* 0x0000001204037981 */ /* 0x000722000c1e1100 */
[----:B------:R-:W-:Y:S01]  /*0ca0*/  UIMAD.WIDE.U32 UR4, UR13, UR20, URZ ;  /* 0x000000140d0472a5 */ /* 0x000fe2000f8e00ff */
[----:B--2---:R-:W-:Y:S01]  /*0cb0*/  IMAD R7, R7, R12, RZ ;  /* 0x0000000c07077224 */ /* 0x004fe200078e02ff */
[----:B------:R-:W-:Y:S02]  /*0cc0*/  UIMAD UR14, UR13, UR21, UR14 ;  /* 0x000000150d0e72a4 */ /* 0x000fe4000f8e020e */
[----:B0-----:R-:W-:Y:S01]  /*0cd0*/  UIMAD UR7, UR7, UR10, URZ ;  /* 0x0000000a070772a4 */ /* 0x001fe2000f8e02ff */
[----:B------:R-:W-:Y:S01]  /*0ce0*/  IMAD R13, R0, R13, R7 ;  /* 0x0000000d000d7224 */ /* 0x000fe200078e0207 */
[----:B------:R-:W-:Y:S01]  /*0cf0*/  UIADD3 UR5, UPT, UPT, UR5, UR14, URZ ;  /* 0x0000000e05057290 */ /* 0x000fe2000fffe0ff */
[----:B------:R-:W-:Y:S01]  /*0d00*/  SHF.R.S32.HI R7, RZ, 0x1f, R6 ;  /* 0x0000001fff077819 */ /* 0x000fe20000011406 */
[----:B------:R-:W-:Y:S01]  /*0d10*/  UIMAD UR7, UR12, UR11, UR7 ;  /* 0x0000000b0c0772a4 */ /* 0x000fe2000f8e0207 */
[----:B---3--:R-:W0:Y:S01]  /*0d20*/  LDC.64 R4, c[0x0][0x3d8] ;  /* 0x0000f600ff047b82 */ /* 0x008e220000000a00 */
[----:B------:R-:W-:-:S02]  /*0d30*/  UIMAD.WIDE.U32 UR4, UR12, UR10, UR4 ;  /* 0x0000000a0c0472a5 */ /* 0x000fc4000f8e0004 */
[----:B-1----:R-:W-:Y:S02]  /*0d40*/  IMAD R7, R7, R8, RZ ;  /* 0x0000000807077224 */ /* 0x002fe400078e02ff */
[----:B------:R-:W-:Y:S02]  /*0d50*/  UIADD3 UR5, UPT, UPT, UR5, UR7, URZ ;  /* 0x0000000705057290 */ /* 0x000fe4000fffe0ff */
[----:B------:R-:W-:-:S04]  /*0d60*/  IMAD R9, R6, R9, R7 ;  /* 0x0000000906097224 */ /* 0x000fc800078e0207 */
[----:B------:R-:W-:Y:S01]  /*0d70*/  IMAD.WIDE.U32 R10, R0, R12, UR4 ;  /* 0x00000004000a7e25 */ /* 0x000fe2000f8e000c */
[----:B------:R-:W-:-:S03]  /*0d80*/  SHF.R.S32.HI R0, RZ, 0x1f, R2 ;  /* 0x0000001fff007819 */ /* 0x000fc60000011402 */
[----:B------:R-:W-:Y:S02]  /*0d90*/  IMAD.IADD R11, R11, 0x1, R13 ;  /* 0x000000010b0b7824 */ /* 0x000fe400078e020d */
[----:B------:R-:W-:-:S05]  /*0da0*/  IMAD.WIDE.U32 R6, R6, R8, R10 ;  /* 0x0000000806067225 */ /* 0x000fca00078e000a */
[----:B------:R-:W-:Y:S01]  /*0db0*/  IADD3 R7, PT, PT, R7, R9, RZ ;  /* 0x0000000907077210 */ /* 0x000fe20007ffe0ff */
[----:B------:R-:W-:Y:S02]  /*0dc0*/  IMAD R9, R0, UR22, RZ ;  /* 0x0000001600097c24 */ /* 0x000fe4000f8e02ff */
[----:B------:R-:W-:-:S04]  /*0dd0*/  IMAD.WIDE.U32 R6, R2, UR22, R6 ;  /* 0x0000001602067c25 */ /* 0x000fc8000f8e0006 */
[----:B------:R-:W-:Y:S01]  /*0de0*/  IMAD R9, R2, UR23, R9 ;  /* 0x0000001702097c24 */ /* 0x000fe2000f8e0209 */
[----:B0-----:R-:W-:-:S04]  /*0df0*/  IADD3 R4, P0, PT, R6, R4, RZ ;  /* 0x0000000406047210 */ /* 0x001fc80007f1e0ff */
[----:B------:R-:W-:-:S05]  /*0e00*/  IADD3.X R5, PT, PT, R5, R7, R9, P0, !PT ;  /* 0x0000000705057210 */ /* 0x000fca00007fe409 */
[----:B----4-:R-:W-:Y:S01]  /*0e10*/  STG.E.U8 desc[UR18][R4.64], R3 ;  /* 0x0000000304007986 */ /* 0x010fe2000c101112 */
[----:B------:R-:W-:Y:S05]  /*0e20*/  EXIT ;  /* 0x000000000000794d */ /* 0x000fea0003800000 */
        .weak           $__internal_18_$__cuda_sm20_div_s64
        .type           $__internal_18_$__cuda_sm20_div_s64,@function
        .size           $__internal_18_$__cuda_sm20_div_s64,($__internal_19_$__cuda_sm20_rem_s64 - $__internal_18_$__cuda_sm20_div_s64)
$__internal_18_$__cuda_sm20_div_s64:
[-C--:B------:R-:W-:Y:S02]  /*0e30*/  IADD3 R5, P1, PT, RZ, -R10.reuse, RZ ;  /* 0x8000000aff057210 */ /* 0x080fe40007f3e0ff */
[----:B------:R-:W-:Y:S02]  /*0e40*/  ISETP.GE.AND P0, PT, R9, RZ, PT ;  /* 0x000000ff0900720c */ /* 0x000fe40003f06270 */
[----:B------:R-:W-:Y:S01]  /*0e50*/  ISETP.GE.AND P3, PT, R12, RZ, PT ;  /* 0x000000ff0c00720c */ /* 0x000fe20003f66270 */
[----:B------:R-:W-:Y:S01]  /*0e60*/  IMAD.X R14, RZ, RZ, ~R9, P1 ;  /* 0x000000ffff0e7224 */ /* 0x000fe200008e0e09 */
[----:B------:R-:W-:-:S04]  /*0e70*/  SEL R4, R5, R10, !P0 ;  /* 0x0000000a05047207 */ /* 0x000fc80004000000 */
[----:B------:R-:W-:-:S04]  /*0e80*/  SEL R5, R14, R9, !P0 ;  /* 0x000000090e057207 */ /* 0x000fc80004000000 */
        /* <DEDUP_REMOVED lines=8> */
[----:B------:R-:W-:-:S03]  /*0f10*/  IMAD.HI.U32 R16, R14, R19, RZ ;  /* 0x000000130e107227 */ /* 0x000fc600078e00ff */
[----:B------:R-:W-:Y:S01]  /*0f20*/  IADD3.X R21, PT, PT, RZ, ~R17, RZ, P0, !PT ;  /* 0x80000011ff157210 */ /* 0x000fe200007fe4ff */
[----:B------:R-:W-:-:S04]  /*0f30*/  IMAD.MOV.U32 R17, RZ, RZ, R14 ;  /* 0x000000ffff117224 */ /* 0x000fc800078e000e */
[----:B------:R-:W-:-:S04]  /*0f40*/  IMAD.WIDE.U32 R16, P0, R14, R21, R16 ;  /* 0x000000150e107225 */ /* 0x000fc80007800010 */
[C---:B------:R-:W-:Y:S02]  /*0f50*/  IMAD R23, R15.reuse, R21, RZ ;  /* 0x000000150f177224 */ /* 0x040fe400078e02ff */
[----:B------:R-:W-:-:S04]  /*0f60*/  IMAD.HI.U32 R16, P1, R15, R19, R16 ;  /* 0x000000130f107227 */ /* 0x000fc80007820010 */
[----:B------:R-:W-:Y:S01]  /*0f70*/  IMAD.HI.U32 R13, R15, R21, RZ ;  /* 0x000000150f0d7227 */ /* 0x000fe200078e00ff */
[----:B------:R-:W-:-:S03]  /*0f80*/  IADD3 R17, P2, PT, R23, R16, RZ ;  /* 0x0000001017117210 */ /* 0x000fc60007f5e0ff */
[----:B------:R-:W-:Y:S02]  /*0f90*/  IMAD.X R13, R13, 0x1, R15, P0 ;  /* 0x000000010d0d7824 */ /* 0x000fe400000e060f */
[----:B------:R-:W-:-:S03]  /*0fa0*/  IMAD.WIDE.U32 R14, R17, R4, RZ ;  /* 0x00000004110e7225 */ /* 0x000fc600078e00ff */
[----:B------:R-:W-:Y:S01]  /*0fb0*/  IADD3.X R13, PT, PT, RZ, RZ, R13, P2, P1 ;  /* 0x000000ffff0d7210 */ /* 0x000fe200017e240d */
[----:B------:R-:W-:Y:S01]  /*0fc0*/  IMAD R15, R17, R5, R15 ;  /* 0x00000005110f7224 */ /* 0x000fe200078e020f */
[----:B------:R-:W-:Y:S02]  /*0fd0*/  IADD3 R19, P0, PT, RZ, -R14, RZ ;  /* 0x8000000eff137210 */ /* 0x000fe40007f1e0ff */
[----:B------:R-:W-:Y:S01]  /*0fe0*/  IADD3 R14, P4, PT, RZ, -R11, RZ ;  /* 0x8000000bff0e7210 */ /* 0x000fe20007f9e0ff */
[----:B------:R-:W-:Y:S02]  /*0ff0*/  IMAD R15, R13, R4, R15 ;  /* 0x000000040d0f7224 */ /* 0x000fe400078e020f */
[----:B------:R-:W-:Y:S01]  /*1000*/  IMAD.HI.U32 R16, R17, R19, RZ ;  /* 0x0000001311107227 */ /* 0x000fe200078e00ff */
[----:B------:R-:W-:Y:S02]  /*1010*/  SEL R11, R14, R11, !P3 ;  /* 0x0000000b0e0b7207 */ /* 0x000fe40005800000 */
[----:B------:R-:W-:-:S05]  /*1020*/  IADD3.X R18, PT, PT, RZ, ~R15, RZ, P0, !PT ;  /* 0x8000000fff127210 */ /* 0x000fca00007fe4ff */
[----:B------:R-:W-:-:S04]  /*1030*/  IMAD.WIDE.U32 R16, P0, R17, R18, R16 ;  /* 0x0000001211107225 */ /* 0x000fc80007800010 */
[C---:B------:R-:W-:Y:S02]  /*1040*/  IMAD R15, R13.reuse, R18, RZ ;  /* 0x000000120d0f7224 */ /* 0x040fe400078e02ff */
[----:B------:R-:W-:-:S04]  /*1050*/  IMAD.HI.U32 R16, P1, R13, R19, R16 ;  /* 0x000000130d107227 */ /* 0x000fc80007820010 */
[----:B------:R-:W-:Y:S01]  /*1060*/  IMAD.HI.U32 R18, R13, R18, RZ ;  /* 0x000000120d127227 */ /* 0x000fe200078e00ff */
[----:B------:R-:W-:-:S03]  /*1070*/  IADD3 R16, P2, PT, R15, R16, RZ ;  /* 0x000000100f107210 */ /* 0x000fc60007f5e0ff */
[----:B------:R-:W-:Y:S02]  /*1080*/  IMAD.X R15, R18, 0x1, R13, P0 ;  /* 0x00000001120f7824 */ /* 0x000fe400000e060d */
[----:B------:R-:W-:Y:S02]  /*1090*/  IMAD.X R17, RZ, RZ, ~R12, P4 ;  /* 0x000000ffff117224 */ /* 0x000fe400020e0e0c */
[----:B------:R-:W-:Y:S01]  /*10a0*/  IMAD.HI.U32 R14, R16, R11, RZ ;  /* 0x0000000b100e7227 */ /* 0x000fe200078e00ff */
[----:B------:R-:W-:-:S03]  /*10b0*/  IADD3.X R18, PT, PT, RZ, RZ, R15, P2, P1 ;  /* 0x000000ffff127210 */ /* 0x000fc600017e240f */
[----:B------:R-:W-:Y:S01]  /*10c0*/  HFMA2 R15, -RZ, RZ, 0, 0 ;  /* 0x00000000ff0f7431 */ /* 0x000fe200000001ff */
[-C--:B------:R-:W-:Y:S02]  /*10d0*/  SEL R13, R17, R12.reuse, !P3 ;  /* 0x0000000c110d7207 */ /* 0x080fe40005800000 */
[----:B------:R-:W-:-:S03]  /*10e0*/  LOP3.LUT R12, R9, R12, RZ, 0x3c, !PT ;  /* 0x0000000c090c7212 */ /* 0x000fc600078e3cff */
[-C--:B------:R-:W-:Y:S02]  /*10f0*/  IMAD R17, R18, R13.reuse, RZ ;  /* 0x0000000d12117224 */ /* 0x080fe400078e02ff */
[----:B------:R-:W-:-:S04]  /*1100*/  IMAD.WIDE.U32 R14, R16, R13, R14 ;  /* 0x0000000d100e7225 */ /* 0x000fc800078e000e */
[----:B------:R-:W-:-:S04]  /*1110*/  IMAD.HI.U32 R16, R18, R13, RZ ;  /* 0x0000000d12107227 */ /* 0x000fc800078e00ff */
[----:B------:R-:W-:-:S04]  /*1120*/  IMAD.HI.U32 R14, P0, R18, R11, R14 ;  /* 0x0000000b120e7227 */ /* 0x000fc8000780000e */
[----:B------:R-:W-:Y:S01]  /*1130*/  IMAD.X R16, RZ, RZ, R16, P0 ;  /* 0x000000ffff107224 */ /* 0x000fe200000e0610 */
[----:B------:R-:W-:-:S05]  /*1140*/  IADD3 R17, P1, PT, R17, R14, RZ ;  /* 0x0000000e11117210 */ /* 0x000fca0007f3e0ff */
[----:B------:R-:W-:-:S04]  /*1150*/  IMAD.WIDE.U32 R14, R17, R4, RZ ;  /* 0x00000004110e7225 */ /* 0x000fc800078e00ff */
[----:B------:R-:W-:Y:S01]  /*1160*/  IMAD.X R19, RZ, RZ, R16, P1 ;  /* 0x000000ffff137224 */ /* 0x000fe200008e0610 */
[----:B------:R-:W-:Y:S01]  /*1170*/  IADD3 R21, P1, PT, -R14, R11, RZ ;  /* 0x0000000b0e157210 */ /* 0x000fe20007f3e1ff */
[----:B------:R-:W-:-:S03]  /*1180*/  IMAD R15, R17, R5, R15 ;  /* 0x00000005110f7224 */ /* 0x000fc600078e020f */
[-C--:B------:R-:W-:Y:S01]  /*1190*/  ISETP.GE.U32.AND P0, PT, R21, R4.reuse, PT ;  /* 0x000000041500720c */ /* 0x080fe20003f06070 */
[----:B------:R-:W-:-:S05]  /*11a0*/  IMAD R14, R19, R4, R15 ;  /* 0x00000004130e7224 */ /* 0x000fca00078e020f */
[----:B------:R-:W-:Y:S02]  /*11b0*/  IADD3.X R15, PT, PT, ~R14, R13, RZ, P1, !PT ;  /* 0x0000000d0e0f7210 */ /* 0x000fe40000ffe5ff */
[----:B------:R-:W-:Y:S02]  /*11c0*/  IADD3 R11, P1, PT, R21, -R4, RZ ;  /* 0x80000004150b7210 */ /* 0x000fe40007f3e0ff */
[----:B------:R-:W-:Y:S02]  /*11d0*/  ISETP.GE.U32.AND.EX P0, PT, R15, R5, PT, P0 ;  /* 0x000000050f00720c */ /* 0x000fe40003f06100 */
[----:B------:R-:W-:Y:S01]  /*11e0*/  IADD3 R14, P2, PT, R17, 0x1, RZ ;  /* 0x00000001110e7810 */ /* 0x000fe20007f5e0ff */
[----:B------:R-:W-:Y:S01]  /*11f0*/  IMAD.X R13, R15, 0x1, ~R5, P1 ;  /* 0x000000010f0d7824 */ /* 0x000fe200008e0e05 */
[----:B------:R-:W-:Y:S02]  /*1200*/  SEL R11, R11, R21, P0 ;  /* 0x000000150b0b7207 */ /* 0x000fe40000000000 */
[----:B------:R-:W-:Y:S01]  /*1210*/  SEL R17, R14, R17, P0 ;  /* 0x000000110e117207 */ /* 0x000fe20000000000 */
[----:B------:R-:W-:Y:S01]  /*1220*/  IMAD.X R16, RZ, RZ, R19, P2 ;  /* 0x000000ffff107224 */ /* 0x000fe200010e0613 */
[----:B------:R-:W-:-:S02]  /*1230*/  SEL R13, R13, R15, P0 ;  /* 0x0000000f0d0d7207 */ /* 0x000fc40000000000 */
[----:B------:R-:W-:Y:S02]  /*1240*/  ISETP.GE.U32.AND P1, PT, R11, R4, PT ;  /* 0x000000040b00720c */ /* 0x000fe40003f26070 */
[----:B------:R-:W-:Y:S02]  /*1250*/  SEL R14, R16, R19, P0 ;  /* 0x00000013100e7207 */ /* 0x000fe40000000000 */
[----:B------:R-:W-:Y:S02]  /*1260*/  IADD3 R4, P2, PT, R17, 0x1, RZ ;  /* 0x0000000111047810 */ /* 0x000fe40007f5e0ff */
[----:B------:R-:W-:Y:S02]  /*1270*/  ISETP.GE.U32.AND.EX P0, PT, R13, R5, PT, P1 ;  /* 0x000000050d00720c */ /* 0x000fe40003f06110 */
[----:B------:R-:W-:Y:S02]  /*1280*/  IADD3.X R11, PT, PT, RZ, R14, RZ, P2, !PT ;  /* 0x0000000eff0b7210 */ /* 0x000fe400017fe4ff */
[----:B------:R-:W-:-:S02]  /*1290*/  SEL R4, R4, R17, P0 ;  /* 0x0000001104047207 */ /* 0x000fc40000000000 */
[----:B------:R-:W-:Y:S02]  /*12a0*/  SEL R11, R11, R14, P0 ;  /* 0x0000000e0b0b7207 */ /* 0x000fe40000000000 */
[-C--:B------:R-:W-:Y:S02]  /*12b0*/  IADD3 R5, P2, PT, RZ, -R4.reuse, RZ ;  /* 0x80000004ff057210 */ /* 0x080fe40007f5e0ff */
[----:B------:R-:W-:Y:S02]  /*12c0*/  ISETP.NE.U32.AND P0, PT, R10, RZ, PT ;  /* 0x000000ff0a00720c */ /* 0x000fe40003f05070 */
[----:B------:R-:W-:Y:S01]  /*12d0*/  ISETP.GE.AND P1, PT, R12, RZ, PT ;  /* 0x000000ff0c00720c */ /* 0x000fe20003f26270 */
[----:B------:R-:W-:Y:S01]  /*12e0*/  IMAD.X R12, RZ, RZ, ~R11, P2 ;  /* 0x000000ffff0c7224 */ /* 0x000fe200010e0e0b */
[----:B------:R-:W-:Y:S01]  /*12f0*/  ISETP.NE.AND.EX P0, PT, R9, RZ, PT, P0 ;  /* 0x000000ff0900720c */ /* 0x000fe20003f05300 */
[----:B------:R-:W-:Y:S01]  /*1300*/  IMAD.MOV.U32 R9, RZ, RZ, 0x0 ;  /* 0x00000000ff097424 */ /* 0x000fe200078e00ff */
[----:B------:R-:W-:-:S02]  /*1310*/  SEL R10, R5, R4, !P1 ;  /* 0x00000004050a7207 */ /* 0x000fc40004800000 */
[----:B------:R-:W-:Y:S02]  /*1320*/  SEL R11, R12, R11, !P1 ;  /* 0x0000000b0c0b7207 */ /* 0x000fe40004800000 */
[----:B------:R-:W-:Y:S02]  /*1330*/  SEL R10, R10, 0xffffffff, P0 ;  /* 0xffffffff0a0a7807 */ /* 0x000fe40000000000 */
[----:B------:R-:W-:Y:S01]  /*1340*/  SEL R11, R11, 0xffffffff, P0 ;  /* 0xffffffff0b0b7807 */ /* 0x000fe20000000000 */
[----:B------:R-:W-:Y:S06]  /*1350*/  RET.REL.NODEC R8 `(_ZN2at6native54_GLOBAL__N__757059ea_21_ReplicationPadding_cu_4a93dcdf32replication_pad_forward_kernel3dIaEEvNS_27GenericPackedTensorAccessorIKT_Lm5ENS_16DefaultPtrTraitsElEENS3_IS4_Lm5ES6_lEEiiiii) ;  /* 0xffffffec08287950 */ /* 0x000fec0003c3ffff */
        .weak           $__internal_19_$__cuda_sm20_rem_s64
        .type           $__internal_19_$__cuda_sm20_rem_s64,@function
        .size           $__internal_19_$__cuda_sm20_rem_s64,(.L_x_339 - $__internal_19_$__cuda_sm20_rem_s64)
$__internal_19_$__cuda_sm20_rem_s64:
        /* <DEDUP_REMOVED lines=8> */
[----:B0-----:R-:W-:-:S06]  /*13e0*/  IADD3 R8, PT, PT, R12, 0x1ffffffe, RZ ;  /* 0x1ffffffe0c087810 */ /* 0x001fcc0007ffe0ff */
[----:B------:R-:W0:Y:S02]  /*13f0*/  F2I.U64.TRUNC R8, R8 ;  /* 0x0000000800087311 */ /* 0x000e24000020d800 */
[----:B0-----:R-:W-:-:S04]  /*1400*/  IMAD.WIDE.U32 R10, R8, UR4, RZ ;  /* 0x00000004080a7c25 */ /* 0x001fc8000f8e00ff */
[----:B------:R-:W-:Y:S01]  /*1410*/  IMAD R11, R8, UR5, R11 ;  /* 0x00000005080b7c24 */ /* 0x000fe2000f8e020b */
[----:B------:R-:W-:-:S03]  /*1420*/  IADD3 R13, P0, PT, RZ, -R10, RZ ;  /* 0x8000000aff0d7210 */ /* 0x000fc60007f1e0ff */
[----:B------:R-:W-:Y:S02]  /*1430*/  IMAD R11, R9, UR4, R11 ;  /* 0x00000004090b7c24 */ /* 0x000fe4000f8e020b */
[----:B------:R-:W-:-:S04]  /*1440*/  IMAD.HI.U32 R10, R8, R13, RZ ;  /* 0x0000000d080a7227 */ /* 0x000fc800078e00ff */
[----:B------:R-:W-:Y:S02]  /*1450*/  IMAD.X R15, RZ, RZ, ~R11, P0 ;  /* 0x000000ffff0f7224 */ /* 0x000fe400000e0e0b */
[----:B------:R-:W-:Y:S02]  /*1460*/  IMAD.MOV.U32 R11, RZ, RZ, R8 ;  /* 0x000000ffff0b7224 */ /* 0x000fe400078e0008 */
[-C--:B------:R-:W-:Y:S02]  /*1470*/  IMAD R17, R9, R15.reuse, RZ ;  /* 0x0000000f09117224 */ /* 0x080fe400078e02ff */
[----:B------:R-:W-:-:S04]  /*1480*/  IMAD.WIDE.U32 R10, P0, R8, R15, R10 ;  /* 0x0000000f080a7225 */ /* 0x000fc8000780000a */
[----:B------:R-:W-:-:S04]  /*1490*/  IMAD.HI.U32 R15, R9, R15, RZ ;  /* 0x0000000f090f7227 */ /* 0x000fc800078e00ff */
[----:B------:R-:W-:-:S05]  /*14a0*/  IMAD.HI.U32 R10, P1, R9, R13, R10 ;  /* 0x0000000d090a7227 */ /* 0x000fca000782000a */
[----:B------:R-:W-:Y:S02]  /*14b0*/  IADD3 R11, P2, PT, R17, R10, RZ ;  /* 0x0000000a110b7210 */ /* 0x000fe40007f5e0ff */
[----:B------:R-:W-:-:S03]  /*14c0*/  IADD3.X R10, PT, PT, R15, R9, RZ, P0, !PT ;  /* 0x000000090f0a7210 */ /* 0x000fc600007fe4ff */
[----:B------:R-:W-:Y:S01]  /*14d0*/  IMAD.WIDE.U32 R8, R11, UR4, RZ ;  /* 0x000000040b087c25 */ /* 0x000fe2000f8e00ff */
[----:B------:R-:W-:Y:S02]  /*14e0*/  IADD3.X R13, PT, PT, RZ, RZ, R10, P2, P1 ;  /* 0x000000ffff0d7210 */ /* 0x000fe400017e240a */
[----:B------:R-:W-:Y:S01]  /*14f0*/  ISETP.GE.AND P1, PT, R5, RZ, PT ;  /* 0x000000ff0500720c */ /* 0x000fe20003f26270 */
[----:B------:R-:W-:Y:S01]  /*1500*/  IMAD R10, R11, UR5, R9 ;  /* 0x000000050b0a7c24 */ /* 0x000fe2000f8e0209 */
[----:B------:R-:W-:Y:S02]  /*1510*/  IADD3 R15, P0, PT, RZ, -R8, RZ ;  /* 0x80000008ff0f7210 */ /* 0x000fe40007f1e0ff */
[-C--:B------:R-:W-:Y:S01]  /*1520*/  IADD3 R9, P4, PT, RZ, -R6.reuse, RZ ;  /* 0x80000006ff097210 */ /* 0x080fe20007f9e0ff */
[----:B------:R-:W-:Y:S02]  /*1530*/  IMAD R8, R13, UR4, R10 ;  /* 0x000000040d087c24 */ /* 0x000fe4000f8e020a */
[----:B------:R-:W-:Y:S01]  /*1540*/  IMAD.HI.U32 R10, R11, R15, RZ ;  /* 0x0000000f0b0a7227 */ /* 0x000fe200078e00ff */
[----:B------:R-:W-:-:S02]  /*1550*/  SEL R6, R9, R6, !P1 ;  /* 0x0000000609067207 */ /* 0x000fc40004800000 */
[-C--:B------:R-:W-:Y:S01]  /*1560*/  IADD3.X R12, PT, PT, RZ, ~R5.reuse, RZ, P4, !PT ;  /* 0x80000005ff0c7210 */ /* 0x080fe200027fe4ff */
[----:B------:R-:W-:Y:S01]  /*1570*/  IMAD.X R8, RZ, RZ, ~R8, P0 ;  /* 0x000000ffff087224 */ /* 0x000fe200000e0e08 */
[----:B------:R-:W-:Y:S02]  /*1580*/  MOV R9, RZ ;  /* 0x000000ff00097202 */ /* 0x000fe40000000f00 */
[----:B------:R-:W-:Y:S01]  /*1590*/  SEL R12, R12, R5, !P1 ;  /* 0x000000050c0c7207 */ /* 0x000fe20004800000 */
[----:B------:R-:W-:-:S04]  /*15a0*/  IMAD.WIDE.U32 R10, P0, R11, R8, R10 ;  /* 0x000000080b0a7225 */ /* 0x000fc8000780000a */
        /* <DEDUP_REMOVED lines=32> */
[----:B------:R-:W-:Y:S01]  /*17b0*/  SEL R6, R5, R6, !P1 ;  /* 0x0000000605067207 */ /* 0x000fe20004800000 */
[----:B------:R-:W-:-:S03]  /*17c0*/  HFMA2 R5, -RZ, RZ, 0, 0 ;  /* 0x00000000ff057431 */ /* 0x000fc600000001ff */
[----:B------:R-:W-:Y:S01]  /*17d0*/  SEL R6, R6, 0xffffffff, P0 ;  /* 0xffffffff06067807 */ /* 0x000fe20000000000 */
[----:B------:R-:W-:Y:S06]  /*17e0*/  RET.REL.NODEC R4 `(_ZN2at6native54_GLOBAL__N__757059ea_21_ReplicationPadding_cu_4a93dcdf32replication_pad_forward_kernel3dIaEEvNS_27GenericPackedTensorAccessorIKT_Lm5ENS_16DefaultPtrTraitsElEENS3_IS4_Lm5ES6_lEEiiiii) ;  /* 0xffffffe804047950 */ /* 0x000fec0003c3ffff */
.L_x_99:
        /* <DEDUP_REMOVED lines=9> */
.L_x_339:


//--------------------- .text._ZN2at6native54_GLOBAL__N__757059ea_21_ReplicationPadding_cu_4a93dcdf32replication_pad_forward_kernel3dIhEEvNS_27GenericPackedTensorAccessorIKT_Lm5ENS_16DefaultPtrTraitsElEENS3_IS4_Lm5ES6_lEEiiiii --------------------------
	.section	.text._ZN2at6native54_GLOBAL__N__757059ea_21_ReplicationPadding_cu_4a93dcdf32replication_pad_forward_kernel3dIhEEvNS_27GenericPackedTensorAccessorIKT_Lm5ENS_16DefaultPtrTraitsElEENS3_IS4_Lm5ES6_lEEiiiii,"ax",@progbits
	.align	128
.text._ZN2at6native54_GLOBAL__N__757059ea_21_ReplicationPadding_cu_4a93dcdf32replication_pad_forward_kernel3dIhEEvNS_27GenericPackedTensorAccessorIKT_Lm5ENS_16DefaultPtrTraitsElEENS3_IS4_Lm5ES6_lEEiiiii:
        .type           _ZN2at6native54_GLOBAL__N__757059ea_21_ReplicationPadding_cu_4a93dcdf32replication_pad_forward_kernel3dIhEEvNS_27GenericPackedTensorAccessorIKT_Lm5ENS_16DefaultPtrTraitsElEENS3_IS4_Lm5ES6_lEEiiiii,@function
        .size           _ZN2at6native54_GLOBAL__N__757059ea_21_ReplicationPadding_cu_4a93dcdf32replication_pad_forward_kernel3dIhEEvNS_27GenericPackedTensorAccessorIKT_Lm5ENS_16DefaultPtrTraitsElEENS3_IS4_Lm5ES6_lEEiiiii,(.L_x_342 - _ZN2at6native54_GLOBAL__N__757059ea_21_ReplicationPadding_cu_4a93dcdf32replication_pad_forward_kernel3dIhEEvNS_27GenericPackedTensorAccessorIKT_Lm5ENS_16DefaultPtrTraitsElEENS3_IS4_Lm5ES6_lEEiiiii)
        .other          _ZN2at6native54_GLOBAL__N__757059ea_21_ReplicationPadding_cu_4a93dcdf32replication_pad_forward_kernel3dIhEEvNS_27GenericPackedTensorAccessorIKT_Lm5ENS_16DefaultPtrTraitsElEENS3_IS4_Lm5ES6_lEEiiiii,@"STO_CUDA_ENTRY STV_DEFAULT"
_ZN2at6native54_GLOBAL__N__757059ea_21_ReplicationPadding_cu_4a93dcdf32replication_pad_forward_kernel3dIhEEvNS_27GenericPackedTensorAccessorIKT_Lm5ENS_16DefaultPtrTraitsElEENS3_IS4_Lm5ES6_lEEiiiii:
        /* <DEDUP_REMOVED lines=47> */
.L_x_101:
[----:B------:R-:W0:Y:S01]  /*02f0*/  LDCU.64 UR4, c[0x0][0x400] ;  /* 0x00008000ff0477ac */ /* 0x000e220008000a00 */
[----:B------:R-:W-:Y:S02]  /*0300*/  MOV R11, R2 ;  /* 0x00000002000b7202 */ /* 0x000fe40000000f00 */
[----:B------:R-:W-:Y:S02]  /*0310*/  MOV R12, R3 ;  /* 0x00000003000c7202 */ /* 0x000fe40000000f00 */
[----:B------:R-:W-:Y:S01]  /*0320*/  MOV R8, 0x360 ;  /* 0x0000036000087802 */ /* 0x000fe20000000f00 */
[----:B0-----:R-:W-:Y:S02]  /*0330*/  IMAD.U32 R10, RZ, RZ, UR4 ;  /* 0x00000004ff0a7e24 */ /* 0x001fe4000f8e00ff */
[----:B------:R-:W-:-:S07]  /*0340*/  IMAD.U32 R9, RZ, RZ, UR5 ;  /* 0x00000005ff097e24 */ /* 0x000fce000f8e00ff */
[----:B------:R-:W-:Y:S05]  /*0350*/  CALL.REL.NOINC `($__internal_20_$__cuda_sm20_div_s64) ;  /* 0x0000000800b47944 */ /* 0x000fea0003c00000 */
        /* <DEDUP_REMOVED lines=10> */
.L_x_102:
[----:B------:R-:W-:Y:S05]  /*0400*/  BSYNC.RECONVERGENT B0 ;  /* 0x0000000000007941 */ /* 0x000fea0003800200 */
.L_x_100:
        /* <DEDUP_REMOVED lines=24> */
.L_x_104:
[----:B------:R-:W-:Y:S02]  /*0590*/  MOV R6, R4 ;  /* 0x0000000400067202 */ /* 0x000fe40000000f00 */
[----:B------:R-:W-:-:S07]  /*05a0*/  MOV R4, 0x5c0 ;  /* 0x000005c000047802 */ /* 0x000fce0000000f00 */
[----:B------:R-:W-:Y:S05]  /*05b0*/  CALL.REL.NOINC `($__internal_21_$__cuda_sm20_rem_s64) ;  /* 0x0000000c00687944 */ /* 0x000fea0003c00000 */
.L_x_105:
[----:B------:R-:W-:Y:S05]  /*05c0*/  BSYNC.RECONVERGENT B0 ;  /* 0x0000000000007941 */ /* 0x000fea0003800200 */
.L_x_103:
        /* <DEDUP_REMOVED lines=31> */
.L_x_107:
[----:B------:R-:W-:Y:S01]  /*07c0*/  IMAD.U32 R11, RZ, RZ, UR9 ;  /* 0x00000009ff0b7e24 */ /* 0x000fe2000f8e00ff */
[----:B------:R-:W-:Y:S01]  /*07d0*/  MOV R10, UR8 ;  /* 0x00000008000a7c02 */ /* 0x000fe20008000f00 */
[----:B------:R-:W-:Y:S01]  /*07e0*/  IMAD.MOV.U32 R11, RZ, RZ, R2 ;  /* 0x000000ffff0b7224 */ /* 0x000fe200078e0002 */
[----:B------:R-:W-:Y:S01]  /*07f0*/  MOV R12, R3 ;  /* 0x00000003000c7202 */ /* 0x000fe20000000f00 */
[----:B------:R-:W-:Y:S01]  /*0800*/  IMAD.U32 R9, RZ, RZ, UR15 ;  /* 0x0000000fff097e24 */ /* 0x000fe2000f8e00ff */
[----:B------:R-:W-:-:S07]  /*0810*/  MOV R8, 0x830 ;  /* 0x0000083000087802 */ /* 0x000fce0000000f00 */
[----:B------:R-:W-:Y:S05]  /*0820*/  CALL.REL.NOINC `($__internal_20_$__cuda_sm20_div_s64) ;  /* 0x0000000400807944 */ /* 0x000fea0003c00000 */
[----:B------:R-:W-:-:S07]  /*0830*/  IMAD.MOV.U32 R2, RZ, RZ, R10 ;  /* 0x000000ffff027224 */ /* 0x000fce00078e000a */
.L_x_108:
[----:B------:R-:W-:Y:S05]  /*0840*/  BSYNC.RECONVERGENT B0 ;  /* 0x0000000000007941 */ /* 0x000fea0003800200 */
.L_x_106:
        /* <DEDUP_REMOVED lines=94> */
        .weak           $__internal_20_$__cuda_sm20_div_s64
        .type           $__internal_20_$__cuda_sm20_div_s64,@function
        .size           $__internal_20_$__cuda_sm20_div_s64,($__internal_21_$__cuda_sm20_rem_s64 - $__internal_20_$__cuda_sm20_div_s64)
$__internal_20_$__cuda_sm20_div_s64:
        /* <DEDUP_REMOVED lines=82> */
[----:B------:R-:W-:Y:S06]  /*1350*/  RET.REL.NODEC R8 `(_ZN2at6native54_GLOBAL__N__757059ea_21_ReplicationPadding_cu_4a93dcdf32replication_pad_forward_kernel3dIhEEvNS_27GenericPackedTensorAccessorIKT_Lm5ENS_16DefaultPtrTraitsElEENS3_IS4_Lm5ES6_lEEiiiii) ;  /* 0xffffffec08287950 */ /* 0x000fec0003c3ffff */
        .weak           $__internal_21_$__cuda_sm20_rem_s64
        .type           $__internal_21_$__cuda_sm20_rem_s64,@function
        .size           $__internal_21_$__cuda_sm20_rem_s64,(.L_x_342 - $__internal_21_$__cuda_sm20_rem_s64)
$__internal_21_$__cuda_sm20_rem_s64:
        /* <DEDUP_REMOVED lines=72> */
[----:B------:R-:W-:Y:S06]  /*17e0*/  RET.REL.NODEC R4 `(_ZN2at6native54_GLOBAL__N__757059ea_21_ReplicationPadding_cu_4a93dcdf32replication_pad_forward_kernel3dIhEEvNS_27GenericPackedTensorAccessorIKT_Lm5ENS_16DefaultPtrTraitsElEENS3_IS4_Lm5ES6_lEEiiiii) ;  /* 0xffffffe804047950 */ /* 0x000fec0003c3ffff */
.L_x_109:
        /* <DEDUP_REMOVED lines=9> */
.L_x_342:


//--------------------- .text._ZN2at6native54_GLOBAL__N__757059ea_21_ReplicationPadding_cu_4a93dcdf32replication_pad_forward_kernel2dIN3c108BFloat16EEEvNS_27GenericPackedTensorAccessorIKT_Lm4ENS_16DefaultPtrTraitsElEENS5_IS6_Lm4ES8_lEEiiii --------------------------
	.section	.text._ZN2at6native54_GLOBAL__N__757059ea_21_ReplicationPadding_cu_4a93dcdf32replication_pad_forward_kernel2dIN3c108BFloat16EEEvNS_27GenericPackedTensorAccessorIKT_Lm4ENS_16DefaultPtrTraitsElEENS5_IS6_Lm4ES8_lEEiiii,"ax",@progbits
	.align	128
.text._ZN2at6native54_GLOBAL__N__757059ea_21_ReplicationPadding_cu_4a93dcdf32replication_pad_forward_kernel2dIN3c108BFloat16EEEvNS_27GenericPackedTensorAccessorIKT_Lm4ENS_16DefaultPtrTraitsElEENS5_IS6_Lm4ES8_lEEiiii:
        .type           _ZN2at6native54_GLOBAL__N__757059ea_21_ReplicationPadding_cu_4a93dcdf32replication_pad_forward_kernel2dIN3c108BFloat16EEEvNS_27GenericPackedTensorAccessorIKT_Lm4ENS_16DefaultPtrTraitsElEENS5_IS6_Lm4ES8_lEEiiii,@function
        .size           _ZN2at6native54_GLOBAL__N__757059ea_21_ReplicationPadding_cu_4a93dcdf32replication_pad_forward_kernel2dIN3c108BFloat16EEEvNS_27GenericPackedTensorAccessorIKT_Lm4ENS_16DefaultPtrTraitsElEENS5_IS6_Lm4ES8_lEEiiii,(.L_x_345 - _ZN2at6native54_GLOBAL__N__757059ea_21_ReplicationPadding_cu_4a93dcdf32replication_pad_forward_kernel2dIN3c108BFloat16EEEvNS_27GenericPackedTensorAccessorIKT_Lm4ENS_16DefaultPtrTraitsElEENS5_IS6_Lm4ES8_lEEiiii)
        .other          _ZN2at6native54_GLOBAL__N__757059ea_21_ReplicationPadding_cu_4a93dcdf32replication_pad_forward_kernel2dIN3c108BFloat16EEEvNS_27GenericPackedTensorAccessorIKT_Lm4ENS_16DefaultPtrTraitsElEENS5_IS6_Lm4ES8_lEEiiii,@"STO_CUDA_ENTRY STV_DEFAULT"
_ZN2at6native54_GLOBAL__N__757059ea_21_ReplicationPadding_cu_4a93dcdf32replication_pad_forward_kernel2dIN3c108BFloat16EEEvNS_27GenericPackedTensorAccessorIKT_Lm4ENS_16DefaultPtrTraitsElEENS5_IS6_Lm4ES8_lEEiiii:
[----:B------:R-:W-:Y:S01]  /*0000*/  LDC R1, c[0x0][0x37c] ;  /* 0x0000df00ff017b82 */ /* 0x000fe20000000800 */
[----:B------:R-:W0:Y:S01]  /*0010*/  S2R R2, SR_TID.X ;  /* 0x0000000000027919 */ /* 0x000e220000002100 */
[----:B------:R-:W1:Y:S06]  /*0020*/  LDCU.128 UR4, c[0x0][0x3e0] ;  /* 0x00007c00ff0477ac */ /* 0x000e6c0008000c00 */
[----:B------:R-:W0:Y:S08]  /*0030*/  S2UR UR8, SR_CTAID.X ;  /* 0x00000000000879c3 */ /* 0x000e300000002500 */
[----:B------:R-:W0:Y:S01]  /*0040*/  LDC R3, c[0x0][0x360] ;  /* 0x0000d800ff037b82 */ /* 0x000e220000000800 */
[----:B-1----:R-:W-:-:S02]  /*0050*/  UIMAD UR5, UR5, UR6, URZ ;  /* 0x00000006050572a4 */ /* 0x002fc4000f8e02ff */
[----:B------:R-:W-:Y:S02]  /*0060*/  UIMAD.WIDE.U32 UR10, UR4, UR6, URZ ;  /* 0x00000006040a72a5 */ /* 0x000fe4000f8e00ff */
[----:B------:R-:W-:-:S04]  /*0070*/  UIMAD UR4, UR4, UR7, UR5 ;  /* 0x00000007040472a4 */ /* 0x000fc8000f8e0205 */
[----:B------:R-:W-:-:S06]  /*0080*/  UIADD3 UR4, UPT, UPT, UR11, UR4, URZ ;  /* 0x000000040b047290 */ /* 0x000fcc000fffe0ff */
[----:B------:R-:W-:Y:S02]  /*0090*/  IMAD.U32 R5, RZ, RZ, UR4 ;  /* 0x00000004ff057e24 */ /* 0x000fe4000f8e00ff */
[----:B0-----:R-:W-:-:S05]  /*00a0*/  IMAD R2, R3, UR8, R2 ;  /* 0x0000000803027c24 */ /* 0x001fca000f8e0202 */
[----:B------:R-:W-:Y:S02]  /*00b0*/  ISETP.LT.U32.AND P0, PT, R2, UR10, PT ;  /* 0x0000000a02007c0c */ /* 0x000fe4000bf01070 */
[----:B------:R-:W-:-:S04]  /*00c0*/  SHF.R.S32.HI R3, RZ, 0x1f, R2 ;  /* 0x0000001fff037819 */ /* 0x000fc80000011402 */
[----:B------:R-:W-:-:S13]  /*00d0*/  ISETP.GT.AND.EX P0, PT, R5, R3, PT, P0 ;  /* 0x000000030500720c */ /* 0x000fda0003f04300 */
[----:B------:R-:W-:Y:S05]  /*00e0*/  @!P0 EXIT ;  /* 0x000000000000894d */ /* 0x000fea0003800000 */
[----:B------:R-:W-:Y:S01]  /*00f0*/  LOP3.LUT R0, R3, UR7, RZ, 0xfc, !PT ;  /* 0x0000000703007c12 */ /* 0x000fe2000f8efcff */
[----:B------:R-:W0:Y:S01]  /*0100*/  LDCU.64 UR24, c[0x0][0x358] ;  /* 0x00006b00ff1877ac */ /* 0x000e220008000a00 */
[----:B------:R-:W-:Y:S02]  /*0110*/  BSSY.RECONVERGENT B0, `(.L_x_110) ;  /* 0x0000023000007945 */ /* 0x000fe40003800200 */
[----:B------:R-:W-:-:S13]  /*0120*/  ISETP.NE.U32.AND P0, PT, R0, RZ, PT ;  /* 0x000000ff0000720c */ /* 0x000fda0003f05070 */
[----:B------:R-:W-:Y:S05]  /*0130*/  @P0 BRA `(.L_x_111) ;  /* 0x0000000000580947 */ /* 0x000fea0003800000 */
[----:B------:R-:W1:Y:S01]  /*0140*/  I2F.U32.RP R0, UR6 ;  /* 0x0000000600007d06 */ /* 0x000e620008209000 */
[----:B------:R-:W-:-:S07]  /*0150*/  ISETP.NE.U32.AND P2, PT, RZ, UR6, PT ;  /* 0x00000006ff007c0c */ /* 0x000fce000bf45070 */
[----:B-1----:R-:W1:Y:S02]  /*0160*/  MUFU.RCP R0, R0 ;  /* 0x0000000000007308 */ /* 0x002e640000001000 */
[----:B-1----:R-:W-:-:S06]  /*0170*/  VIADD R4, R0, 0xffffffe ;  /* 0x0ffffffe00047836 */ /* 0x002fcc0000000000 */
[----:B------:R1:W2:Y:S02]  /*0180*/  F2I.FTZ.U32.TRUNC.NTZ R5, R4 ;  /* 0x0000000400057305 */ /* 0x0002a4000021f000 */
[----:B-1----:R-:W-:Y:S02]  /*0190*/  HFMA2 R4, -RZ, RZ, 0, 0 ;  /* 0x00000000ff047431 */ /* 0x002fe400000001ff */
[----:B--2---:R-:W-:-:S04]  /*01a0*/  IMAD.MOV R3, RZ, RZ, -R5 ;  /* 0x000000ffff037224 */ /* 0x004fc800078e0a05 */
        /* <DEDUP_REMOVED lines=8> */
[----:B------:R-:W-:Y:S02]  /*0230*/  ISETP.GE.U32.AND P1, PT, R3, UR6, PT ;  /* 0x0000000603007c0c */ /* 0x000fe4000bf26070 */
[----:B------:R-:W-:-:S11]  /*0240*/  MOV R3, RZ ;  /* 0x000000ff00037202 */ /* 0x000fd60000000f00 */
[----:B------:R-:W-:Y:S01]  /*0250*/  @P1 VIADD R0, R0, 0x1 ;  /* 0x0000000100001836 */ /* 0x000fe20000000000 */
[----:B------:R-:W-:-:S05]  /*0260*/  @!P2 LOP3.LUT R0, RZ, UR6, RZ, 0x33, !PT ;  /* 0x00000006ff00ac12 */ /* 0x000fca000f8e33ff */
[----:B------:R-:W-:-:S04]  /*0270*/  IMAD.MOV R5, RZ, RZ, -R0 ;  /* 0x000000ffff057224 */ /* 0x000fc800078e0a00 */
[----:B------:R-:W-:Y:S01]  /*0280*/  IMAD R2, R5, UR6, R2 ;  /* 0x0000000605027c24 */ /* 0x000fe2000f8e0202 */
[----:B------:R-:W-:Y:S06]  /*0290*/  BRA `(.L_x_112) ;  /* 0x0000000000287947 */ /* 0x000fec0003800000 */
.L_x_111:
[----:B------:R-:W-:-:S07]  /*02a0*/  MOV R0, 0x2c0 ;  /* 0x000002c000007802 */ /* 0x000fce0000000f00 */
[----:B0-----:R-:W-:Y:S05]  /*02b0*/  CALL.REL.NOINC `($__internal_22_$__cuda_sm20_div_s64) ;  /* 0x0000000400507944 */ /* 0x001fea0003c00000 */
[----:B------:R-:W0:Y:S01]  /*02c0*/  LDCU.64 UR4, c[0x0][0x3e8] ;  /* 0x00007d00ff0477ac */ /* 0x000e220008000a00 */
[----:B------:R-:W-:-:S05]  /*02d0*/  IADD3 R5, P0, PT, RZ, -R6, RZ ;  /* 0x80000006ff057210 */ /* 0x000fca0007f1e0ff */
[----:B------:R-:W-:-:S04]  /*02e0*/  IMAD.X R0, RZ, RZ, ~R7, P0 ;  /* 0x000000ffff007224 */ /* 0x000fc800000e0e07 */
[----:B0-----:R-:W-:Y:S02]  /*02f0*/  IMAD R0, R0, UR4, RZ ;  /* 0x0000000400007c24 */ /* 0x001fe4000f8e02ff */
[----:B------:R-:W-:-:S04]  /*0300*/  IMAD.WIDE.U32 R2, R5, UR4, R2 ;  /* 0x0000000405027c25 */ /* 0x000fc8000f8e0002 */
[----:B------:R-:W-:Y:S02]  /*0310*/  IMAD R5, R5, UR5, R0 ;  /* 0x0000000505057c24 */ /* 0x000fe4000f8e0200 */
[----:B------:R-:W-:-:S03]  /*0320*/  IMAD.MOV.U32 R0, RZ, RZ, R6 ;  /* 0x000000ffff007224 */ /* 0x000fc600078e0006 */
[----:B------:R-:W-:-:S07]  /*0330*/  IADD3 R3, PT, PT, R3, R5, RZ ;  /* 0x0000000503037210 */ /* 0x000fce0007ffe0ff */
.L_x_112:
[----:B0-----:R-:W-:Y:S05]  /*0340*/  BSYNC.RECONVERGENT B0 ;  /* 0x0000000000007941 */ /* 0x001fea0003800200 */
.L_x_110:
[----:B------:R-:W0:Y:S01]  /*0350*/  S2UR UR13, SR_CTAID.Y ;  /* 0x00000000000d79c3 */ /* 0x000e220000002600 */
[----:B------:R-:W1:Y:S01]  /*0360*/  LDCU.128 UR20, c[0x0][0x410] ;  /* 0x00008200ff1477ac */ /* 0x000e620008000c00 */
[----:B------:R-:W2:Y:S06]  /*0370*/  LDCU.128 UR8, c[0x0][0x3b0] ;  /* 0x00007600ff0877ac */ /* 0x000eac0008000c00 */
[----:B------:R-:W3:Y:S01]  /*0380*/  LDC R7, c[0x0][0x3a0] ;  /* 0x0000e800ff077b82 */ /* 0x000ee20000000800 */
[----:B------:R-:W4:Y:S07]  /*0390*/  LDCU.64 UR18, c[0x0][0x3a8] ;  /* 0x00007500ff1277ac */ /* 0x000f2e0008000a00 */
[----:B------:R-:W5:Y:S01]  /*03a0*/  S2UR UR12, SR_CTAID.Z ;  /* 0x00000000000c79c3 */ /* 0x000f620000002700 */
[----:B-1----:R-:W-:-:S02]  /*03b0*/  UIADD3 UR7, UPT, UPT, -UR21, URZ, URZ ;  /* 0x000000ff15077290 */ /* 0x002fc4000fffe1ff */
[----:B------:R-:W-:Y:S01]  /*03c0*/  VIMNMX R6, PT, PT, R2, UR21, !PT ;  /* 0x0000001502067c48 */ /* 0x000fe2000ffe0100 */
[----:B------:R-:W-:Y:S02]  /*03d0*/  UIADD3 UR16, UPT, UPT, -UR20, URZ, URZ ;  /* 0x000000ff14107290 */ /* 0x000fe4000fffe1ff */
[----:B------:R-:W-:Y:S01]  /*03e0*/  VIMNMX R8, PT, PT, R0, UR20, !PT ;  /* 0x0000001400087c48 */ /* 0x000fe2000ffe0100 */
[----:B------:R-:W-:Y:S01]  /*03f0*/  UISETP.LT.AND UP0, UPT, URZ, UR7, UPT ;  /* 0x00000007ff00728c */ /* 0x000fe2000bf01270 */
[----:B------:R-:W1:Y:S01]  /*0400*/  LDC R9, c[0x0][0x398] ;  /* 0x0000e600ff097b82 */ /* 0x000e620000000800 */
[----:B0-----:R-:W-:Y:S02]  /*0410*/  UIADD3 UR13, UPT, UPT, UR13, UR22, URZ ;  /* 0x000000160d0d7290 */ /* 0x001fe4000fffe0ff */
[----:B------:R-:W-:Y:S02]  /*0420*/  USEL UR7, URZ, UR7, !UP0 ;  /* 0x00000007ff077287 */ /* 0x000fe4000c000000 */
[----:B------:R-:W-:-:S02]  /*0430*/  USHF.R.S32.HI UR14, URZ, 0x1f, UR13 ;  /* 0x0000001fff0e7899 */ /* 0x000fc4000801140d */
[----:B--2---:R-:W-:Y:S01]  /*0440*/  UIMAD.WIDE.U32 UR4, UR13, UR8, URZ ;  /* 0x000000080d0472a5 */ /* 0x004fe2000f8e00ff */
[----:B------:R-:W0:Y:S01]  /*0450*/  LDC.64 R4, c[0x0][0x3c0] ;  /* 0x0000f000ff047b82 */ /* 0x000e220000000a00 */
[----:B---3--:R-:W-:Y:S01]  /*0460*/  VIADD R7, R7, UR21 ;  /* 0x0000001507077c36 */ /* 0x008fe20008000000 */
[----:B------:R-:W-:Y:S02]  /*0470*/  UIMAD UR15, UR14, UR8, URZ ;  /* 0x000000080e0f72a4 */ /* 0x000fe4000f8e02ff */
[----:B------:R-:W-:Y:S02]  /*0480*/  UISETP.LT.AND UP1, UPT, URZ, UR16, UPT ;  /* 0x00000010ff00728c */ /* 0x000fe4000bf21270 */
[----:B------:R-:W-:Y:S01]  /*0490*/  VIADDMNMX R7, R7, 0xffffffff, R6, PT ;  /* 0xffffffff07077846 */ /* 0x000fe20003800106 */
[----:B------:R-:W-:Y:S01]  /*04a0*/  UIMAD UR9, UR13, UR9, UR15 ;  /* 0x000000090d0972a4 */ /* 0x000fe2000f8e020f */
[----:B------:R-:W-:Y:S01]  /*04b0*/  VIMNMX R6, PT, PT, RZ, UR21, !PT ;  /* 0x00000015ff067c48 */ /* 0x000fe2000ffe0100 */
[----:B-----5:R-:W-:Y:S01]  /*04c0*/  UIADD3 UR12, UPT, UPT, UR12, UR23, URZ ;  /* 0x000000170c0c7290 */ /* 0x020fe2000fffe0ff */
[----:B------:R-:W2:Y:S01]  /*04d0*/  LDC.64 R12, c[0x0][0x400] ;  /* 0x00010000ff0c7b82 */ /* 0x000ea20000000a00 */
[----:B------:R-:W-:Y:S01]  /*04e0*/  UIADD3 UR5, UPT, UPT, UR5, UR9, URZ ;  /* 0x0000000905057290 */ /* 0x000fe2000fffe0ff */
[----:B------:R-:W-:Y:S01]  /*04f0*/  IADD3 R7, PT, PT, R7, UR7, -R6 ;  /* 0x0000000707077c10 */ /* 0x000fe2000fffe806 */
[----:B------:R-:W-:Y:S01]  /*0500*/  USHF.R.S32.HI UR8, URZ, 0x1f, UR12 ;  /* 0x0000001fff087899 */ /* 0x000fe2000801140c */
[----:B------:R-:W-:Y:S01]  /*0510*/  VIMNMX R6, PT, PT, RZ, UR20, !PT ;  /* 0x00000014ff067c48 */ /* 0x000fe2000ffe0100 */
[----:B----4-:R-:W-:Y:S01]  /*0520*/  UIMAD.WIDE.U32 UR4, UR12, UR18, UR4 ;  /* 0x000000120c0472a5 */ /* 0x010fe2000f8e0004 */
[----:B-1----:R-:W-:Y:S01]  /*0530*/  VIADD R9, R9, UR20 ;  /* 0x0000001409097c36 */ /* 0x002fe20008000000 */
[----:B------:R-:W-:Y:S01]  /*0540*/  UIMAD UR15, UR8, UR18, URZ ;  /* 0x00000012080f72a4 */ /* 0x000fe2000f8e02ff */
[----:B------:R-:W-:Y:S01]  /*0550*/  SHF.R.S32.HI R11, RZ, 0x1f, R7 ;  /* 0x0000001fff0b7819 */ /* 0x000fe20000011407 */
[----:B------:R-:W-:-:S02]  /*0560*/  USEL UR7, URZ, UR16, !UP1 ;  /* 0x00000010ff077287 */ /* 0x000fc4000c800000 */
[----:B------:R-:W-:Y:S01]  /*0570*/  UIMAD UR15, UR12, UR19, UR15 ;  /* 0x000000130c0f72a4 */ /* 0x000fe2000f8e020f */
[----:B------:R-:W-:Y:S01]  /*0580*/  VIADDMNMX R9, R9, 0xffffffff, R8, PT ;  /* 0xffffffff09097846 */ /* 0x000fe20003800108 */
[----:B------:R-:W1:Y:S01]  /*0590*/  LDCU.64 UR16, c[0x0][0x380] ;  /* 0x00007000ff1077ac */ /* 0x000e620008000a00 */
[----:B0-----:R-:W-:Y:S02]  /*05a0*/  IMAD R8, R11, R4, RZ ;  /* 0x000000040b087224 */ /* 0x001fe400078e02ff */
[----:B------:R-:W-:Y:S01]  /*05b0*/  IADD3 R9, PT, PT, R9, UR7, -R6 ;  /* 0x0000000709097c10 */ /* 0x000fe2000fffe806 */
[----:B------:R-:W-:Y:S01]  /*05c0*/  UIADD3 UR5, UPT, UPT, UR5, UR15, URZ ;  /* 0x0000000f05057290 */ /* 0x000fe2000fffe0ff */
[----:B------:R-:W-:Y:S02]  /*05d0*/  IMAD R11, R7, R5, R8 ;  /* 0x00000005070b7224 */ /* 0x000fe400078e0208 */
[----:B------:R-:W-:-:S03]  /*05e0*/  SHF.R.S32.HI R6, RZ, 0x1f, R9 ;  /* 0x0000001fff067819 */ /* 0x000fc60000011409 */
[----:B------:R-:W-:-:S04]  /*05f0*/  IMAD.WIDE.U32 R4, R7, R4, UR4 ;  /* 0x0000000407047e25 */ /* 0x000fc8000f8e0004 */
[----:B------:R-:W-:Y:S01]  /*0600*/  IMAD R6, R6, UR10, RZ ;  /* 0x0000000a06067c24 */ /* 0x000fe2000f8e02ff */
[----:B------:R-:W-:Y:S02]  /*0610*/  IADD3 R5, PT, PT, R5, R11, RZ ;  /* 0x0000000b05057210 */ /* 0x000fe40007ffe0ff */
[----:B------:R-:W0:Y:S01]  /*0620*/  LDC.64 R10, c[0x0][0x408] ;  /* 0x00010200ff0a7b82 */ /* 0x000e220000000a00 */
[C---:B------:R-:W-:Y:S02]  /*0630*/  IMAD R7, R9.reuse, UR11, R6 ;  /* 0x0000000b09077c24 */ /* 0x040fe4000f8e0206 */
[----:B------:R-:W-:-:S04]  /*0640*/  IMAD.WIDE.U32 R4, R9, UR10, R4 ;  /* 0x0000000a09047c25 */ /* 0x000fc8000f8e0004 */
[----:B------:R-:W-:Y:S01]  /*0650*/  IMAD.IADD R5, R5, 0x1, R7 ;  /* 0x0000000105057824 */ /* 0x000fe200078e0207 */
[----:B-1----:R-:W-:-:S04]  /*0660*/  LEA R6, P0, R4, UR16, 0x1 ;  /* 0x0000001004067c11 */ /* 0x002fc8000f8008ff */
[----:B------:R-:W-:Y:S01]  /*0670*/  LEA.HI.X R7, R4, UR17, R5, 0x1, P0 ;  /* 0x0000001104077c11 */ /* 0x000fe200080f0c05 */
[----:B------:R-:W1:Y:S01]  /*0680*/  LDCU.128 UR16, c[0x0][0x3f0] ;  /* 0x00007e00ff1077ac */ /* 0x000e620008000c00 */
[----:B------:R-:W3:Y:S04]  /*0690*/  LDC.64 R4, c[0x0][0x3c8] ;  /* 0x0000f200ff047b82 */ /* 0x000ee80000000a00 */
[----:B------:R-:W4:Y:S01]  /*06a0*/  LDG.E.U16 R7, desc[UR24][R6.64] ;  /* 0x0000001806077981 */ /* 0x000f22000c1e1500 */
[----:B------:R-:W-:Y:S01]  /*06b0*/  SHF.R.S32.HI R9, RZ, 0x1f, R0 ;  /* 0x0000001fff097819 */ /* 0x000fe20000011400 */
[----:B0-----:R-:W-:-:S04]  /*06c0*/  IMAD R3, R3, R10, RZ ;  /* 0x0000000a03037224 */ /* 0x001fc800078e02ff */
[----:B--2---:R-:W-:Y:S02]  /*06d0*/  IMAD R9, R9, R12, RZ ;  /* 0x0000000c09097224 */ /* 0x004fe400078e02ff */
[----:B------:R-:W-:Y:S02]  /*06e0*/  IMAD R11, R2, R11, R3 ;  /* 0x0000000b020b7224 */ /* 0x000fe400078e0203 */
[----:B------:R-:W-:Y:S01]  /*06f0*/  IMAD R9, R0, R13, R9 ;  /* 0x0000000d00097224 */ /* 0x000fe200078e0209 */
[----:B-1----:R-:W-:Y:S02]  /*0700*/  UIMAD UR14, UR14, UR18, URZ ;  /* 0x000000120e0e72a4 */ /* 0x002fe4000f8e02ff */
[----:B------:R-:W-:Y:S02]  /*0710*/  UIMAD.WIDE.U32 UR4, UR13, UR18, URZ ;  /* 0x000000120d0472a5 */ /* 0x000fe4000f8e00ff */
[----:B------:R-:W-:Y:S02]  /*0720*/  UIMAD UR14, UR13, UR19, UR14 ;  /* 0x000000130d0e72a4 */ /* 0x000fe4000f8e020e */
[----:B------:R-:W-:-:S02]  /*0730*/  UIMAD UR8, UR8, UR16, URZ ;  /* 0x00000010080872a4 */ /* 0x000fc4000f8e02ff */
[----:B------:R-:W-:Y:S02]  /*0740*/  UIADD3 UR5, UPT, UPT, UR5, UR14, URZ ;  /* 0x0000000e05057290 */ /* 0x000fe4000fffe0ff */
[----:B------:R-:W-:Y:S02]  /*0750*/  UIMAD UR8, UR12, UR17, UR8 ;  /* 0x000000110c0872a4 */ /* 0x000fe4000f8e0208 */
[----:B------:R-:W-:-:S04]  /*0760*/  UIMAD.WIDE.U32 UR4, UR12, UR16, UR4 ;  /* 0x000000100c0472a5 */ /* 0x000fc8000f8e0004 */
[----:B------:R-:W-:-:S06]  /*0770*/  UIADD3 UR5, UPT, UPT, UR5, UR8, URZ ;  /* 0x0000000805057290 */ /* 0x000fcc000fffe0ff */
[----:B------:R-:W-:-:S04]  /*0780*/  IMAD.WIDE.U32 R2, R2, R10, UR4 ;  /* 0x0000000402027e25 */ /* 0x000fc8000f8e000a */
[----:B------:R-:W-:Y:S02]  /*0790*/  IMAD.IADD R3, R3, 0x1, R11 ;  /* 0x0000000103037824 */ /* 0x000fe400078e020b */
[----:B------:R-:W-:-:S05]  /*07a0*/  IMAD.WIDE.U32 R2, R0, R12, R2 ;  /* 0x0000000c00027225 */ /* 0x000fca00078e0002 */
[----:B------:R-:W-:Y:S02]  /*07b0*/  IADD3 R0, PT, PT, R3, R9, RZ ;  /* 0x0000000903007210 */ /* 0x000fe40007ffe0ff */
[----:B---3--:R-:W-:-:S04]  /*07c0*/  LEA R4, P0, R2, R4, 0x1 ;  /* 0x0000000402047211 */ /* 0x008fc800078008ff */
[----:B------:R-:W-:-:S05]  /*07d0*/  LEA.HI.X R5, R2, R5, R0, 0x1, P0 ;  /* 0x0000000502057211 */ /* 0x000fca00000f0c00 */
[----:B----4-:R-:W-:Y:S01]  /*07e0*/  STG.E.U16 desc[UR24][R4.64], R7 ;  /* 0x0000000704007986 */ /* 0x010fe2000c101518 */
[----:B------:R-:W-:Y:S05]  /*07f0*/  EXIT ;  /* 0x000000000000794d */ /* 0x000fea0003800000 */
        .weak           $__internal_22_$__cuda_sm20_div_s64
        .type           $__internal_22_$__cuda_sm20_div_s64,@function
        .size           $__internal_22_$__cuda_sm20_div_s64,(.L_x_345 - $__internal_22_$__cuda_sm20_div_s64)
$__internal_22_$__cuda_sm20_div_s64:
[----:B------:R-:W0:Y:S01]  /*0800*/  LDCU.64 UR8, c[0x0][0x3e8] ;  /* 0x00007d00ff0877ac */ /* 0x000e220008000a00 */
[----:B------:R-:W-:Y:S01]  /*0810*/  ISETP.GE.AND P3, PT, R3, RZ, PT ;  /* 0x000000ff0300720c */ /* 0x000fe20003f66270 */
        /* <DEDUP_REMOVED lines=13> */
[----:B------:R-:W-:-:S04]  /*08f0*/  IMAD.HI.U32 R6, R4, R9, RZ ;  /* 0x0000000904067227 */ /* 0x000fc800078e00ff */
[----:B------:R-:W-:Y:S01]  /*0900*/  IMAD.X R11, RZ, RZ, ~R7, P0 ;  /* 0x000000ffff0b7224 */ /* 0x000fe200000e0e07 */
[----:B------:R-:W-:-:S03]  /*0910*/  MOV R7, R4 ;  /* 0x0000000400077202 */ /* 0x000fc60000000f00 */
[-C--:B------:R-:W-:Y:S02]  /*0920*/  IMAD R13, R5, R11.reuse, RZ ;  /* 0x0000000b050d7224 */ /* 0x080fe400078e02ff */
[----:B------:R-:W-:-:S04]  /*0930*/  IMAD.WIDE.U32 R6, P0, R4, R11, R6 ;  /* 0x0000000b04067225 */ /* 0x000fc80007800006 */
[----:B------:R-:W-:-:S04]  /*0940*/  IMAD.HI.U32 R11, R5, R11, RZ ;  /* 0x0000000b050b7227 */ /* 0x000fc800078e00ff */
[----:B------:R-:W-:-:S05]  /*0950*/  IMAD.HI.U32 R6, P1, R5, R9, R6 ;  /* 0x0000000905067227 */ /* 0x000fca0007820006 */
[----:B------:R-:W-:Y:S01]  /*0960*/  IADD3 R7, P2, PT, R13, R6, RZ ;  /* 0x000000060d077210 */ /* 0x000fe20007f5e0ff */
[----:B------:R-:W-:-:S04]  /*0970*/  IMAD.X R6, R11, 0x1, R5, P0 ;  /* 0x000000010b067824 */ /* 0x000fc800000e0605 */
[----:B------:R-:W-:Y:S01]  /*0980*/  IMAD.WIDE.U32 R4, R7, UR4, RZ ;  /* 0x0000000407047c25 */ /* 0x000fe2000f8e00ff */
[----:B------:R-:W-:-:S03]  /*0990*/  IADD3.X R9, PT, PT, RZ, RZ, R6, P2, P1 ;  /* 0x000000ffff097210 */ /* 0x000fc600017e2406 */
[----:B------:R-:W-:Y:S01]  /*09a0*/  IMAD R6, R7, UR5, R5 ;  /* 0x0000000507067c24 */ /* 0x000fe2000f8e0205 */
[----:B------:R-:W-:Y:S02]  /*09b0*/  IADD3 R11, P0, PT, RZ, -R4, RZ ;  /* 0x80000004ff0b7210 */ /* 0x000fe40007f1e0ff */
[-C--:B------:R-:W-:Y:S01]  /*09c0*/  IADD3 R5, P4, PT, RZ, -R2.reuse, RZ ;  /* 0x80000002ff057210 */ /* 0x080fe20007f9e0ff */
[----:B------:R-:W-:Y:S02]  /*09d0*/  IMAD R4, R9, UR4, R6 ;  /* 0x0000000409047c24 */ /* 0x000fe4000f8e0206 */
[----:B------:R-:W-:Y:S01]  /*09e0*/  IMAD.HI.U32 R6, R7, R11, RZ ;  /* 0x0000000b07067227 */ /* 0x000fe200078e00ff */
[----:B------:R-:W-:Y:S02]  /*09f0*/  SEL R8, R5, R2, !P3 ;  /* 0x0000000205087207 */ /* 0x000fe40005800000 */
[----:B------:R-:W-:Y:S01]  /*0a00*/  IADD3.X R5, PT, PT, RZ, ~R3, RZ, P4, !PT ;  /* 0x80000003ff057210 */ /* 0x000fe200027fe4ff */
[----:B------:R-:W-:-:S03]  /*0a10*/  IMAD.X R4, RZ, RZ, ~R4, P0 ;  /* 0x000000ffff047224 */ /* 0x000fc600000e0e04 */
[----:B------:R-:W-:Y:S01]  /*0a20*/  SEL R10, R5, R3, !P3 ;  /* 0x00000003050a7207 */ /* 0x000fe20005800000 */
[----:B------:R-:W-:-:S04]  /*0a30*/  IMAD.WIDE.U32 R6, P0, R7, R4, R6 ;  /* 0x0000000407067225 */ /* 0x000fc80007800006 */
[----:B------:R-:W-:Y:S02]  /*0a40*/  IMAD.MOV.U32 R5, RZ, RZ, RZ ;  /* 0x000000ffff057224 */ /* 0x000fe400078e00ff */
        /* <DEDUP_REMOVED lines=11> */
[----:B------:R-:W-:-:S04]  /*0b00*/  IADD3 R7, P1, PT, R7, R4, RZ ;  /* 0x0000000407077210 */ /* 0x000fc80007f3e0ff */
[----:B------:R-:W-:Y:S01]  /*0b10*/  IADD3.X R6, PT, PT, R6, RZ, RZ, P0, !PT ;  /* 0x000000ff06067210 */ /* 0x000fe200007fe4ff */
[----:B------:R-:W-:-:S04]  /*0b20*/  IMAD.WIDE.U32 R4, R7, UR4, RZ ;  /* 0x0000000407047c25 */ /* 0x000fc8000f8e00ff */
[----:B------:R-:W-:Y:S01]  /*0b30*/  IMAD.X R6, RZ, RZ, R6, P1 ;  /* 0x000000ffff067224 */ /* 0x000fe200008e0606 */
[----:B------:R-:W-:Y:S01]  /*0b40*/  IADD3 R9, P1, PT, -R4, R8, RZ ;  /* 0x0000000804097210 */ /* 0x000fe20007f3e1ff */
[C---:B------:R-:W-:Y:S01]  /*0b50*/  IMAD R5, R7.reuse, UR5, R5 ;  /* 0x0000000507057c24 */ /* 0x040fe2000f8e0205 */
[----:B------:R-:W-:Y:S02]  /*0b60*/  IADD3 R4, P2, PT, R7, 0x1, RZ ;  /* 0x0000000107047810 */ /* 0x000fe40007f5e0ff */
[----:B------:R-:W-:Y:S01]  /*0b70*/  ISETP.GE.U32.AND P0, PT, R9, UR4, PT ;  /* 0x0000000409007c0c */ /* 0x000fe2000bf06070 */
[----:B------:R-:W-:-:S04]  /*0b80*/  IMAD R5, R6, UR4, R5 ;  /* 0x0000000406057c24 */ /* 0x000fc8000f8e0205 */
[----:B------:R-:W-:Y:S01]  /*0b90*/  IMAD.X R5, R10, 0x1, ~R5, P1 ;  /* 0x000000010a057824 */ /* 0x000fe200008e0e05 */
[----:B------:R-:W-:-:S04]  /*0ba0*/  IADD3 R8, P1, PT, R9, -UR4, RZ ;  /* 0x8000000409087c10 */ /* 0x000fc8000ff3e0ff */
[C---:B------:R-:W-:Y:S02]  /*0bb0*/  ISETP.GE.U32.AND.EX P0, PT, R5.reuse, UR5, PT, P0 ;  /* 0x0000000505007c0c */ /* 0x040fe4000bf06100 */
[----:B------:R-:W-:Y:S02]  /*0bc0*/  IADD3.X R10, PT, PT, R5, ~UR5, RZ, P1, !PT ;  /* 0x80000005050a7c10 */ /* 0x000fe40008ffe4ff */
[----:B------:R-:W-:Y:S02]  /*0bd0*/  SEL R8, R8, R9, P0 ;  /* 0x0000000908087207 */ /* 0x000fe40000000000 */
[----:B------:R-:W-:Y:S02]  /*0be0*/  IADD3.X R9, PT, PT, RZ, R6, RZ, P2, !PT ;  /* 0x00000006ff097210 */ /* 0x000fe400017fe4ff */
[----:B------:R-:W-:Y:S02]  /*0bf0*/  SEL R10, R10, R5, P0 ;  /* 0x000000050a0a7207 */ /* 0x000fe40000000000 */
[----:B------:R-:W-:-:S02]  /*0c00*/  SEL R5, R4, R7, P0 ;  /* 0x0000000704057207 */ /* 0x000fc40000000000 */
[----:B------:R-:W-:Y:S02]  /*0c10*/  ISETP.GE.U32.AND P1, PT, R8, UR4, PT ;  /* 0x0000000408007c0c */ /* 0x000fe4000bf26070 */
[----:B------:R-:W-:Y:S02]  /*0c20*/  SEL R4, R9, R6, P0 ;  /* 0x0000000609047207 */ /* 0x000fe40000000000 */
[----:B------:R-:W-:Y:S02]  /*0c30*/  IADD3 R6, P2, PT, R5, 0x1, RZ ;  /* 0x0000000105067810 */ /* 0x000fe40007f5e0ff */
[----:B------:R-:W-:Y:S02]  /*0c40*/  ISETP.GE.U32.AND.EX P0, PT, R10, UR5, PT, P1 ;  /* 0x000000050a007c0c */ /* 0x000fe4000bf06110 */
[----:B------:R-:W-:Y:S01]  /*0c50*/  LOP3.LUT R8, R3, UR9, RZ, 0x3c, !PT ;  /* 0x0000000903087c12 */ /* 0x000fe2000f8e3cff */
[----:B------:R-:W-:Y:S01]  /*0c60*/  IMAD.X R7, RZ, RZ, R4, P2 ;  /* 0x000000ffff077224 */ /* 0x000fe200010e0604 */
[----:B------:R-:W-:-:S02]  /*0c70*/  SEL R6, R6, R5, P0 ;  /* 0x0000000506067207 */ /* 0x000fc40000000000 */
[----:B------:R-:W-:Y:S02]  /*0c80*/  ISETP.GE.AND P1, PT, R8, RZ, PT ;  /* 0x000000ff0800720c */ /* 0x000fe40003f26270 */
[----:B------:R-:W-:Y:S02]  /*0c90*/  SEL R7, R7, R4, P0 ;  /* 0x0000000407077207 */ /* 0x000fe40000000000 */
[-C--:B------:R-:W-:Y:S02]  /*0ca0*/  IADD3 R5, P2, PT, RZ, -R6.reuse, RZ ;  /* 0x80000006ff057210 */ /* 0x080fe40007f5e0ff */
[----:B------:R-:W-:Y:S02]  /*0cb0*/  ISETP.NE.U32.AND P0, PT, RZ, UR8, PT ;  /* 0x00000008ff007c0c */ /* 0x000fe4000bf05070 */
[----:B------:R-:W-:Y:S01]  /*0cc0*/  SEL R6, R5, R6, !P1 ;  /* 0x0000000605067207 */ /* 0x000fe20004800000 */
[----:B------:R-:W-:Y:S01]  /*0cd0*/  IMAD.X R4, RZ, RZ, ~R7, P2 ;  /* 0x000000ffff047224 */ /* 0x000fe200010e0e07 */
[----:B------:R-:W-:Y:S01]  /*0ce0*/  ISETP.NE.AND.EX P0, PT, RZ, UR9, PT, P0 ;  /* 0x00000009ff007c0c */ /* 0x000fe2000bf05300 */
[----:B------:R-:W-:-:S03]  /*0cf0*/  IMAD.MOV.U32 R5, RZ, RZ, 0x0 ;  /* 0x00000000ff057424 */ /* 0x000fc600078e00ff */
[----:B------:R-:W-:Y:S02]  /*0d00*/  SEL R7, R4, R7, !P1 ;  /* 0x0000000704077207 */ /* 0x000fe40004800000 */
[----:B------:R-:W-:Y:S02]  /*0d10*/  MOV R4, R0 ;  /* 0x0000000000047202 */ /* 0x000fe40000000f00 */
[----:B------:R-:W-:Y:S02]  /*0d20*/  SEL R6, R6, 0xffffffff, P0 ;  /* 0xffffffff06067807 */ /* 0x000fe40000000000 */
[----:B------:R-:W-:Y:S01]  /*0d30*/  SEL R7, R7, 0xffffffff, P0 ;  /* 0xffffffff07077807 */ /* 0x000fe20000000000 */
[----:B------:R-:W-:Y:S06]  /*0d40*/  RET.REL.NODEC R4 `(_ZN2at6native54_GLOBAL__N__757059ea_21_ReplicationPadding_cu_4a93dcdf32replication_pad_forward_kernel2dIN3c108BFloat16EEEvNS_27GenericPackedTensorAccessorIKT_Lm4ENS_16DefaultPtrTraitsElEENS5_IS6_Lm4ES8_lEEiiii) ;  /* 0xfffffff004ac7950 */ /* 0x000fec0003c3ffff */
.L_x_113:
        /* <DEDUP_REMOVED lines=11> */
.L_x_345:


//--------------------- .text._ZN2at6native54_GLOBAL__N__757059ea_21_ReplicationPadding_cu_4a93dcdf32replication_pad_forward_kernel2dIN3c104HalfEEEvNS_27GenericPackedTensorAccessorIKT_Lm4ENS_16DefaultPtrTraitsElEENS5_IS6_Lm4ES8_lEEiiii --------------------------
	.section	.text._ZN2at6native54_GLOBAL__N__757059ea_21_ReplicationPadding_cu_4a93dcdf32replication_pad_forward_kernel2dIN3c104HalfEEEvNS_27GenericPackedTensorAccessorIKT_Lm4ENS_16DefaultPtrTraitsElEENS5_IS6_Lm4ES8_lEEiiii,"ax",@progbits
	.align	128
.text._ZN2at6native54_GLOBAL__N__757059ea_21_ReplicationPadding_cu_4a93dcdf32replication_pad_forward_kernel2dIN3c104HalfEEEvNS_27GenericPackedTensorAccessorIKT_Lm4ENS_16DefaultPtrTraitsElEENS5_IS6_Lm4ES8_lEEiiii:
        .type           _ZN2at6native54_GLOBAL__N__757059ea_21_ReplicationPadding_cu_4a93dcdf32replication_pad_forward_kernel2dIN3c104HalfEEEvNS_27GenericPackedTensorAccessorIKT_Lm4ENS_16DefaultPtrTraitsElEENS5_IS6_Lm4ES8_lEEiiii,@function
        .size           _ZN2at6native54_GLOBAL__N__757059ea_21_ReplicationPadding_cu_4a93dcdf32replication_pad_forward_kernel2dIN3c104HalfEEEvNS_27GenericPackedTensorAccessorIKT_Lm4ENS_16DefaultPtrTraitsElEENS5_IS6_Lm4ES8_lEEiiii,(.L_x_347 - _ZN2at6native54_GLOBAL__N__757059ea_21_ReplicationPadding_cu_4a93dcdf32replication_pad_forward_kernel2dIN3c104HalfEEEvNS_27GenericPackedTensorAccessorIKT_Lm4ENS_16DefaultPtrTraitsElEENS5_IS6_Lm4ES8_lEEiiii)
        .other          _ZN2at6native54_GLOBAL__N__757059ea_21_ReplicationPadding_cu_4a93dcdf32replication_pad_forward_kernel2dIN3c104HalfEEEvNS_27GenericPackedTensorAccessorIKT_Lm4ENS_16DefaultPtrTraitsElEENS5_IS6_Lm4ES8_lEEiiii,@"STO_CUDA_ENTRY STV_DEFAULT"
_ZN2at6native54_GLOBAL__N__757059ea_21_ReplicationPadding_cu_4a93dcdf32replication_pad_forward_kernel2dIN3c104HalfEEEvNS_27GenericPackedTensorAccessorIKT_Lm4ENS_16DefaultPtrTraitsElEENS5_IS6_Lm4ES8_lEEiiii:
        /* <DEDUP_REMOVED lines=42> */
.L_x_115:
[----:B------:R-:W-:-:S07]  /*02a0*/  MOV R0, 0x2c0 ;  /* 0x000002c000007802 */ /* 0x000fce0000000f00 */
[----:B0-----:R-:W-:Y:S05]  /*02b0*/  CALL.REL.NOINC `($__internal_23_$__cuda_sm20_div_s64) ;  /* 0x0000000400507944 */ /* 0x001fea0003c00000 */
        /* <DEDUP_REMOVED lines=8> */
.L_x_116:
[----:B0-----:R-:W-:Y:S05]  /*0340*/  BSYNC.RECONVERGENT B0 ;  /* 0x0000000000007941 */ /* 0x001fea0003800200 */
.L_x_114:
        /* <DEDUP_REMOVED lines=75> */
        .weak           $__internal_23_$__cuda_sm20_div_s64
        .type           $__internal_23_$__cuda_sm20_div_s64,@function
        .size           $__internal_23_$__cuda_sm20_div_s64,(.L_x_347 - $__internal_23_$__cuda_sm20_div_s64)
$__internal_23_$__cuda_sm20_div_s64:
        /* <DEDUP_REMOVED lines=84> */
[----:B------:R-:W-:Y:S06]  /*0d40*/  RET.REL.NODEC R4 `(_ZN2at6native54_GLOBAL__N__757059ea_21_ReplicationPadding_cu_4a93dcdf32replication_pad_forward_kernel2dIN3c104HalfEEEvNS_27GenericPackedTensorAccessorIKT_Lm4ENS_16DefaultPtrTraitsElEENS5_IS6_Lm4ES8_lEEiiii) ;  /* 0xfffffff004ac7950 */ /* 0x000fec0003c3ffff */
.L_x_117:
        /* <DEDUP_REMOVED lines=11> */
.L_x_347:


//--------------------- .text._ZN2at6native54_GLOBAL__N__757059ea_21_ReplicationPadding_cu_4a93dcdf32replication_pad_forward_kernel2dIN3c107complexIfEEEEvNS_27GenericPackedTensorAccessorIKT_Lm4ENS_16DefaultPtrTraitsElEENS6_IS7_Lm4ES9_lEEiiii --------------------------
	.section	.text._ZN2at6native54_GLOBAL__N__757059ea_21_ReplicationPadding_cu_4a93dcdf32replication_pad_forward_kernel2dIN3c107complexIfEEEEvNS_27GenericPackedTensorAccessorIKT_Lm4ENS_16DefaultPtrTraitsElEENS6_IS7_Lm4ES9_lEEiiii,"ax",@progbits
	.align	128
.text._ZN2at6native54_GLOBAL__N__757059ea_21_ReplicationPadding_cu_4a93dcdf32replication_pad_forward_kernel2dIN3c107complexIfEEEEvNS_27GenericPackedTensorAccessorIKT_Lm4ENS_16DefaultPtrTraitsElEENS6_IS7_Lm4ES9_lEEiiii:
        .type           _ZN2at6native54_GLOBAL__N__757059ea_21_ReplicationPadding_cu_4a93dcdf32replication_pad_forward_kernel2dIN3c107complexIfEEEEvNS_27GenericPackedTensorAccessorIKT_Lm4ENS_16DefaultPtrTraitsElEENS6_IS7_Lm4ES9_lEEiiii,@function
        .size           _ZN2at6native54_GLOBAL__N__757059ea_21_ReplicationPadding_cu_4a93dcdf32replication_pad_forward_kernel2dIN3c107complexIfEEEEvNS_27GenericPackedTensorAccessorIKT_Lm4ENS_16DefaultPtrTraitsElEENS6_IS7_Lm4ES9_lEEiiii,(.L_x_349 - _ZN2at6native54_GLOBAL__N__757059ea_21_ReplicationPadding_cu_4a93dcdf32replication_pad_forward_kernel2dIN3c107complexIfEEEEvNS_27GenericPackedTensorAccessorIKT_Lm4ENS_16DefaultPtrTraitsElEENS6_IS7_Lm4ES9_lEEiiii)
        .other          _ZN2at6native54_GLOBAL__N__757059ea_21_ReplicationPadding_cu_4a93dcdf32replication_pad_forward_kernel2dIN3c107complexIfEEEEvNS_27GenericPackedTensorAccessorIKT_Lm4ENS_16DefaultPtrTraitsElEENS6_IS7_Lm4ES9_lEEiiii,@"STO_CUDA_ENTRY STV_DEFAULT"
_ZN2at6native54_GLOBAL__N__757059ea_21_ReplicationPadding_cu_4a93dcdf32replication_pad_forward_kernel2dIN3c107complexIfEEEEvNS_27GenericPackedTensorAccessorIKT_Lm4ENS_16DefaultPtrTraitsElEENS6_IS7_Lm4ES9_lEEiiii:
        /* <DEDUP_REMOVED lines=42> */
.L_x_119:
[----:B------:R-:W-:-:S07]  /*02a0*/  MOV R0, 0x2c0 ;  /* 0x000002c000007802 */ /* 0x000fce0000000f00 */
[----:B0-----:R-:W-:Y:S05]  /*02b0*/  CALL.REL.NOINC `($__internal_24_$__cuda_sm20_div_s64) ;  /* 0x0000000400507944 */ /* 0x001fea0003c00000 */
        /* <DEDUP_REMOVED lines=8> */
.L_x_120:
[----:B0-----:R-:W-:Y:S05]  /*0340*/  BSYNC.RECONVERGENT B0 ;  /* 0x0000000000007941 */ /* 0x001fea0003800200 */
.L_x_118:
        /* <DEDUP_REMOVED lines=51> */
[----:B------:R-:W1:Y:S04]  /*0680*/  LDCU.128 UR16, c[0x0][0x3f0] ;  /* 0x00007e00ff1077ac */ /* 0x000e680008000c00 */
[----:B------:R3:W4:Y:S01]  /*0690*/  LDG.E.64 R4, desc[UR24][R6.64] ;  /* 0x0000001806047981 */ /* 0x000722000c1e1b00 */
[----:B------:R-:W-:-:S05]  /*06a0*/  SHF.R.S32.HI R9, RZ, 0x1f, R0 ;  /* 0x0000001fff097819 */ /* 0x000fca0000011400 */
[----:B--2---:R-:W-:Y:S02]  /*06b0*/  IMAD R9, R9, R12, RZ ;  /* 0x0000000c09097224 */ /* 0x004fe400078e02ff */
[----:B0-----:R-:W-:Y:S01]  /*06c0*/  IMAD R3, R3, R10, RZ ;  /* 0x0000000a03037224 */ /* 0x001fe200078e02ff */
[----:B---3--:R-:W0:Y:S01]  /*06d0*/  LDC.64 R6, c[0x0][0x3c8] ;  /* 0x0000f200ff067b82 */ /* 0x008e220000000a00 */
[----:B------:R-:W-:Y:S02]  /*06e0*/  IMAD R9, R0, R13, R9 ;  /* 0x0000000d00097224 */ /* 0x000fe400078e0209 */
[----:B------:R-:W-:Y:S01]  /*06f0*/  IMAD R11, R2, R11, R3 ;  /* 0x0000000b020b7224 */ /* 0x000fe200078e0203 */
[----:B-1----:R-:W-:Y:S02]  /*0700*/  UIMAD UR14, UR14, UR18, URZ ;  /* 0x000000120e0e72a4 */ /* 0x002fe4000f8e02ff */
[----:B------:R-:W-:Y:S02]  /*0710*/  UIMAD.WIDE.U32 UR4, UR13, UR18, URZ ;  /* 0x000000120d0472a5 */ /* 0x000fe4000f8e00ff */
[----:B------:R-:W-:-:S02]  /*0720*/  UIMAD UR14, UR13, UR19, UR14 ;  /* 0x000000130d0e72a4 */ /* 0x000fc4000f8e020e */
[----:B------:R-:W-:Y:S02]  /*0730*/  UIMAD UR8, UR8, UR16, URZ ;  /* 0x00000010080872a4 */ /* 0x000fe4000f8e02ff */
        /* <DEDUP_REMOVED lines=8> */
[----:B0-----:R-:W-:-:S04]  /*07c0*/  LEA R6, P0, R2, R6, 0x3 ;  /* 0x0000000602067211 */ /* 0x001fc800078018ff */
[----:B------:R-:W-:-:S05]  /*07d0*/  LEA.HI.X R7, R2, R7, R0, 0x3, P0 ;  /* 0x0000000702077211 */ /* 0x000fca00000f1c00 */
[----:B----4-:R-:W-:Y:S01]  /*07e0*/  STG.E.64 desc[UR24][R6.64], R4 ;  /* 0x0000000406007986 */ /* 0x010fe2000c101b18 */
[----:B------:R-:W-:Y:S05]  /*07f0*/  EXIT ;  /* 0x000000000000794d */ /* 0x000fea0003800000 */
        .weak           $__internal_24_$__cuda_sm20_div_s64
        .type           $__internal_24_$__cuda_sm20_div_s64,@function
        .size           $__internal_24_$__cuda_sm20_div_s64,(.L_x_349 - $__internal_24_$__cuda_sm20_div_s64)
$__internal_24_$__cuda_sm20_div_s64:
        /* <DEDUP_REMOVED lines=84> */
[----:B------:R-:W-:Y:S06]  /*0d40*/  RET.REL.NODEC R4 `(_ZN2at6native54_GLOBAL__N__757059ea_21_ReplicationPadding_cu_4a93dcdf32replication_pad_forward_kernel2dIN3c107complexIfEEEEvNS_27GenericPackedTensorAccessorIKT_Lm4ENS_16DefaultPtrTraitsElEENS6_IS7_Lm4ES9_lEEiiii) ;  /* 0xfffffff004ac7950 */ /* 0x000fec0003c3ffff */
.L_x_121:
        /* <DEDUP_REMOVED lines=11> */
.L_x_349:


//--------------------- .text._ZN2at6native54_GLOBAL__N__757059ea_21_ReplicationPadding_cu_4a93dcdf32replication_pad_forward_kernel2dIN3c107complexIdEEEEvNS_27GenericPackedTensorAccessorIKT_Lm4ENS_16DefaultPtrTraitsElEENS6_IS7_Lm4ES9_lEEiiii --------------------------
	.section	.text._ZN2at6native54_GLOBAL__N__757059ea_21_ReplicationPadding_cu_4a93dcdf32replication_pad_forward_kernel2dIN3c107complexIdEEEEvNS_27GenericPackedTensorAccessorIKT_Lm4ENS_16DefaultPtrTraitsElEENS6_IS7_Lm4ES9_lEEiiii,"ax",@progbits
	.align	128
.text._ZN2at6native54_GLOBAL__N__757059ea_21_ReplicationPadding_cu_4a93dcdf32replication_pad_forward_kernel2dIN3c107complexIdEEEEvNS_27GenericPackedTensorAccessorIKT_Lm4ENS_16DefaultPtrTraitsElEENS6_IS7_Lm4ES9_lEEiiii:
        .type           _ZN2at6native54_GLOBAL__N__757059ea_21_ReplicationPadding_cu_4a93dcdf32replication_pad_forward_kernel2dIN3c107complexIdEEEEvNS_27GenericPackedTensorAccessorIKT_Lm4ENS_16DefaultPtrTraitsElEENS6_IS7_Lm4ES9_lEEiiii,@function
        .size           _ZN2at6native54_GLOBAL__N__757059ea_21_ReplicationPadding_cu_4a93dcdf32replication_pad_forward_kernel2dIN3c107complexIdEEEEvNS_27GenericPackedTensorAccessorIKT_Lm4ENS_16DefaultPtrTraitsElEENS6_IS7_Lm4ES9_lEEiiii,(.L_x_351 - _ZN2at6native54_GLOBAL__N__757059ea_21_ReplicationPadding_cu_4a93dcdf32replication_pad_forward_kernel2dIN3c107complexIdEEEEvNS_27GenericPackedTensorAccessorIKT_Lm4ENS_16DefaultPtrTraitsElEENS6_IS7_Lm4ES9_lEEiiii)
        .other          _ZN2at6native54_GLOBAL__N__757059ea_21_ReplicationPadding_cu_4a93dcdf32replication_pad_forward_kernel2dIN3c107complexIdEEEEvNS_27GenericPackedTensorAccessorIKT_Lm4ENS_16DefaultPtrTraitsElEENS6_IS7_Lm4ES9_lEEiiii,@"STO_CUDA_ENTRY STV_DEFAULT"
_ZN2at6native54_GLOBAL__N__757059ea_21_ReplicationPadding_cu_4a93dcdf32replication_pad_forward_kernel2dIN3c107complexIdEEEEvNS_27GenericPackedTensorAccessorIKT_Lm4ENS_16DefaultPtrTraitsElEENS6_IS7_Lm4ES9_lEEiiii:
        /* <DEDUP_REMOVED lines=42> */
.L_x_123:
[----:B------:R-:W-:-:S07]  /*02a0*/  MOV R0, 0x2c0 ;  /* 0x000002c000007802 */ /* 0x000fce0000000f00 */
[----:B0-----:R-:W-:Y:S05]  /*02b0*/  CALL.REL.NOINC `($__internal_25_$__cuda_sm20_div_s64) ;  /* 0x0000000400507944 */ /* 0x001fea0003c00000 */
        /* <DEDUP_REMOVED lines=8> */
.L_x_124:
[----:B0-----:R-:W-:Y:S05]  /*0340*/  BSYNC.RECONVERGENT B0 ;  /* 0x0000000000007941 */ /* 0x001fea0003800200 */
.L_x_122:
        /* <DEDUP_REMOVED lines=49> */
[C---:B-1----:R-:W-:Y:S01]  /*0660*/  LEA R6, P0, R4.reuse, UR16, 0x4 ;  /* 0x0000001004067c11 */ /* 0x042fe2000f8020ff */
[----:B------:R-:W1:Y:S03]  /*0670*/  LDC.64 R8, c[0x0][0x3c8] ;  /* 0x0000f200ff087b82 */ /* 0x000e660000000a00 */
[----:B------:R-:W-:Y:S01]  /*0680*/  LEA.HI.X R7, R4, UR17, R5, 0x4, P0 ;  /* 0x0000001104077c11 */ /* 0x000fe200080f2405 */
[----:B------:R-:W3:Y:S05]  /*0690*/  LDCU.128 UR16, c[0x0][0x3f0] ;  /* 0x00007e00ff1077ac */ /* 0x000eea0008000c00 */
[----:B------:R-:W4:Y:S01]  /*06a0*/  LDG.E.128 R4, desc[UR24][R6.64] ;  /* 0x0000001806047981 */ /* 0x000f22000c1e1d00 */
[----:B--2---:R-:W-:Y:S01]  /*06b0*/  IMAD R3, R3, R14, RZ ;  /* 0x0000000e03037224 */ /* 0x004fe200078e02ff */
[----:B------:R-:W-:-:S03]  /*06c0*/  SHF.R.S32.HI R13, RZ, 0x1f, R0 ;  /* 0x0000001fff0d7819 */ /* 0x000fc60000011400 */
[----:B------:R-:W-:Y:S02]  /*06d0*/  IMAD R15, R2, R15, R3 ;  /* 0x0000000f020f7224 */ /* 0x000fe400078e0203 */
[----:B0-----:R-:W-:-:S04]  /*06e0*/  IMAD R13, R13, R10, RZ ;  /* 0x0000000a0d0d7224 */ /* 0x001fc800078e02ff */
[----:B------:R-:W-:Y:S01]  /*06f0*/  IMAD R13, R0, R11, R13 ;  /* 0x0000000b000d7224 */ /* 0x000fe200078e020d */
[----:B---3--:R-:W-:Y:S02]  /*0700*/  UIMAD UR14, UR14, UR18, URZ ;  /* 0x000000120e0e72a4 */ /* 0x008fe4000f8e02ff */
[----:B------:R-:W-:Y:S02]  /*0710*/  UIMAD.WIDE.U32 UR4, UR13, UR18, URZ ;  /* 0x000000120d0472a5 */ /* 0x000fe4000f8e00ff */
[----:B------:R-:W-:Y:S02]  /*0720*/  UIMAD UR14, UR13, UR19, UR14 ;  /* 0x000000130d0e72a4 */ /* 0x000fe4000f8e020e */
[----:B------:R-:W-:Y:S02]  /*0730*/  UIMAD UR8, UR8, UR16, URZ ;  /* 0x00000010080872a4 */ /* 0x000fe4000f8e02ff */
[----:B------:R-:W-:Y:S02]  /*0740*/  UIADD3 UR5, UPT, UPT, UR5, UR14, URZ ;  /* 0x0000000e05057290 */ /* 0x000fe4000fffe0ff */
[----:B------:R-:W-:-:S02]  /*0750*/  UIMAD UR8, UR12, UR17, UR8 ;  /* 0x000000110c0872a4 */ /* 0x000fc4000f8e0208 */
[----:B------:R-:W-:-:S04]  /*0760*/  UIMAD.WIDE.U32 UR4, UR12, UR16, UR4 ;  /* 0x000000100c0472a5 */ /* 0x000fc8000f8e0004 */
[----:B------:R-:W-:-:S06]  /*0770*/  UIADD3 UR5, UPT, UPT, UR5, UR8, URZ ;  /* 0x0000000805057290 */ /* 0x000fcc000fffe0ff */
[----:B------:R-:W-:-:S04]  /*0780*/  IMAD.WIDE.U32 R2, R2, R14, UR4 ;  /* 0x0000000402027e25 */ /* 0x000fc8000f8e000e */
[----:B------:R-:W-:Y:S02]  /*0790*/  IMAD.IADD R3, R3, 0x1, R15 ;  /* 0x0000000103037824 */ /* 0x000fe400078e020f */
[----:B------:R-:W-:-:S05]  /*07a0*/  IMAD.WIDE.U32 R10, R0, R10, R2 ;  /* 0x0000000a000a7225 */ /* 0x000fca00078e0002 */
[----:B------:R-:W-:Y:S02]  /*07b0*/  IADD3 R0, PT, PT, R11, R13, RZ ;  /* 0x0000000d0b007210 */ /* 0x000fe40007ffe0ff */
[----:B-1----:R-:W-:-:S04]  /*07c0*/  LEA R8, P0, R10, R8, 0x4 ;  /* 0x000000080a087211 */ /* 0x002fc800078020ff */
[----:B------:R-:W-:-:S05]  /*07d0*/  LEA.HI.X R9, R10, R9, R0, 0x4, P0 ;  /* 0x000000090a097211 */ /* 0x000fca00000f2400 */
[----:B----4-:R-:W-:Y:S01]  /*07e0*/  STG.E.128 desc[UR24][R8.64], R4 ;  /* 0x0000000408007986 */ /* 0x010fe2000c101d18 */
[----:B------:R-:W-:Y:S05]  /*07f0*/  EXIT ;  /* 0x000000000000794d */ /* 0x000fea0003800000 */
        .weak           $__internal_25_$__cuda_sm20_div_s64
        .type           $__internal_25_$__cuda_sm20_div_s64,@function
        .size           $__internal_25_$__cuda_sm20_div_s64,(.L_x_351 - $__internal_25_$__cuda_sm20_div_s64)
$__internal_25_$__cuda_sm20_div_s64:
        /* <DEDUP_REMOVED lines=84> */
[----:B------:R-:W-:Y:S06]  /*0d40*/  RET.REL.NODEC R4 `(_ZN2at6native54_GLOBAL__N__757059ea_21_ReplicationPadding_cu_4a93dcdf32replication_pad_forward_kernel2dIN3c107complexIdEEEEvNS_27GenericPackedTensorAccessorIKT_Lm4ENS_16DefaultPtrTraitsElEENS6_IS7_Lm4ES9_lEEiiii) ;  /* 0xfffffff004ac7950 */ /* 0x000fec0003c3ffff */
.L_x_125:
        /* <DEDUP_REMOVED lines=11> */
.L_x_351:


//--------------------- .text._ZN2at6native54_GLOBAL__N__757059ea_21_ReplicationPadding_cu_4a93dcdf32replication_pad_forward_kernel2dIfEEvNS_27GenericPackedTensorAccessorIKT_Lm4ENS_16DefaultPtrTraitsElEENS3_IS4_Lm4ES6_lEEiiii --------------------------
	.section	.text._ZN2at6native54_GLOBAL__N__757059ea_21_ReplicationPadding_cu_4a93dcdf32replication_pad_forward_kernel2dIfEEvNS_27GenericPackedTensorAccessorIKT_Lm4ENS_16DefaultPtrTraitsElEENS3_IS4_Lm4ES6_lEEiiii,"ax",@progbits
	.align	128
.text._ZN2at6native54_GLOBAL__N__757059ea_21_ReplicationPadding_cu_4a93dcdf32replication_pad_forward_kernel2dIfEEvNS_27GenericPackedTensorAccessorIKT_Lm4ENS_16DefaultPtrTraitsElEENS3_IS4_Lm4ES6_lEEiiii:
        .type           _ZN2at6native54_GLOBAL__N__757059ea_21_ReplicationPadding_cu_4a93dcdf32replication_pad_forward_kernel2dIfEEvNS_27GenericPackedTensorAccessorIKT_Lm4ENS_16DefaultPtrTraitsElEENS3_IS4_Lm4ES6_lEEiiii,@function
        .size           _ZN2at6native54_GLOBAL__N__757059ea_21_ReplicationPadding_cu_4a93dcdf32replication_pad_forward_kernel2dIfEEvNS_27GenericPackedTensorAccessorIKT_Lm4ENS_16DefaultPtrTraitsElEENS3_IS4_Lm4ES6_lEEiiii,(.L_x_353 - _ZN2at6native54_GLOBAL__N__757059ea_21_ReplicationPadding_cu_4a93dcdf32replication_pad_forward_kernel2dIfEEvNS_27GenericPackedTensorAccessorIKT_Lm4ENS_16DefaultPtrTraitsElEENS3_IS4_Lm4ES6_lEEiiii)
        .other          _ZN2at6native54_GLOBAL__N__757059ea_21_ReplicationPadding_cu_4a93dcdf32replication_pad_forward_kernel2dIfEEvNS_27GenericPackedTensorAccessorIKT_Lm4ENS_16DefaultPtrTraitsElEENS3_IS4_Lm4ES6_lEEiiii,@"STO_CUDA_ENTRY STV_DEFAULT"
_ZN2at6native54_GLOBAL__N__757059ea_21_ReplicationPadding_cu_4a93dcdf32replication_pad_forward_kernel2dIfEEvNS_27GenericPackedTensorAccessorIKT_Lm4ENS_16DefaultPtrTraitsElEENS3_IS4_Lm4ES6_lEEiiii:
        /* <DEDUP_REMOVED lines=42> */
.L_x_127:
[----:B------:R-:W-:-:S07]  /*02a0*/  MOV R0, 0x2c0 ;  /* 0x000002c000007802 */ /* 0x000fce0000000f00 */
[----:B0-----:R-:W-:Y:S05]  /*02b0*/  CALL.REL.NOINC `($__internal_26_$__cuda_sm20_div_s64) ;  /* 0x0000000400507944 */ /* 0x001fea0003c00000 */
        /* <DEDUP_REMOVED lines=8> */
.L_x_128:
[----:B0-----:R-:W-:Y:S05]  /*0340*/  BSYNC.RECONVERGENT B0 ;  /* 0x0000000000007941 */ /* 0x001fea0003800200 */
.L_x_126:
        /* <DEDUP_REMOVED lines=53> */
[----:B------:R-:W4:Y:S01]  /*06a0*/  LDG.E R7, desc[UR24][R6.64] ;  /* 0x0000001806077981 */ /* 0x000f22000c1e1900 */
        /* <DEDUP_REMOVED lines=19> */
[----:B----4-:R-:W-:Y:S01]  /*07e0*/  STG.E desc[UR24][R4.64], R7 ;  /* 0x0000000704007986 */ /* 0x010fe2000c101918 */
[----:B------:R-:W-:Y:S05]  /*07f0*/  EXIT ;  /* 0x000000000000794d */ /* 0x000fea0003800000 */
        .weak           $__internal_26_$__cuda_sm20_div_s64
        .type           $__internal_26_$__cuda_sm20_div_s64,@function
        .size           $__internal_26_$__cuda_sm20_div_s64,(.L_x_353 - $__internal_26_$__cuda_sm20_div_s64)
$__internal_26_$__cuda_sm20_div_s64:
        /* <DEDUP_REMOVED lines=84> */
[----:B------:R-:W-:Y:S06]  /*0d40*/  RET.REL.NODEC R4 `(_ZN2at6native54_GLOBAL__N__757059ea_21_ReplicationPadding_cu_4a93dcdf32replication_pad_forward_kernel2dIfEEvNS_27GenericPackedTensorAccessorIKT_Lm4ENS_16DefaultPtrTraitsElEENS3_IS4_Lm4ES6_lEEiiii) ;  /* 0xfffffff004ac7950 */ /* 0x000fec0003c3ffff */
.L_x_129:
        /* <DEDUP_REMOVED lines=11> */
.L_x_353:


//--------------------- .text._ZN2at6native54_GLOBAL__N__757059ea_21_ReplicationPadding_cu_4a93dcdf32replication_pad_forward_kernel2dIdEEvNS_27GenericPackedTensorAccessorIKT_Lm4ENS_16DefaultPtrTraitsElEENS3_IS4_Lm4ES6_lEEiiii --------------------------
	.section	.text._ZN2at6native54_GLOBAL__N__757059ea_21_ReplicationPadding_cu_4a93dcdf32replication_pad_forward_kernel2dIdEEvNS_27GenericPackedTensorAccessorIKT_Lm4ENS_16DefaultPtrTraitsElEENS3_IS4_Lm4ES6_lEEiiii,"ax",@progbits
	.align	128
.text._ZN2at6native54_GLOBAL__N__757059ea_21_ReplicationPadding_cu_4a93dcdf32replication_pad_forward_kernel2dIdEEvNS_27GenericPackedTensorAccessorIKT_Lm4ENS_16DefaultPtrTraitsElEENS3_IS4_Lm4ES6_lEEiiii:
        .type           _ZN2at6native54_GLOBAL__N__757059ea_21_ReplicationPadding_cu_4a93dcdf32replication_pad_forward_kernel2dIdEEvNS_27GenericPackedTensorAccessorIKT_Lm4ENS_16DefaultPtrTraitsElEENS3_IS4_Lm4ES6_lEEiiii,@function
        .size           _ZN2at6native54_GLOBAL__N__757059ea_21_ReplicationPadding_cu_4a93dcdf32replication_pad_forward_kernel2dIdEEvNS_27GenericPackedTensorAccessorIKT_Lm4ENS_16DefaultPtrTraitsElEENS3_IS4_Lm4ES6_lEEiiii,(.L_x_355 - _ZN2at6native54_GLOBAL__N__757059ea_21_ReplicationPadding_cu_4a93dcdf32replication_pad_forward_kernel2dIdEEvNS_27GenericPackedTensorAccessorIKT_Lm4ENS_16DefaultPtrTraitsElEENS3_IS4_Lm4ES6_lEEiiii)
        .other          _ZN2at6native54_GLOBAL__N__757059ea_21_ReplicationPadding_cu_4a93dcdf32replication_pad_forward_kernel2dIdEEvNS_27GenericPackedTensorAccessorIKT_Lm4ENS_16DefaultPtrTraitsElEENS3_IS4_Lm4ES6_lEEiiii,@"STO_CUDA_ENTRY STV_DEFAULT"
_ZN2at6native54_GLOBAL__N__757059ea_21_ReplicationPadding_cu_4a93dcdf32replication_pad_forward_kernel2dIdEEvNS_27GenericPackedTensorAccessorIKT_Lm4ENS_16DefaultPtrTraitsElEENS3_IS4_Lm4ES6_lEEiiii:
        /* <DEDUP_REMOVED lines=42> */
.L_x_131:
[----:B------:R-:W-:-:S07]  /*02a0*/  MOV R0, 0x2c0 ;  /* 0x000002c000007802 */ /* 0x000fce0000000f00 */
[----:B0-----:R-:W-:Y:S05]  /*02b0*/  CALL.REL.NOINC `($__internal_27_$__cuda_sm20_div_s64) ;  /* 0x0000000400507944 */ /* 0x001fea0003c00000 */
        /* <DEDUP_REMOVED lines=8> */
.L_x_132:
[----:B0-----:R-:W-:Y:S05]  /*0340*/  BSYNC.RECONVERGENT B0 ;  /* 0x0000000000007941 */ /* 0x001fea0003800200 */
.L_x_130:
        /* <DEDUP_REMOVED lines=75> */
        .weak           $__internal_27_$__cuda_sm20_div_s64
        .type           $__internal_27_$__cuda_sm20_div_s64,@function
        .size           $__internal_27_$__cuda_sm20_div_s64,(.L_x_355 - $__internal_27_$__cuda_sm20_div_s64)
$__internal_27_$__cuda_sm20_div_s64:
        /* <DEDUP_REMOVED lines=84> */
[----:B------:R-:W-:Y:S06]  /*0d40*/  RET.REL.NODEC R4 `(_ZN2at6native54_GLOBAL__N__757059ea_21_ReplicationPadding_cu_4a93dcdf32replication_pad_forward_kernel2dIdEEvNS_27GenericPackedTensorAccessorIKT_Lm4ENS_16DefaultPtrTraitsElEENS3_IS4_Lm4ES6_lEEiiii) ;  /* 0xfffffff004ac7950 */ /* 0x000fec0003c3ffff */
.L_x_133:
        /* <DEDUP_REMOVED lines=11> */
.L_x_355:


//--------------------- .text._ZN2at6native54_GLOBAL__N__757059ea_21_ReplicationPadding_cu_4a93dcdf32replication_pad_forward_kernel2dIsEEvNS_27GenericPackedTensorAccessorIKT_Lm4ENS_16DefaultPtrTraitsElEENS3_IS4_Lm4ES6_lEEiiii --------------------------
	.section	.text._ZN2at6native54_GLOBAL__N__757059ea_21_ReplicationPadding_cu_4a93dcdf32replication_pad_forward_kernel2dIsEEvNS_27GenericPackedTensorAccessorIKT_Lm4ENS_16DefaultPtrTraitsElEENS3_IS4_Lm4ES6_lEEiiii,"ax",@progbits
	.align	128
.text._ZN2at6native54_GLOBAL__N__757059ea_21_ReplicationPadding_cu_4a93dcdf32replication_pad_forward_kernel2dIsEEvNS_27GenericPackedTensorAccessorIKT_Lm4ENS_16DefaultPtrTraitsElEENS3_IS4_Lm4ES6_lEEiiii:
        .type           _ZN2at6native54_GLOBAL__N__757059ea_21_ReplicationPadding_cu_4a93dcdf32replication_pad_forward_kernel2dIsEEvNS_27GenericPackedTensorAccessorIKT_Lm4ENS_16DefaultPtrTraitsElEENS3_IS4_Lm4ES6_lEEiiii,@function
        .size           _ZN2at6native54_GLOBAL__N__757059ea_21_ReplicationPadding_cu_4a93dcdf32replication_pad_forward_kernel2dIsEEvNS_27GenericPackedTensorAccessorIKT_Lm4ENS_16DefaultPtrTraitsElEENS3_IS4_Lm4ES6_lEEiiii,(.L_x_357 - _ZN2at6native54_GLOBAL__N__757059ea_21_ReplicationPadding_cu_4a93dcdf32replication_pad_forward_kernel2dIsEEvNS_27GenericPackedTensorAccessorIKT_Lm4ENS_16DefaultPtrTraitsElEENS3_IS4_Lm4ES6_lEEiiii)
        .other          _ZN2at6native54_GLOBAL__N__757059ea_21_ReplicationPadding_cu_4a93dcdf32replication_pad_forward_kernel2dIsEEvNS_27GenericPackedTensorAccessorIKT_Lm4ENS_16DefaultPtrTraitsElEENS3_IS4_Lm4ES6_lEEiiii,@"STO_CUDA_ENTRY STV_DEFAULT"
_ZN2at6native54_GLOBAL__N__757059ea_21_ReplicationPadding_cu_4a93dcdf32replication_pad_forward_kernel2dIsEEvNS_27GenericPackedTensorAccessorIKT_Lm4ENS_16DefaultPtrTraitsElEENS3_IS4_Lm4ES6_lEEiiii:
        /* <DEDUP_REMOVED lines=42> */
.L_x_135:
[----:B------:R-:W-:-:S07]  /*02a0*/  MOV R0, 0x2c0 ;  /* 0x000002c000007802 */ /* 0x000fce0000000f00 */
[----:B0-----:R-:W-:Y:S05]  /*02b0*/  CALL.REL.NOINC `($__internal_28_$__cuda_sm20_div_s64) ;  /* 0x0000000400507944 */ /* 0x001fea0003c00000 */
        /* <DEDUP_REMOVED lines=8> */
.L_x_136:
[----:B0-----:R-:W-:Y:S05]  /*0340*/  BSYNC.RECONVERGENT B0 ;  /* 0x0000000000007941 */ /* 0x001fea0003800200 */
.L_x_134:
        /* <DEDUP_REMOVED lines=75> */
        .weak           $__internal_28_$__cuda_sm20_div_s64
        .type           $__internal_28_$__cuda_sm20_div_s64,@function
        .size           $__internal_28_$__cuda_sm20_div_s64,(.L_x_357 - $__internal_28_$__cuda_sm20_div_s64)
$__internal_28_$__cuda_sm20_div_s64:
        /* <DEDUP_REMOVED lines=84> */
[----:B------:R-:W-:Y:S06]  /*0d40*/  RET.REL.NODEC R4 `(_ZN2at6native54_GLOBAL__N__757059ea_21_ReplicationPadding_cu_4a93dcdf32replication_pad_forward_kernel2dIsEEvNS_27GenericPackedTensorAccessorIKT_Lm4ENS_16DefaultPtrTraitsElEENS3_IS4_Lm4ES6_lEEiiii) ;  /* 0xfffffff004ac7950 */ /* 0x000fec0003c3ffff */
.L_x_137:
        /* <DEDUP_REMOVED lines=11> */
.L_x_357:


//--------------------- .text._ZN2at6native54_GLOBAL__N__757059ea_21_ReplicationPadding_cu_4a93dcdf32replication_pad_forward_kernel2dIlEEvNS_27GenericPackedTensorAccessorIKT_Lm4ENS_16DefaultPtrTraitsElEENS3_IS4_Lm4ES6_lEEiiii --------------------------
	.section	.text._ZN2at6native54_GLOBAL__N__757059ea_21_ReplicationPadding_cu_4a93dcdf32replication_pad_forward_kernel2dIlEEvNS_27GenericPackedTensorAccessorIKT_Lm4ENS_16DefaultPtrTraitsElEENS3_IS4_Lm4ES6_lEEiiii,"ax",@progbits
	.align	128
.text._ZN2at6native54_GLOBAL__N__757059ea_21_ReplicationPadding_cu_4a93dcdf32replication_pad_forward_kernel2dIlEEvNS_27GenericPackedTensorAccessorIKT_Lm4ENS_16DefaultPtrTraitsElEENS3_IS4_Lm4ES6_lEEiiii:
        .type           _ZN2at6native54_GLOBAL__N__757059ea_21_ReplicationPadding_cu_4a93dcdf32replication_pad_forward_kernel2dIlEEvNS_27GenericPackedTensorAccessorIKT_Lm4ENS_16DefaultPtrTraitsElEENS3_IS4_Lm4ES6_lEEiiii,@function
        .size           _ZN2at6native54_GLOBAL__N__757059ea_21_ReplicationPadding_cu_4a93dcdf32replication_pad_forward_kernel2dIlEEvNS_27GenericPackedTensorAccessorIKT_Lm4ENS_16DefaultPtrTraitsElEENS3_IS4_Lm4ES6_lEEiiii,(.L_x_359 - _ZN2at6native54_GLOBAL__N__757059ea_21_ReplicationPadding_cu_4a93dcdf32replication_pad_forward_kernel2dIlEEvNS_27GenericPackedTensorAccessorIKT_Lm4ENS_16DefaultPtrTraitsElEENS3_IS4_Lm4ES6_lEEiiii)
        .other          _ZN2at6native54_GLOBAL__N__757059ea_21_ReplicationPadding_cu_4a93dcdf32replication_pad_forward_kernel2dIlEEvNS_27GenericPackedTensorAccessorIKT_Lm4ENS_16DefaultPtrTraitsElEENS3_IS4_Lm4ES6_lEEiiii,@"STO_CUDA_ENTRY STV_DEFAULT"
_ZN2at6native54_GLOBAL__N__757059ea_21_ReplicationPadding_cu_4a93dcdf32replication_pad_forward_kernel2dIlEEvNS_27GenericPackedTensorAccessorIKT_Lm4ENS_16DefaultPtrTraitsElEENS3_IS4_Lm4ES6_lEEiiii:
        /* <DEDUP_REMOVED lines=42> */
.L_x_139:
[----:B------:R-:W-:-:S07]  /*02a0*/  MOV R0, 0x2c0 ;  /* 0x000002c000007802 */ /* 0x000fce0000000f00 */
[----:B0-----:R-:W-:Y:S05]  /*02b0*/  CALL.REL.NOINC `($__internal_29_$__cuda_sm20_div_s64) ;  /* 0x0000000400507944 */ /* 0x001fea0003c00000 */
        /* <DEDUP_REMOVED lines=8> */
.L_x_140:
[----:B0-----:R-:W-:Y:S05]  /*0340*/  BSYNC.RECONVERGENT B0 ;  /* 0x0000000000007941 */ /* 0x001fea0003800200 */
.L_x_138:
        /* <DEDUP_REMOVED lines=75> */
        .weak           $__internal_29_$__cuda_sm20_div_s64
        .type           $__internal_29_$__cuda_sm20_div_s64,@function
        .size           $__internal_29_$__cuda_sm20_div_s64,(.L_x_359 - $__internal_29_$__cuda_sm20_div_s64)
$__internal_29_$__cuda_sm20_div_s64:
        /* <DEDUP_REMOVED lines=84> */
[----:B------:R-:W-:Y:S06]  /*0d40*/  RET.REL.NODEC R4 `(_ZN2at6native54_GLOBAL__N__757059ea_21_ReplicationPadding_cu_4a93dcdf32replication_pad_forward_kernel2dIlEEvNS_27GenericPackedTensorAccessorIKT_Lm4ENS_16DefaultPtrTraitsElEENS3_IS4_Lm4ES6_lEEiiii) ;  /* 0xfffffff004ac7950 */ /* 0x000fec0003c3ffff */
.L_x_141:
        /* <DEDUP_REMOVED lines=11> */
.L_x_359:


//--------------------- .text._ZN2at6native54_GLOBAL__N__757059ea_21_ReplicationPadding_cu_4a93dcdf32replication_pad_forward_kernel2dIiEEvNS_27GenericPackedTensorAccessorIKT_Lm4ENS_16DefaultPtrTraitsElEENS3_IS4_Lm4ES6_lEEiiii --------------------------
	.section	.text._ZN2at6native54_GLOBAL__N__757059ea_21_ReplicationPadding_cu_4a93dcdf32replication_pad_forward_kernel2dIiEEvNS_27GenericPackedTensorAccessorIKT_Lm4ENS_16DefaultPtrTraitsElEENS3_IS4_Lm4ES6_lEEiiii,"ax",@progbits
	.align	128
.text._ZN2at6native54_GLOBAL__N__757059ea_21_ReplicationPadding_cu_4a93dcdf32replication_pad_forward_kernel2dIiEEvNS_27GenericPackedTensorAccessorIKT_Lm4ENS_16DefaultPtrTraitsElEENS3_IS4_Lm4ES6_lEEiiii:
        .type           _ZN2at6native54_GLOBAL__N__757059ea_21_ReplicationPadding_cu_4a93dcdf32replication_pad_forward_kernel2dIiEEvNS_27GenericPackedTensorAccessorIKT_Lm4ENS_16DefaultPtrTraitsElEENS3_IS4_Lm4ES6_lEEiiii,@function
        .size           _ZN2at6native54_GLOBAL__N__757059ea_21_ReplicationPadding_cu_4a93dcdf32replication_pad_forward_kernel2dIiEEvNS_27GenericPackedTensorAccessorIKT_Lm4ENS_16DefaultPtrTraitsElEENS3_IS4_Lm4ES6_lEEiiii,(.L_x_361 - _ZN2at6native54_GLOBAL__N__757059ea_21_ReplicationPadding_cu_4a93dcdf32replication_pad_forward_kernel2dIiEEvNS_27GenericPackedTensorAccessorIKT_Lm4ENS_16DefaultPtrTraitsElEENS3_IS4_Lm4ES6_lEEiiii)
        .other          _ZN2at6native54_GLOBAL__N__757059ea_21_ReplicationPadding_cu_4a93dcdf32replication_pad_forward_kernel2dIiEEvNS_27GenericPackedTensorAccessorIKT_Lm4ENS_16DefaultPtrTraitsElEENS3_IS4_Lm4ES6_lEEiiii,@"STO_CUDA_ENTRY STV_DEFAULT"
_ZN2at6native54_GLOBAL__N__757059ea_21_ReplicationPadding_cu_4a93dcdf32replication_pad_forward_kernel2dIiEEvNS_27GenericPackedTensorAccessorIKT_Lm4ENS_16DefaultPtrTraitsElEENS3_IS4_Lm4ES6_lEEiiii:
        /* <DEDUP_REMOVED lines=42> */
.L_x_143:
[----:B------:R-:W-:-:S07]  /*02a0*/  MOV R0, 0x2c0 ;  /* 0x000002c000007802 */ /* 0x000fce0000000f00 */
[----:B0-----:R-:W-:Y:S05]  /*02b0*/  CALL.REL.NOINC `($__internal_30_$__cuda_sm20_div_s64) ;  /* 0x0000000400507944 */ /* 0x001fea0003c00000 */
        /* <DEDUP_REMOVED lines=8> */
.L_x_144:
[----:B0-----:R-:W-:Y:S05]  /*0340*/  BSYNC.RECONVERGENT B0 ;  /* 0x0000000000007941 */ /* 0x001fea0003800200 */
.L_x_142:
        /* <DEDUP_REMOVED lines=75> */
        .weak           $__internal_30_$__cuda_sm20_div_s64
        .type           $__internal_30_$__cuda_sm20_div_s64,@function
        .size           $__internal_30_$__cuda_sm20_div_s64,(.L_x_361 - $__internal_30_$__cuda_sm20_div_s64)
$__internal_30_$__cuda_sm20_div_s64:
        /* <DEDUP_REMOVED lines=84> */
[----:B------:R-:W-:Y:S06]  /*0d40*/  RET.REL.NODEC R4 `(_ZN2at6native54_GLOBAL__N__757059ea_21_ReplicationPadding_cu_4a93dcdf32replication_pad_forward_kernel2dIiEEvNS_27GenericPackedTensorAccessorIKT_Lm4ENS_16DefaultPtrTraitsElEENS3_IS4_Lm4ES6_lEEiiii) ;  /* 0xfffffff004ac7950 */ /* 0x000fec0003c3ffff */
.L_x_145:
        /* <DEDUP_REMOVED lines=11> */
.L_x_361:


//--------------------- .text._ZN2at6native54_GLOBAL__N__757059ea_21_ReplicationPadding_cu_4a93dcdf32replication_pad_forward_kernel2dIaEEvNS_27GenericPackedTensorAccessorIKT_Lm4ENS_16DefaultPtrTraitsElEENS3_IS4_Lm4ES6_lEEiiii --------------------------
	.section	.text._ZN2at6native54_GLOBAL__N__757059ea_21_ReplicationPadding_cu_4a93dcdf32replication_pad_forward_kernel2dIaEEvNS_27GenericPackedTensorAccessorIKT_Lm4ENS_16DefaultPtrTraitsElEENS3_IS4_Lm4ES6_lEEiiii,"ax",@progbits
	.align	128
.text._ZN2at6native54_GLOBAL__N__757059ea_21_ReplicationPadding_cu_4a93dcdf32replication_pad_forward_kernel2dIaEEvNS_27GenericPackedTensorAccessorIKT_Lm4ENS_16DefaultPtrTraitsElEENS3_IS4_Lm4ES6_lEEiiii:
        .type           _ZN2at6native54_GLOBAL__N__757059ea_21_ReplicationPadding_cu_4a93dcdf32replication_pad_forward_kernel2dIaEEvNS_27GenericPackedTensorAccessorIKT_Lm4ENS_16DefaultPtrTraitsElEENS3_IS4_Lm4ES6_lEEiiii,@function
        .size           _ZN2at6native54_GLOBAL__N__757059ea_21_ReplicationPadding_cu_4a93dcdf32replication_pad_forward_kernel2dIaEEvNS_27GenericPackedTensorAccessorIKT_Lm4ENS_16DefaultPtrTraitsElEENS3_IS4_Lm4ES6_lEEiiii,(.L_x_363 - _ZN2at6native54_GLOBAL__N__757059ea_21_ReplicationPadding_cu_4a93dcdf32replication_pad_forward_kernel2dIaEEvNS_27GenericPackedTensorAccessorIKT_Lm4ENS_16DefaultPtrTraitsElEENS3_IS4_Lm4ES6_lEEiiii)
        .other          _ZN2at6native54_GLOBAL__N__757059ea_21_ReplicationPadding_cu_4a93dcdf32replication_pad_forward_kernel2dIaEEvNS_27GenericPackedTensorAccessorIKT_Lm4ENS_16DefaultPtrTraitsElEENS3_IS4_Lm4ES6_lEEiiii,@"STO_CUDA_ENTRY STV_DEFAULT"
_ZN2at6native54_GLOBAL__N__757059ea_21_ReplicationPadding_cu_4a93dcdf32replication_pad_forward_kernel2dIaEEvNS_27GenericPackedTensorAccessorIKT_Lm4ENS_16DefaultPtrTraitsElEENS3_IS4_Lm4ES6_lEEiiii:
        /* <DEDUP_REMOVED lines=33> */
[----:B------:R-:W-:Y:S02]  /*0210*/  @P0 VIADD R3, R3, -UR6 ;  /* 0x8000000603030c36 */ /* 0x000fe40008000000 */
[----:B------:R-:W-:-:S03]  /*0220*/  @P0 VIADD R0, R0, 0x1 ;  /* 0x0000000100000836 */ /* 0x000fc60000000000 */
[----:B------:R-:W-:Y:S01]  /*0230*/  ISETP.GE.U32.AND P1, PT, R3, UR6, PT ;  /* 0x0000000603007c0c */ /* 0x000fe2000bf26070 */
[----:B------:R-:W-:-:S12]  /*0240*/  IMAD.MOV.U32 R3, RZ, RZ, RZ ;  /* 0x000000ffff037224 */ /* 0x000fd800078e00ff */
[----:B------:R-:W-:Y:S02]  /*0250*/  @P1 IADD3 R0, PT, PT, R0, 0x1, RZ ;  /* 0x0000000100001810 */ /* 0x000fe40007ffe0ff */
[----:B------:R-:W-:-:S05]  /*0260*/  @!P2 LOP3.LUT R0, RZ, UR6, RZ, 0x33, !PT ;  /* 0x00000006ff00ac12 */ /* 0x000fca000f8e33ff */
[----:B------:R-:W-:-:S04]  /*0270*/  IMAD.MOV R5, RZ, RZ, -R0 ;  /* 0x000000ffff057224 */ /* 0x000fc800078e0a00 */
[----:B------:R-:W-:Y:S01]  /*0280*/  IMAD R2, R5, UR6, R2 ;  /* 0x0000000605027c24 */ /* 0x000fe2000f8e0202 */
[----:B------:R-:W-:Y:S06]  /*0290*/  BRA `(.L_x_148) ;  /* 0x0000000000287947 */ /* 0x000fec0003800000 */
.L_x_147:
[----:B------:R-:W-:-:S07]  /*02a0*/  MOV R0, 0x2c0 ;  /* 0x000002c000007802 */ /* 0x000fce0000000f00 */
[----:B0-----:R-:W-:Y:S05]  /*02b0*/  CALL.REL.NOINC `($__internal_31_$__cuda_sm20_div_s64) ;  /* 0x0000000400487944 */ /* 0x001fea0003c00000 */
[----:B------:R-:W0:Y:S01]  /*02c0*/  LDCU.64 UR4, c[0x0][0x3e8] ;  /* 0x00007d00ff0477ac */ /* 0x000e220008000a00 */
[----:B------:R-:W-:-:S04]  /*02d0*/  IADD3 R5, P0, PT, RZ, -R6, RZ ;  /* 0x80000006ff057210 */ /* 0x000fc80007f1e0ff */
[----:B------:R-:W-:-:S05]  /*02e0*/  IADD3.X R0, PT, PT, RZ, ~R7, RZ, P0, !PT ;  /* 0x80000007ff007210 */ /* 0x000fca00007fe4ff */
[----:B0-----:R-:W-:Y:S02]  /*02f0*/  IMAD R0, R0, UR4, RZ ;  /* 0x0000000400007c24 */ /* 0x001fe4000f8e02ff */
[----:B------:R-:W-:-:S04]  /*0300*/  IMAD.WIDE.U32 R2, R5, UR4, R2 ;  /* 0x0000000405027c25 */ /* 0x000fc8000f8e0002 */
[----:B------:R-:W-:Y:S02]  /*0310*/  IMAD R5, R5, UR5, R0 ;  /* 0x0000000505057c24 */ /* 0x000fe4000f8e0200 */
[----:B------:R-:W-:Y:S02]  /*0320*/  IMAD.MOV.U32 R0, RZ, RZ, R6 ;  /* 0x000000ffff007224 */ /* 0x000fe400078e0006 */
[----:B------:R-:W-:-:S07]  /*0330*/  IMAD.IADD R3, R3, 0x1, R5 ;  /* 0x0000000103037824 */ /* 0x000fce00078e0205 */
.L_x_148:
[----:B0-----:R-:W-:Y:S05]  /*0340*/  BSYNC.RECONVERGENT B0 ;  /* 0x0000000000007941 */ /* 0x001fea0003800200 */
.L_x_146:
[----:B------:R-:W0:Y:S01]  /*0350*/  S2UR UR13, SR_CTAID.Y ;  /* 0x00000000000d79c3 */ /* 0x000e220000002600 */
[----:B------:R-:W1:Y:S01]  /*0360*/  LDCU.128 UR16, c[0x0][0x410] ;  /* 0x00008200ff1077ac */ /* 0x000e620008000c00 */
[----:B------:R-:W2:Y:S06]  /*0370*/  LDCU.128 UR8, c[0x0][0x3b0] ;  /* 0x00007600ff0877ac */ /* 0x000eac0008000c00 */
[----:B------:R-:W3:Y:S01]  /*0380*/  LDC R7, c[0x0][0x3a0] ;  /* 0x0000e800ff077b82 */ /* 0x000ee20000000800 */
[----:B------:R-:W4:Y:S07]  /*0390*/  LDCU.64 UR20, c[0x0][0x3a8] ;  /* 0x00007500ff1477ac */ /* 0x000f2e0008000a00 */
[----:B------:R-:W5:Y:S01]  /*03a0*/  S2UR UR12, SR_CTAID.Z ;  /* 0x00000000000c79c3 */ /* 0x000f620000002700 */
[----:B-1----:R-:W-:-:S02]  /*03b0*/  UIADD3 UR7, UPT, UPT, -UR17, URZ, URZ ;  /* 0x000000ff11077290 */ /* 0x002fc4000fffe1ff */
[----:B------:R-:W-:Y:S02]  /*03c0*/  VIMNMX R6, PT, PT, R2, UR17, !PT ;  /* 0x0000001102067c48 */ /* 0x000fe4000ffe0100 */
[----:B------:R-:W-:Y:S01]  /*03d0*/  VIMNMX R8, PT, PT, R0, UR16, !PT ;  /* 0x0000001000087c48 */ /* 0x000fe2000ffe0100 */
[----:B------:R-:W-:Y:S02]  /*03e0*/  UISETP.LT.AND UP0, UPT, URZ, UR7, UPT ;  /* 0x00000007ff00728c */ /* 0x000fe4000bf01270 */
[----:B------:R-:W1:Y:S01]  /*03f0*/  LDC R9, c[0x0][0x398] ;  /* 0x0000e600ff097b82 */ /* 0x000e620000000800 */
[----:B0-----:R-:W-:Y:S02]  /*0400*/  UIADD3 UR13, UPT, UPT, UR13, UR18, URZ ;  /* 0x000000120d0d7290 */ /* 0x001fe4000fffe0ff */
[----:B------:R-:W-:Y:S02]  /*0410*/  USEL UR7, URZ, UR7, !UP0 ;  /* 0x00000007ff077287 */ /* 0x000fe4000c000000 */
[----:B------:R-:W-:-:S02]  /*0420*/  USHF.R.S32.HI UR14, URZ, 0x1f, UR13 ;  /* 0x0000001fff0e7899 */ /* 0x000fc4000801140d */
[----:B--2---:R-:W-:Y:S01]  /*0430*/  UIMAD.WIDE.U32 UR4, UR13, UR8, URZ ;  /* 0x000000080d0472a5 */ /* 0x004fe2000f8e00ff */
[----:B------:R-:W0:Y:S01]  /*0440*/  LDC.64 R4, c[0x0][0x3c0] ;  /* 0x0000f000ff047b82 */ /* 0x000e220000000a00 */
[----:B---3--:R-:W-:Y:S01]  /*0450*/  IADD3 R7, PT, PT, R7, UR17, RZ ;  /* 0x0000001107077c10 */ /* 0x008fe2000fffe0ff */
[----:B------:R-:W-:Y:S02]  /*0460*/  UIMAD UR15, UR14, UR8, URZ ;  /* 0x000000080e0f72a4 */ /* 0x000fe4000f8e02ff */
[----:B------:R-:W-:Y:S01]  /*0470*/  UIADD3 UR18, UPT, UPT, -UR16, URZ, URZ ;  /* 0x000000ff10127290 */ /* 0x000fe2000fffe1ff */
[----:B------:R-:W-:Y:S01]  /*0480*/  VIADDMNMX R7, R7, 0xffffffff, R6, PT ;  /* 0xffffffff07077846 */ /* 0x000fe20003800106 */
[----:B------:R-:W-:Y:S01]  /*0490*/  UIMAD UR9, UR13, UR9, UR15 ;  /* 0x000000090d0972a4 */ /* 0x000fe2000f8e020f */
[----:B------:R-:W-:Y:S01]  /*04a0*/  VIMNMX R6, PT, PT, RZ, UR17, !PT ;  /* 0x00000011ff067c48 */ /* 0x000fe2000ffe0100 */
[----:B-----5:R-:W-:Y:S02]  /*04b0*/  UIADD3 UR12, UPT, UPT, UR12, UR19, URZ ;  /* 0x000000130c0c7290 */ /* 0x020fe4000fffe0ff */
[----:B------:R-:W-:Y:S01]  /*04c0*/  UIADD3 UR5, UPT, UPT, UR5, UR9, URZ ;  /* 0x0000000905057290 */ /* 0x000fe2000fffe0ff */
[----:B------:R-:W-:Y:S01]  /*04d0*/  IADD3 R7, PT, PT, R7, UR7, -R6 ;  /* 0x0000000707077c10 */ /* 0x000fe2000fffe806 */
[----:B------:R-:W-:Y:S01]  /*04e0*/  USHF.R.S32.HI UR8, URZ, 0x1f, UR12 ;  /* 0x0000001fff087899 */ /* 0x000fe2000801140c */
[----:B------:R-:W-:Y:S01]  /*04f0*/  VIMNMX R6, PT, PT, RZ, UR16, !PT ;  /* 0x00000010ff067c48 */ /* 0x000fe2000ffe0100 */
[----:B------:R-:W-:Y:S01]  /*0500*/  UISETP.LT.AND UP0, UPT, URZ, UR18, UPT ;  /* 0x00000012ff00728c */ /* 0x000fe2000bf01270 */
[----:B------:R-:W-:Y:S01]  /*0510*/  SHF.R.S32.HI R11, RZ, 0x1f, R7 ;  /* 0x0000001fff0b7819 */ /* 0x000fe20000011407 */
[----:B----4-:R-:W-:Y:S01]  /*0520*/  UIMAD UR15, UR8, UR20, URZ ;  /* 0x00000014080f72a4 */ /* 0x010fe2000f8e02ff */
[----:B-1----:R-:W-:Y:S01]  /*0530*/  VIADD R9, R9, UR16 ;  /* 0x0000001009097c36 */ /* 0x002fe20008000000 */
[----:B------:R-:W-:-:S02]  /*0540*/  UIMAD.WIDE.U32 UR4, UR12, UR20, UR4 ;  /* 0x000000140c0472a5 */ /* 0x000fc4000f8e0004 */
[----:B------:R-:W-:Y:S02]  /*0550*/  UIMAD UR15, UR12, UR21, UR15 ;  /* 0x000000150c0f72a4 */ /* 0x000fe4000f8e020f */
[----:B------:R-:W-:Y:S01]  /*0560*/  USEL UR7, URZ, UR18, !UP0 ;  /* 0x00000012ff077287 */ /* 0x000fe2000c000000 */
[----:B------:R-:W-:Y:S01]  /*0570*/  VIADDMNMX R9, R9, 0xffffffff, R8, PT ;  /* 0xffffffff09097846 */ /* 0x000fe20003800108 */
[----:B------:R-:W-:Y:S01]  /*0580*/  UIADD3 UR5, UPT, UPT, UR5, UR15, URZ ;  /* 0x0000000f05057290 */ /* 0x000fe2000fffe0ff */
[-C--:B0-----:R-:W-:Y:S01]  /*0590*/  IMAD R8, R11, R4.reuse, RZ ;  /* 0x000000040b087224 */ /* 0x081fe200078e02ff */
[----:B------:R-:W0:Y:S02]  /*05a0*/  LDCU.64 UR16, c[0x0][0x380] ;  /* 0x00007000ff1077ac */ /* 0x000e240008000a00 */
[----:B------:R-:W-:Y:S01]  /*05b0*/  IADD3 R9, PT, PT, R9, UR7, -R6 ;  /* 0x0000000709097c10 */ /* 0x000fe2000fffe806 */
[C---:B------:R-:W-:Y:S02]  /*05c0*/  IMAD R11, R7.reuse, R5, R8 ;  /* 0x00000005070b7224 */ /* 0x040fe400078e0208 */
[----:B------:R-:W-:Y:S01]  /*05d0*/  IMAD.WIDE.U32 R4, R7, R4, UR4 ;  /* 0x0000000407047e25 */ /* 0x000fe2000f8e0004 */
[----:B------:R-:W-:-:S03]  /*05e0*/  SHF.R.S32.HI R6, RZ, 0x1f, R9 ;  /* 0x0000001fff067819 */ /* 0x000fc60000011409 */
[----:B------:R-:W-:Y:S02]  /*05f0*/  IMAD.IADD R5, R5, 0x1, R11 ;  /* 0x0000000105057824 */ /* 0x000fe400078e020b */
[----:B------:R-:W-:Y:S01]  /*0600*/  IMAD R6, R6, UR10, RZ ;  /* 0x0000000a06067c24 */ /* 0x000fe2000f8e02ff */
[----:B------:R-:W1:Y:S01]  /*0610*/  LDC.64 R10, c[0x0][0x400] ;  /* 0x00010000ff0a7b82 */ /* 0x000e620000000a00 */
[----:B------:R-:W-:-:S04]  /*0620*/  IMAD.WIDE.U32 R4, R9, UR10, R4 ;  /* 0x0000000a09047c25 */ /* 0x000fc8000f8e0004 */
[----:B------:R-:W-:Y:S01]  /*0630*/  IMAD R9, R9, UR11, R6 ;  /* 0x0000000b09097c24 */ /* 0x000fe2000f8e0206 */
[----:B0-----:R-:W-:-:S04]  /*0640*/  IADD3 R4, P0, PT, R4, UR16, RZ ;  /* 0x0000001004047c10 */ /* 0x001fc8000ff1e0ff */
[----:B------:R-:W-:Y:S01]  /*0650*/  IADD3.X R5, PT, PT, R5, UR17, R9, P0, !PT ;  /* 0x0000001105057c10 */ /* 0x000fe200087fe409 */
[----:B------:R-:W0:Y:S01]  /*0660*/  LDCU.128 UR16, c[0x0][0x3f0] ;  /* 0x00007e00ff1077ac */ /* 0x000e220008000c00 */
[----:B------:R-:W2:Y:S03]  /*0670*/  LDC.64 R8, c[0x0][0x408] ;  /* 0x00010200ff087b82 */ /* 0x000ea60000000a00 */
[----:B------:R3:W4:Y:S05]  /*0680*/  LDG.E.U8 R7, desc[UR22][R4.64] ;  /* 0x0000001604077981 */ /* 0x00072a000c1e1100 */
[----:B---3--:R-:W3:Y:S01]  /*0690*/  LDC.64 R4, c[0x0][0x3c8] ;  /* 0x0000f200ff047b82 */ /* 0x008ee20000000a00 */
[----:B0-----:R-:W-:-:S02]  /*06a0*/  UIMAD UR14, UR14, UR18, URZ ;  /* 0x000000120e0e72a4 */ /* 0x001fc4000f8e02ff */
[----:B------:R-:W-:Y:S02]  /*06b0*/  UIMAD.WIDE.U32 UR4, UR13, UR18, URZ ;  /* 0x000000120d0472a5 */ /* 0x000fe4000f8e00ff */
[----:B------:R-:W-:Y:S02]  /*06c0*/  UIMAD UR14, UR13, UR19, UR14 ;  /* 0x000000130d0e72a4 */ /* 0x000fe4000f8e020e */
[----:B------:R-:W-:Y:S01]  /*06d0*/  UIMAD UR8, UR8, UR16, URZ ;  /* 0x00000010080872a4 */ /* 0x000fe2000f8e02ff */
[----:B--2---:R-:W-:Y:S01]  /*06e0*/  IMAD R3, R3, R8, RZ ;  /* 0x0000000803037224 */ /* 0x004fe200078e02ff */
[----:B------:R-:W-:Y:S02]  /*06f0*/  UIADD3 UR5, UPT, UPT, UR5, UR14, URZ ;  /* 0x0000000e05057290 */ /* 0x000fe4000fffe0ff */
[----:B------:R-:W-:Y:S01]  /*0700*/  UIMAD UR8, UR12, UR17, UR8 ;  /* 0x000000110c0872a4 */ /* 0x000fe2000f8e0208 */
[----:B------:R-:W-:Y:S01]  /*0710*/  IMAD R9, R2, R9, R3 ;  /* 0x0000000902097224 */ /* 0x000fe200078e0203 */
[----:B------:R-:W-:-:S04]  /*0720*/  UIMAD.WIDE.U32 UR4, UR12, UR16, UR4 ;  /* 0x000000100c0472a5 */ /* 0x000fc8000f8e0004 */
[----:B------:R-:W-:-:S06]  /*0730*/  UIADD3 UR5, UPT, UPT, UR5, UR8, URZ ;  /* 0x0000000805057290 */ /* 0x000fcc000fffe0ff */
[----:B------:R-:W-:-:S05]  /*0740*/  IMAD.WIDE.U32 R2, R2, R8, UR4 ;  /* 0x0000000402027e25 */ /* 0x000fca000f8e0008 */
[----:B------:R-:W-:Y:S02]  /*0750*/  IADD3 R3, PT, PT, R3, R9, RZ ;  /* 0x0000000903037210 */ /* 0x000fe40007ffe0ff */
[----:B------:R-:W-:Y:S01]  /*0760*/  SHF.R.S32.HI R9, RZ, 0x1f, R0 ;  /* 0x0000001fff097819 */ /* 0x000fe20000011400 */
[----:B-1----:R-:W-:-:S04]  /*0770*/  IMAD.WIDE.U32 R2, R0, R10, R2 ;  /* 0x0000000a00027225 */ /* 0x002fc800078e0002 */
[----:B------:R-:W-:Y:S01]  /*0780*/  IMAD R9, R9, R10, RZ ;  /* 0x0000000a09097224 */ /* 0x000fe200078e02ff */
[----:B---3--:R-:W-:-:S03]  /*0790*/  IADD3 R4, P0, PT, R2, R4, RZ ;  /* 0x0000000402047210 */ /* 0x008fc60007f1e0ff */
[----:B------:R-:W-:-:S05]  /*07a0*/  IMAD R9, R0, R11, R9 ;  /* 0x0000000b00097224 */ /* 0x000fca00078e0209 */
[----:B------:R-:W-:-:S05]  /*07b0*/  IADD3.X R5, PT, PT, R5, R3, R9, P0, !PT ;  /* 0x0000000305057210 */ /* 0x000fca00007fe409 */
[----:B----4-:R-:W-:Y:S01]  /*07c0*/  STG.E.U8 desc[UR22][R4.64], R7 ;  /* 0x0000000704007986 */ /* 0x010fe2000c101116 */
[----:B------:R-:W-:Y:S05]  /*07d0*/  EXIT ;  /* 0x000000000000794d */ /* 0x000fea0003800000 */
        .weak           $__internal_31_$__cuda_sm20_div_s64
        .type           $__internal_31_$__cuda_sm20_div_s64,@function
        .size           $__internal_31_$__cuda_sm20_div_s64,(.L_x_363 - $__internal_31_$__cuda_sm20_div_s64)
$__internal_31_$__cuda_sm20_div_s64:
        /* <DEDUP_REMOVED lines=84> */
[----:B------:R-:W-:Y:S06]  /*0d20*/  RET.REL.NODEC R4 `(_ZN2at6native54_GLOBAL__N__757059ea_21_ReplicationPadding_cu_4a93dcdf32replication_pad_forward_kernel2dIaEEvNS_27GenericPackedTensorAccessorIKT_Lm4ENS_16DefaultPtrTraitsElEENS3_IS4_Lm4ES6_lEEiiii) ;  /* 0xfffffff004b47950 */ /* 0x000fec0003c3ffff */
.L_x_149:
        /* <DEDUP_REMOVED lines=13> */
.L_x_363:


//--------------------- .text._ZN2at6native54_GLOBAL__N__757059ea_21_ReplicationPadding_cu_4a93dcdf32replication_pad_forward_kernel2dIhEEvNS_27GenericPackedTensorAccessorIKT_Lm4ENS_16DefaultPtrTraitsElEENS3_IS4_Lm4ES6_lEEiiii --------------------------
	.section	.text._ZN2at6native54_GLOBAL__N__757059ea_21_ReplicationPadding_cu_4a93dcdf32replication_pad_forward_kernel2dIhEEvNS_27GenericPackedTensorAccessorIKT_Lm4ENS_16DefaultPtrTraitsElEENS3_IS4_Lm4ES6_lEEiiii,"ax",@progbits
	.align	128
.text._ZN2at6native54_GLOBAL__N__757059ea_21_ReplicationPadding_cu_4a93dcdf32replication_pad_forward_kernel2dIhEEvNS_27GenericPackedTensorAccessorIKT_Lm4ENS_16DefaultPtrTraitsElEENS3_IS4_Lm4ES6_lEEiiii:
        .type           _ZN2at6native54_GLOBAL__N__757059ea_21_ReplicationPadding_cu_4a93dcdf32replication_pad_forward_kernel2dIhEEvNS_27GenericPackedTensorAccessorIKT_Lm4ENS_16DefaultPtrTraitsElEENS3_IS4_Lm4ES6_lEEiiii,@function
        .size           _ZN2at6native54_GLOBAL__N__757059ea_21_ReplicationPadding_cu_4a93dcdf32replication_pad_forward_kernel2dIhEEvNS_27GenericPackedTensorAccessorIKT_Lm4ENS_16DefaultPtrTraitsElEENS3_IS4_Lm4ES6_lEEiiii,(.L_x_365 - _ZN2at6native54_GLOBAL__N__757059ea_21_ReplicationPadding_cu_4a93dcdf32replication_pad_forward_kernel2dIhEEvNS_27GenericPackedTensorAccessorIKT_Lm4ENS_16DefaultPtrTraitsElEENS3_IS4_Lm4ES6_lEEiiii)
        .other          _ZN2at6native54_GLOBAL__N__757059ea_21_ReplicationPadding_cu_4a93dcdf32replication_pad_forward_kernel2dIhEEvNS_27GenericPackedTensorAccessorIKT_Lm4ENS_16DefaultPtrTraitsElEENS3_IS4_Lm4ES6_lEEiiii,@"STO_CUDA_ENTRY STV_DEFAULT"
_ZN2at6native54_GLOBAL__N__757059ea_21_ReplicationPadding_cu_4a93dcdf32replication_pad_forward_kernel2dIhEEvNS_27GenericPackedTensorAccessorIKT_Lm4ENS_16DefaultPtrTraitsElEENS3_IS4_Lm4ES6_lEEiiii:
        /* <DEDUP_REMOVED lines=42> */
.L_x_151:
[----:B------:R-:W-:-:S07]  /*02a0*/  MOV R0, 0x2c0 ;  /* 0x000002c000007802 */ /* 0x000fce0000000f00 */
[----:B0-----:R-:W-:Y:S05]  /*02b0*/  CALL.REL.NOINC `($__internal_32_$__cuda_sm20_div_s64) ;  /* 0x0000000400487944 */ /* 0x001fea0003c00000 */
        /* <DEDUP_REMOVED lines=8> */
.L_x_152:
[----:B0-----:R-:W-:Y:S05]  /*0340*/  BSYNC.RECONVERGENT B0 ;  /* 0x0000000000007941 */ /* 0x001fea0003800200 */
.L_x_150:
        /* <DEDUP_REMOVED lines=73> */
        .weak           $__internal_32_$__cuda_sm20_div_s64
        .type           $__internal_32_$__cuda_sm20_div_s64,@function
        .size           $__internal_32_$__cuda_sm20_div_s64,(.L_x_365 - $__internal_32_$__cuda_sm20_div_s64)
$__internal_32_$__cuda_sm20_div_s64:
        /* <DEDUP_REMOVED lines=84> */
[----:B------:R-:W-:Y:S06]  /*0d20*/  RET.REL.NODEC R4 `(_ZN2at6native54_GLOBAL__N__757059ea_21_ReplicationPadding_cu_4a93dcdf32replication_pad_forward_kernel2dIhEEvNS_27GenericPackedTensorAccessorIKT_Lm4ENS_16DefaultPtrTraitsElEENS3_IS4_Lm4ES6_lEEiiii) ;  /* 0xfffffff004b47950 */ /* 0x000fec0003c3ffff */
.L_x_153:
        /* <DEDUP_REMOVED lines=13> */
.L_x_365:


//--------------------- .text._ZN2at6native54_GLOBAL__N__757059ea_21_ReplicationPadding_cu_4a93dcdf31replication_pad_backward_kernelIN3c108BFloat16EEEvNS_27GenericPackedTensorAccessorIT_Lm3ENS_16DefaultPtrTraitsElEENS5_IKS6_Lm3ES7_lEEiii --------------------------
	.section	.text._ZN2at6native54_GLOBAL__N__757059ea_21_ReplicationPadding_cu_4a93dcdf31replication_pad_backward_kernelIN3c108BFloat16EEEvNS_27GenericPackedTensorAccessorIT_Lm3ENS_16DefaultPtrTraitsElEENS5_IKS6_Lm3ES7_lEEiii,"ax",@progbits
	.align	128
.text._ZN2at6native54_GLOBAL__N__757059ea_21_ReplicationPadding_cu_4a93dcdf31replication_pad_backward_kernelIN3c108BFloat16EEEvNS_27GenericPackedTensorAccessorIT_Lm3ENS_16DefaultPtrTraitsElEENS5_IKS6_Lm3ES7_lEEiii:
        .type           _ZN2at6native54_GLOBAL__N__757059ea_21_ReplicationPadding_cu_4a93dcdf31replication_pad_backward_kernelIN3c108BFloat16EEEvNS_27GenericPackedTensorAccessorIT_Lm3ENS_16DefaultPtrTraitsElEENS5_IKS6_Lm3ES7_lEEiii,@function
        .size           _ZN2at6native54_GLOBAL__N__757059ea_21_ReplicationPadding_cu_4a93dcdf31replication_pad_backward_kernelIN3c108BFloat16EEEvNS_27GenericPackedTensorAccessorIT_Lm3ENS_16DefaultPtrTraitsElEENS5_IKS6_Lm3ES7_lEEiii,(.L_x_367 - _ZN2at6native54_GLOBAL__N__757059ea_21_ReplicationPadding_cu_4a93dcdf31replication_pad_backward_kernelIN3c108BFloat16EEEvNS_27GenericPackedTensorAccessorIT_Lm3ENS_16DefaultPtrTraitsElEENS5_IKS6_Lm3ES7_lEEiii)
        .other          _ZN2at6native54_GLOBAL__N__757059ea_21_ReplicationPadding_cu_4a93dcdf31replication_pad_backward_kernelIN3c108BFloat16EEEvNS_27GenericPackedTensorAccessorIT_Lm3ENS_16DefaultPtrTraitsElEENS5_IKS6_Lm3ES7_lEEiii,@"STO_CUDA_ENTRY STV_DEFAULT"
_ZN2at6native54_GLOBAL__N__757059ea_21_ReplicationPadding_cu_4a93dcdf31replication_pad_backward_kernelIN3c108BFloat16EEEvNS_27GenericPackedTensorAccessorIT_Lm3ENS_16DefaultPtrTraitsElEENS5_IKS6_Lm3ES7_lEEiii:
[----:B------:R-:W-:Y:S01]  /*0000*/  LDC R1, c[0x0][0x37c] ;  /* 0x0000df00ff017b82 */ /* 0x000fe20000000800 */
[----:B------:R-:W0:Y:S07]  /*0010*/  S2R R2, SR_TID.X ;  /* 0x0000000000027919 */ /* 0x000e2e0000002100 */
[----:B------:R-:W0:Y:S01]  /*0020*/  S2UR UR4, SR_CTAID.X ;  /* 0x00000000000479c3 */ /* 0x000e220000002500 */
[----:B------:R-:W1:Y:S01]  /*0030*/  LDCU.64 UR6, c[0x0][0x3d0] ;  /* 0x00007a00ff0677ac */ /* 0x000e620008000a00 */
[----:B------:R-:W-:-:S06]  /*0040*/  IMAD.MOV.U32 R3, RZ, RZ, RZ ;  /* 0x000000ffff037224 */ /* 0x000fcc00078e00ff */
[----:B------:R-:W0:Y:S02]  /*0050*/  LDC R5, c[0x0][0x360] ;  /* 0x0000d800ff057b82 */ /* 0x000e240000000800 */
[----:B0-----:R-:W-:-:S03]  /*0060*/  IMAD.WIDE.U32 R2, R5, UR4, R2 ;  /* 0x0000000405027c25 */ /* 0x001fc6000f8e0002 */
[----:B-1----:R-:W-:-:S04]  /*0070*/  ISETP.GE.U32.AND P0, PT, R2, UR6, PT ;  /* 0x0000000602007c0c */ /* 0x002fc8000bf06070 */
[----:B------:R-:W-:-:S13]  /*0080*/  ISETP.GE.AND.EX P0, PT, R3, UR7, PT, P0 ;  /* 0x0000000703007c0c */ /* 0x000fda000bf06300 */
[----:B------:R-:W-:Y:S05]  /*0090*/  @P0 EXIT ;  /* 0x000000000000094d */ /* 0x000fea0003800000 */
[----:B------:R-:W0:Y:S01]  /*00a0*/  S2UR UR12, SR_CTAID.Z ;  /* 0x00000000000c79c3 */ /* 0x000e220000002700 */
[----:B------:R-:W0:Y:S01]  /*00b0*/  LDCU UR4, c[0x0][0x3f8] ;  /* 0x00007f00ff0477ac */ /* 0x000e220008000800 */
[----:B------:R-:W-:Y:S01]  /*00c0*/  LOP3.LUT R0, R3, UR7, RZ, 0xfc, !PT ;  /* 0x0000000703007c12 */ /* 0x000fe2000f8efcff */
[----:B------:R-:W-:Y:S01]  /*00d0*/  BSSY.RECONVERGENT B0, `(.L_x_154) ;  /* 0x000001f000007945 */ /* 0x000fe20003800200 */
[----:B------:R-:W1:Y:S02]  /*00e0*/  LDCU UR5, c[0x0][0x3f4] ;  /* 0x00007e80ff0577ac */ /* 0x000e640008000800 */
[----:B------:R-:W-:Y:S02]  /*00f0*/  ISETP.NE.U32.AND P0, PT, R0, RZ, PT ;  /* 0x000000ff0000720c */ /* 0x000fe40003f05070 */
[----:B------:R-:W1:Y:S01]  /*0100*/  S2UR UR13, SR_CTAID.Y ;  /* 0x00000000000d79c3 */ /* 0x000e620000002600 */
[----:B------:R-:W2:Y:S01]  /*0110*/  LDCU.64 UR18, c[0x0][0x358] ;  /* 0x00006b00ff1277ac */ /* 0x000ea20008000a00 */
[----:B0-----:R-:W-:-:S02]  /*0120*/  UIADD3 UR12, UPT, UPT, UR12, UR4, URZ ;  /* 0x000000040c0c7290 */ /* 0x001fc4000fffe0ff */
[----:B-1----:R-:W-:-:S07]  /*0130*/  UIADD3 UR13, UPT, UPT, UR13, UR5, URZ ;  /* 0x000000050d0d7290 */ /* 0x002fce000fffe0ff */
[----:B--2---:R-:W-:Y:S05]  /*0140*/  @P0 BRA `(.L_x_155) ;  /* 0x00000000004c0947 */ /* 0x004fea0003800000 */
        /* <DEDUP_REMOVED lines=14> */
[----:B------:R-:W-:-:S04]  /*0230*/  @P0 IADD3 R2, PT, PT, R2, -UR6, RZ ;  /* 0x8000000602020c10 */ /* 0x000fc8000fffe0ff */
[----:B------:R-:W-:-:S13]  /*0240*/  ISETP.GE.U32.AND P0, PT, R2, UR6, PT ;  /* 0x0000000602007c0c */ /* 0x000fda000bf06070 */
[----:B------:R-:W-:Y:S01]  /*0250*/  @P0 VIADD R2, R2, -UR6 ;  /* 0x8000000602020c36 */ /* 0x000fe20008000000 */
[----:B------:R-:W-:Y:S01]  /*0260*/  @!P1 LOP3.LUT R2, RZ, UR6, RZ, 0x33, !PT ;  /* 0x00000006ff029c12 */ /* 0x000fe2000f8e33ff */
[----:B------:R-:W-:Y:S06]  /*0270*/  BRA `(.L_x_156) ;  /* 0x0000000000107947 */ /* 0x000fec0003800000 */
.L_x_155:
[----:B------:R-:W-:-:S07]  /*0280*/  MOV R0, 0x2a0 ;  /* 0x000002a000007802 */ /* 0x000fce0000000f00 */
[----:B------:R-:W-:Y:S05]  /*0290*/  CALL.REL.NOINC `($__internal_33_$__cuda_sm20_rem_u64) ;  /* 0x0000000000f07944 */ /* 0x000fea0003c00000 */
[----:B------:R-:W-:Y:S01]  /*02a0*/  MOV R2, R4 ;  /* 0x0000000400027202 */ /* 0x000fe20000000f00 */
[----:B------:R-:W-:-:S07]  /*02b0*/  IMAD.MOV.U32 R3, RZ, RZ, R5 ;  /* 0x000000ffff037224 */ /* 0x000fce00078e0005 */
.L_x_156:
[----:B------:R-:W-:Y:S05]  /*02c0*/  BSYNC.RECONVERGENT B0 ;  /* 0x0000000000007941 */ /* 0x000fea0003800200 */
.L_x_154:
[----:B------:R-:W0:Y:S01]  /*02d0*/  LDCU.128 UR20, c[0x0][0x3a0] ;  /* 0x00007400ff1477ac */ /* 0x000e220008000c00 */
[----:B------:R-:W1:Y:S01]  /*02e0*/  LDC R5, c[0x0][0x398] ;  /* 0x0000e600ff057b82 */ /* 0x000e620000000800 */
[----:B------:R-:W2:Y:S01]  /*02f0*/  LDCU.128 UR4, c[0x0][0x3e0] ;  /* 0x00007c00ff0477ac */ /* 0x000ea20008000c00 */
[----:B------:R-:W3:Y:S01]  /*0300*/  LDCU UR15, c[0x0][0x3f0] ;  /* 0x00007e00ff0f77ac */ /* 0x000ee20008000800 */
[----:B------:R-:W4:Y:S01]  /*0310*/  LDCU.64 UR16, c[0x0][0x3d8] ;  /* 0x00007b00ff1077ac */ /* 0x000f220008000a00 */
[----:B0-----:R-:W-:Y:S02]  /*0320*/  UIMAD.WIDE.U32 UR10, UR13, UR22, URZ ;  /* 0x000000160d0a72a5 */ /* 0x001fe4000f8e00ff */
[----:B--2---:R-:W-:Y:S01]  /*0330*/  UIMAD.WIDE.U32 UR8, UR13, UR4, URZ ;  /* 0x000000040d0872a5 */ /* 0x004fe2000f8e00ff */
[----:B------:R-:W-:Y:S01]  /*0340*/  IMAD R3, R3, UR6, RZ ;  /* 0x0000000603037c24 */ /* 0x000fe2000f8e02ff */
[----:B------:R-:W-:Y:S02]  /*0350*/  UIMAD UR11, UR13, UR23, UR11 ;  /* 0x000000170d0b72a4 */ /* 0x000fe4000f8e020b */
[----:B---3--:R-:W-:-:S02]  /*0360*/  UIADD3 UR4, UPT, UPT, -UR15, URZ, URZ ;  /* 0x000000ff0f047290 */ /* 0x008fc4000fffe1ff */
[----:B-1----:R-:W-:Y:S01]  /*0370*/  VIADD R5, R5, UR15 ;  /* 0x0000000f05057c36 */ /* 0x002fe20008000000 */
[----:B------:R-:W-:Y:S01]  /*0380*/  UIMAD.WIDE.U32 UR10, UR12, UR20, UR10 ;  /* 0x000000140c0a72a5 */ /* 0x000fe2000f8e000a */
[C---:B------:R-:W-:Y:S01]  /*0390*/  VIMNMX R0, PT, PT, R2.reuse, UR15, !PT ;  /* 0x0000000f02007c48 */ /* 0x040fe2000ffe0100 */
[----:B------:R-:W-:Y:S01]  /*03a0*/  UISETP.LT.AND UP0, UPT, URZ, UR4, UPT ;  /* 0x00000004ff00728c */ /* 0x000fe2000bf01270 */
[----:B------:R-:W-:Y:S01]  /*03b0*/  IMAD R11, R2, UR7, R3 ;  /* 0x00000007020b7c24 */ /* 0x000fe2000f8e0203 */
[----:B------:R-:W-:Y:S01]  /*03c0*/  UIMAD UR5, UR13, UR5, UR9 ;  /* 0x000000050d0572a4 */ /* 0x000fe2000f8e0209 */
[----:B------:R-:W-:Y:S01]  /*03d0*/  VIADDMNMX R5, R5, 0xffffffff, R0, PT ;  /* 0xffffffff05057846 */ /* 0x000fe20003800100 */
[----:B------:R-:W-:Y:S01]  /*03e0*/  USEL UR9, URZ, UR4, !UP0 ;  /* 0x00000004ff097287 */ /* 0x000fe2000c000000 */
[----:B------:R-:W-:Y:S01]  /*03f0*/  VIMNMX R0, PT, PT, RZ, UR15, !PT ;  /* 0x0000000fff007c48 */ /* 0x000fe2000ffe0100 */
[----:B------:R-:W-:Y:S02]  /*0400*/  UIMAD UR14, UR12, UR21, UR11 ;  /* 0x000000150c0e72a4 */ /* 0x000fe4000f8e020b */
[----:B------:R-:W-:Y:S01]  /*0410*/  MOV R7, UR11 ;  /* 0x0000000b00077c02 */ /* 0x000fe20008000f00 */
[----:B------:R-:W0:Y:S01]  /*0420*/  LDCU.128 UR20, c[0x0][0x3b0] ;  /* 0x00007600ff1477ac */ /* 0x000e220008000c00 */
[----:B------:R-:W-:Y:S01]  /*0430*/  IMAD.U32 R6, RZ, RZ, UR10 ;  /* 0x0000000aff067e24 */ /* 0x000fe2000f8e00ff */
[----:B------:R-:W-:Y:S01]  /*0440*/  IADD3 R9, PT, PT, R5, UR9, -R0 ;  /* 0x0000000905097c10 */ /* 0x000fe2000fffe800 */
[----:B------:R-:W-:Y:S01]  /*0450*/  UMOV UR4, UR8 ;  /* 0x0000000800047c82 */ /* 0x000fe20008000000 */
[----:B------:R-:W-:Y:S01]  /*0460*/  IMAD.U32 R7, RZ, RZ, UR14 ;  /* 0x0000000eff077e24 */ /* 0x000fe2000f8e00ff */
[----:B----4-:R-:W-:Y:S01]  /*0470*/  UIMAD.WIDE.U32 UR4, UR12, UR16, UR4 ;  /* 0x000000100c0472a5 */ /* 0x010fe2000f8e0004 */
[----:B------:R-:W-:Y:S01]  /*0480*/  SHF.R.S32.HI R0, RZ, 0x1f, R9 ;  /* 0x0000001fff007819 */ /* 0x000fe20000011409 */
[----:B------:R-:W1:Y:S02]  /*0490*/  LDCU.64 UR8, c[0x0][0x380] ;  /* 0x00007000ff0877ac */ /* 0x000e640008000a00 */
[----:B------:R-:W-:-:S02]  /*04a0*/  UIMAD UR12, UR12, UR17, UR5 ;  /* 0x000000110c0c72a4 */ /* 0x000fc4000f8e0205 */
[----:B------:R-:W-:Y:S01]  /*04b0*/  MOV R4, UR4 ;  /* 0x0000000400047c02 */ /* 0x000fe20008000f00 */
[----:B------:R-:W-:-:S03]  /*04c0*/  IMAD.U32 R5, RZ, RZ, UR5 ;  /* 0x00000005ff057e24 */ /* 0x000fc6000f8e00ff */
[----:B------:R-:W-:Y:S02]  /*04d0*/  IMAD.U32 R5, RZ, RZ, UR12 ;  /* 0x0000000cff057e24 */ /* 0x000fe4000f8e00ff */
[----:B0-----:R-:W-:Y:S02]  /*04e0*/  IMAD R0, R0, UR20, RZ ;  /* 0x0000001400007c24 */ /* 0x001fe4000f8e02ff */
[----:B------:R-:W-:-:S04]  /*04f0*/  IMAD.WIDE.U32 R2, R2, UR6, R4 ;  /* 0x0000000602027c25 */ /* 0x000fc8000f8e0004 */
[C---:B------:R-:W-:Y:S01]  /*0500*/  IMAD R5, R9.reuse, UR21, R0 ;  /* 0x0000001509057c24 */ /* 0x040fe2000f8e0200 */
[----:B------:R-:W-:Y:S01]  /*0510*/  LEA R4, P0, R2, UR22, 0x1 ;  /* 0x0000001602047c11 */ /* 0x000fe2000f8008ff */
[----:B------:R-:W-:Y:S01]  /*0520*/  IMAD.WIDE.U32 R6, R9, UR20, R6 ;  /* 0x0000001409067c25 */ /* 0x000fe2000f8e0006 */
[----:B------:R-:W-:-:S03]  /*0530*/  IADD3 R3, PT, PT, R3, R11, RZ ;  /* 0x0000000b03037210 */ /* 0x000fc60007ffe0ff */
[----:B------:R-:W-:Y:S01]  /*0540*/  IMAD.IADD R7, R7, 0x1, R5 ;  /* 0x0000000107077824 */ /* 0x000fe200078e0205 */
[----:B-1----:R-:W-:Y:S02]  /*0550*/  LEA R9, P1, R6, UR8, 0x1 ;  /* 0x0000000806097c11 */ /* 0x002fe4000f8208ff */
[----:B------:R-:W-:Y:S02]  /*0560*/  LEA.HI.X R5, R2, UR23, R3, 0x1, P0 ;  /* 0x0000001702057c11 */ /* 0x000fe400080f0c03 */
[----:B------:R-:W-:Y:S02]  /*0570*/  LEA.HI.X R7, R6, UR9, R7, 0x1, P1 ;  /* 0x0000000906077c11 */ /* 0x000fe400088f0c07 */
[C---:B------:R-:W-:Y:S01]  /*0580*/  LOP3.LUT R6, R9.reuse, 0xfffffffd, RZ, 0xc0, !PT ;  /* 0xfffffffd09067812 */ /* 0x040fe200078ec0ff */
[----:B------:R0:W5:Y:S01]  /*0590*/  LDG.E.U16 R4, desc[UR18][R4.64] ;  /* 0x0000001204047981 */ /* 0x000162000c1e1500 */
[----:B------:R-:W-:-:S03]  /*05a0*/  LOP3.LUT R0, R9, 0x2, RZ, 0xc0, !PT ;  /* 0x0000000209007812 */ /* 0x000fc600078ec0ff */
[----:B------:R0:W5:Y:S01]  /*05b0*/  LD.E R3, desc[UR18][R6.64] ;  /* 0x0000001206037980 */ /* 0x000162000c101900 */
[----:B------:R-:W-:Y:S01]  /*05c0*/  ISETP.EQ.U32.AND P0, PT, R0, RZ, PT ;  /* 0x000000ff0000720c */ /* 0x000fe20003f02070 */
[----:B------:R-:W-:-:S05]  /*05d0*/  IMAD.MOV.U32 R0, RZ, RZ, 0x3254 ;  /* 0x00003254ff007424 */ /* 0x000fca00078e00ff */
[----:B------:R-:W-:-:S07]  /*05e0*/  SEL R2, R0, 0x7610, P0 ;  /* 0x0000761000027807 */ /* 0x000fce0000000000 */
.L_x_157:
[----:B-----5:R-:W-:-:S05]  /*05f0*/  HADD2.BF16_V2 R0, R3, R4.H0_H0 ;  /* 0x2000000403007230 */ /* 0x020fca0000200000 */
[----:B------:R-:W-:-:S06]  /*0600*/  PRMT R0, R3, R2, R0 ;  /* 0x0000000203007216 */ /* 0x000fcc0000000000 */
[----:B------:R-:W2:Y:S02]  /*0610*/  ATOM.E.CAS.STRONG.GPU PT, R0, [R6], R3, R0 ;  /* 0x000000030600738b */ /* 0x000ea400001ee100 */
[----:B--2---:R-:W-:Y:S02]  /*0620*/  ISETP.NE.U32.AND P0, PT, R0, R3, PT ;  /* 0x000000030000720c */ /* 0x004fe40003f05070 */
[----:B------:R-:W-:-:S11]  /*0630*/  MOV R3, R0 ;  /* 0x0000000000037202 */ /* 0x000fd60000000f00 */
[----:B------:R-:W-:Y:S05]  /*0640*/  @P0 BRA `(.L_x_157) ;  /* 0xfffffffc00e80947 */ /* 0x000fea000383ffff */
[----:B------:R-:W-:Y:S05]  /*0650*/  EXIT ;  /* 0x000000000000794d */ /* 0x000fea0003800000 */
        .weak           $__internal_33_$__cuda_sm20_rem_u64
        .type           $__internal_33_$__cuda_sm20_rem_u64,@function
        .size           $__internal_33_$__cuda_sm20_rem_u64,(.L_x_367 - $__internal_33_$__cuda_sm20_rem_u64)
$__internal_33_$__cuda_sm20_rem_u64:
[----:B------:R-:W0:Y:S01]  /*0660*/  LDCU.64 UR4, c[0x0][0x3d0] ;  /* 0x00007a00ff0477ac */ /* 0x000e220008000a00 */
[----:B------:R-:W1:Y:S01]  /*0670*/  LDC.64 R4, c[0x0][0x3d0] ;  /* 0x0000f400ff047b82 */ /* 0x000e620000000a00 */
[----:B0-----:R-:W0:Y:S08]  /*0680*/  I2F.U64.RP R10, UR4 ;  /* 0x00000004000a7d12 */ /* 0x001e300008309000 */
[----:B0-----:R-:W0:Y:S02]  /*0690*/  MUFU.RCP R10, R10 ;  /* 0x0000000a000a7308 */ /* 0x001e240000001000 */
[----:B0-----:R-:W-:-:S06]  /*06a0*/  VIADD R6, R10, 0x1ffffffe ;  /* 0x1ffffffe0a067836 */ /* 0x001fcc0000000000 */
[----:B------:R-:W1:Y:S02]  /*06b0*/  F2I.U64.TRUNC R6, R6 ;  /* 0x0000000600067311 */ /* 0x000e64000020d800 */
[----:B-1----:R-:W-:-:S04]  /*06c0*/  IMAD.WIDE.U32 R8, R6, R4, RZ ;  /* 0x0000000406087225 */ /* 0x002fc800078e00ff */
        /* <DEDUP_REMOVED lines=12> */
[----:B------:R-:W-:-:S03]  /*0790*/  IMAD.WIDE.U32 R6, R9, R4, RZ ;  /* 0x0000000409067225 */ /* 0x000fc600078e00ff */
[----:B------:R-:W-:Y:S01]  /*07a0*/  IADD3.X R11, PT, PT, RZ, RZ, R8, P2, P1 ;  /* 0x000000ffff0b7210 */ /* 0x000fe200017e2408 */
[----:B------:R-:W-:Y:S01]  /*07b0*/  IMAD R7, R9, R5, R7 ;  /* 0x0000000509077224 */ /* 0x000fe200078e0207 */
[----:B------:R-:W-:-:S03]  /*07c0*/  IADD3 R13, P0, PT, RZ, -R6, RZ ;  /* 0x80000006ff0d7210 */ /* 0x000fc60007f1e0ff */
[----:B------:R-:W-:Y:S02]  /*07d0*/  IMAD R7, R11, R4, R7 ;  /* 0x000000040b077224 */ /* 0x000fe400078e0207 */
[----:B------:R-:W-:-:S04]  /*07e0*/  IMAD.HI.U32 R8, R9, R13, RZ ;  /* 0x0000000d09087227 */ /* 0x000fc800078e00ff */
[----:B------:R-:W-:Y:S02]  /*07f0*/  IMAD.X R6, RZ, RZ, ~R7, P0 ;  /* 0x000000ffff067224 */ /* 0x000fe400000e0e07 */
[----:B------:R-:W-:Y:S02]  /*0800*/  IMAD.MOV.U32 R7, RZ, RZ, RZ ;  /* 0x000000ffff077224 */ /* 0x000fe400078e00ff */
[----:B------:R-:W-:-:S04]  /*0810*/  IMAD.WIDE.U32 R8, P0, R9, R6, R8 ;  /* 0x0000000609087225 */ /* 0x000fc80007800008 */
[C---:B------:R-:W-:Y:S02]  /*0820*/  IMAD R10, R11.reuse, R6, RZ ;  /* 0x000000060b0a7224 */ /* 0x040fe400078e02ff */
[----:B------:R-:W-:-:S04]  /*0830*/  IMAD.HI.U32 R9, P1, R11, R13, R8 ;  /* 0x0000000d0b097227 */ /* 0x000fc80007820008 */
[----:B------:R-:W-:Y:S01]  /*0840*/  IMAD.HI.U32 R6, R11, R6, RZ ;  /* 0x000000060b067227 */ /* 0x000fe200078e00ff */
[----:B------:R-:W-:-:S04]  /*0850*/  IADD3 R9, P2, PT, R10, R9, RZ ;  /* 0x000000090a097210 */ /* 0x000fc80007f5e0ff */
[----:B------:R-:W-:Y:S01]  /*0860*/  IADD3.X R11, PT, PT, R6, R11, RZ, P0, !PT ;  /* 0x0000000b060b7210 */ /* 0x000fe200007fe4ff */
[----:B------:R-:W-:-:S03]  /*0870*/  IMAD.HI.U32 R6, R9, R2, RZ ;  /* 0x0000000209067227 */ /* 0x000fc600078e00ff */
[----:B------:R-:W-:Y:S01]  /*0880*/  IADD3.X R11, PT, PT, RZ, RZ, R11, P2, P1 ;  /* 0x000000ffff0b7210 */ /* 0x000fe200017e240b */
        /* <DEDUP_REMOVED lines=14> */
[----:B------:R-:W-:-:S03]  /*0970*/  ISETP.GE.U32.AND.EX P0, PT, R2, R5, PT, P0 ;  /* 0x000000050200720c */ /* 0x000fc60003f06100 */
[----:B------:R-:W-:Y:S01]  /*0980*/  IMAD.X R6, R2, 0x1, ~R5, P1 ;  /* 0x0000000102067824 */ /* 0x000fe200008e0e05 */
[----:B------:R-:W-:Y:S02]  /*0990*/  SEL R7, R7, R13, P0 ;  /* 0x0000000d07077207 */ /* 0x000fe40000000000 */
[----:B------:R-:W-:Y:S02]  /*09a0*/  ISETP.NE.U32.AND P1, PT, R4, RZ, PT ;  /* 0x000000ff0400720c */ /* 0x000fe40003f25070 */
[----:B------:R-:W-:Y:S02]  /*09b0*/  SEL R6, R6, R2, P0 ;  /* 0x0000000206067207 */ /* 0x000fe40000000000 */
[CC--:B------:R-:W-:Y:S02]  /*09c0*/  ISETP.GE.U32.AND P0, PT, R7.reuse, R4.reuse, PT ;  /* 0x000000040700720c */ /* 0x0c0fe40003f06070 */
[----:B------:R-:W-:Y:S02]  /*09d0*/  IADD3 R2, P2, PT, R7, -R4, RZ ;  /* 0x8000000407027210 */ /* 0x000fe40007f5e0ff */
[----:B------:R-:W-:-:S02]  /*09e0*/  ISETP.GE.U32.AND.EX P0, PT, R6, R5, PT, P0 ;  /* 0x000000050600720c */ /* 0x000fc40003f06100 */
[----:B------:R-:W-:Y:S02]  /*09f0*/  IADD3.X R3, PT, PT, R6, ~R5, RZ, P2, !PT ;  /* 0x8000000506037210 */ /* 0x000fe400017fe4ff */
[----:B------:R-:W-:Y:S02]  /*0a00*/  ISETP.NE.AND.EX P1, PT, R5, RZ, PT, P1 ;  /* 0x000000ff0500720c */ /* 0x000fe40003f25310 */
[----:B------:R-:W-:Y:S01]  /*0a10*/  SEL R5, R3, R6, P0 ;  /* 0x0000000603057207 */ /* 0x000fe20000000000 */
[----:B------:R-:W-:Y:S01]  /*0a20*/  HFMA2 R3, -RZ, RZ, 0, 0 ;  /* 0x00000000ff037431 */ /* 0x000fe200000001ff */
[----:B------:R-:W-:Y:S01]  /*0a30*/  SEL R4, R2, R7, P0 ;  /* 0x0000000702047207 */ /* 0x000fe20000000000 */
[----:B------:R-:W-:Y:S01]  /*0a40*/  IMAD.MOV.U32 R2, RZ, RZ, R0 ;  /* 0x000000ffff027224 */ /* 0x000fe200078e0000 */
[----:B------:R-:W-:Y:S02]  /*0a50*/  SEL R5, R5, 0xffffffff, P1 ;  /* 0xffffffff05057807 */ /* 0x000fe40000800000 */
[----:B------:R-:W-:Y:S01]  /*0a60*/  SEL R4, R4, 0xffffffff, P1 ;  /* 0xffffffff04047807 */ /* 0x000fe20000800000 */
[----:B------:R-:W-:Y:S06]  /*0a70*/  RET.REL.NODEC R2 `(_ZN2at6native54_GLOBAL__N__757059ea_21_ReplicationPadding_cu_4a93dcdf31replication_pad_backward_kernelIN3c108BFloat16EEEvNS_27GenericPackedTensorAccessorIT_Lm3ENS_16DefaultPtrTraitsElEENS5_IKS6_Lm3ES7_lEEiii) ;  /* 0xfffffff402607950 */ /* 0x000fec0003c3ffff */
.L_x_158:
        /* <DEDUP_REMOVED lines=16> */
.L_x_367:


//--------------------- .text._ZN2at6native54_GLOBAL__N__757059ea_21_ReplicationPadding_cu_4a93dcdf31replication_pad_backward_kernelIN3c104HalfEEEvNS_27GenericPackedTensorAccessorIT_Lm3ENS_16DefaultPtrTraitsElEENS5_IKS6_Lm3ES7_lEEiii --------------------------
	.section	.text._ZN2at6native54_GLOBAL__N__757059ea_21_ReplicationPadding_cu_4a93dcdf31replication_pad_backward_kernelIN3c104HalfEEEvNS_27GenericPackedTensorAccessorIT_Lm3ENS_16DefaultPtrTraitsElEENS5_IKS6_Lm3ES7_lEEiii,"ax",@progbits
	.align	128
.text._ZN2at6native54_GLOBAL__N__757059ea_21_ReplicationPadding_cu_4a93dcdf31replication_pad_backward_kernelIN3c104HalfEEEvNS_27GenericPackedTensorAccessorIT_Lm3ENS_16DefaultPtrTraitsElEENS5_IKS6_Lm3ES7_lEEiii:
        .type           _ZN2at6native54_GLOBAL__N__757059ea_21_ReplicationPadding_cu_4a93dcdf31replication_pad_backward_kernelIN3c104HalfEEEvNS_27GenericPackedTensorAccessorIT_Lm3ENS_16DefaultPtrTraitsElEENS5_IKS6_Lm3ES7_lEEiii,@function
        .size           _ZN2at6native54_GLOBAL__N__757059ea_21_ReplicationPadding_cu_4a93dcdf31replication_pad_backward_kernelIN3c104HalfEEEvNS_27GenericPackedTensorAccessorIT_Lm3ENS_16DefaultPtrTraitsElEENS5_IKS6_Lm3ES7_lEEiii,(.L_x_369 - _ZN2at6native54_GLOBAL__N__757059ea_21_ReplicationPadding_cu_4a93dcdf31replication_pad_backward_kernelIN3c104HalfEEEvNS_27GenericPackedTensorAccessorIT_Lm3ENS_16DefaultPtrTraitsElEENS5_IKS6_Lm3ES7_lEEiii)
        .other          _ZN2at6native54_GLOBAL__N__757059ea_21_ReplicationPadding_cu_4a93dcdf31replication_pad_backward_kernelIN3c104HalfEEEvNS_27GenericPackedTensorAccessorIT_Lm3ENS_16DefaultPtrTraitsElEENS5_IKS6_Lm3ES7_lEEiii,@"STO_CUDA_ENTRY STV_DEFAULT"
_ZN2at6native54_GLOBAL__N__757059ea_21_ReplicationPadding_cu_4a93dcdf31replication_pad_backward_kernelIN3c104HalfEEEvNS_27GenericPackedTensorAccessorIT_Lm3ENS_16DefaultPtrTraitsElEENS5_IKS6_Lm3ES7_lEEiii:
        /* <DEDUP_REMOVED lines=40> */
.L_x_160:
[----:B------:R-:W-:-:S07]  /*0280*/  MOV R0, 0x2a0 ;  /* 0x000002a000007802 */ /* 0x000fce0000000f00 */
[----:B------:R-:W-:Y:S05]  /*0290*/  CALL.REL.NOINC `($__internal_34_$__cuda_sm20_rem_u64) ;  /* 0x0000000000f07944 */ /* 0x000fea0003c00000 */
[----:B------:R-:W-:Y:S01]  /*02a0*/  MOV R2, R4 ;  /* 0x0000000400027202 */ /* 0x000fe20000000f00 */
[----:B------:R-:W-:-:S07]  /*02b0*/  IMAD.MOV.U32 R3, RZ, RZ, R5 ;  /* 0x000000ffff037224 */ /* 0x000fce00078e0005 */
.L_x_161:
[----:B------:R-:W-:Y:S05]  /*02c0*/  BSYNC.RECONVERGENT B0 ;  /* 0x0000000000007941 */ /* 0x000fea0003800200 */
.L_x_159:
        /* <DEDUP_REMOVED lines=50> */
.L_x_162:
[----:B-----5:R-:W-:-:S05]  /*05f0*/  HADD2 R0, R3, R4.H0_H0 ;  /* 0x2000000403007230 */ /* 0x020fca0000000000 */
[----:B------:R-:W-:-:S06]  /*0600*/  PRMT R0, R3, R2, R0 ;  /* 0x0000000203007216 */ /* 0x000fcc0000000000 */
[----:B------:R-:W2:Y:S02]  /*0610*/  ATOM.E.CAS.STRONG.GPU PT, R0, [R6], R3, R0 ;  /* 0x000000030600738b */ /* 0x000ea400001ee100 */
[----:B--2---:R-:W-:Y:S02]  /*0620*/  ISETP.NE.U32.AND P0, PT, R0, R3, PT ;  /* 0x000000030000720c */ /* 0x004fe40003f05070 */
[----:B------:R-:W-:-:S11]  /*0630*/  MOV R3, R0 ;  /* 0x0000000000037202 */ /* 0x000fd60000000f00 */
[----:B------:R-:W-:Y:S05]  /*0640*/  @P0 BRA `(.L_x_162) ;  /* 0xfffffffc00e80947 */ /* 0x000fea000383ffff */
[----:B------:R-:W-:Y:S05]  /*0650*/  EXIT ;  /* 0x000000000000794d */ /* 0x000fea0003800000 */
        .weak           $__internal_34_$__cuda_sm20_rem_u64
        .type           $__internal_34_$__cuda_sm20_rem_u64,@function
        .size           $__internal_34_$__cuda_sm20_rem_u64,(.L_x_369 - $__internal_34_$__cuda_sm20_rem_u64)
$__internal_34_$__cuda_sm20_rem_u64:
        /* <DEDUP_REMOVED lines=65> */
[----:B------:R-:W-:Y:S06]  /*0a70*/  RET.REL.NODEC R2 `(_ZN2at6native54_GLOBAL__N__757059ea_21_ReplicationPadding_cu_4a93dcdf31replication_pad_backward_kernelIN3c104HalfEEEvNS_27GenericPackedTensorAccessorIT_Lm3ENS_16DefaultPtrTraitsElEENS5_IKS6_Lm3ES7_lEEiii) ;  /* 0xfffffff402607950 */ /* 0x000fec0003c3ffff */
.L_x_163:
        /* <DEDUP_REMOVED lines=16> */
.L_x_369:


//--------------------- .text._ZN2at6native54_GLOBAL__N__757059ea_21_ReplicationPadding_cu_4a93dcdf31replication_pad_backward_kernelIN3c107complexIfEEEEvNS_27GenericPackedTensorAccessorIT_Lm3ENS_16DefaultPtrTraitsElEENS6_IKS7_Lm3ES8_lEEiii --------------------------
	.section	.text._ZN2at6native54_GLOBAL__N__757059ea_21_ReplicationPadding_cu_4a93dcdf31replication_pad_backward_kernelIN3c107complexIfEEEEvNS_27GenericPackedTensorAccessorIT_Lm3ENS_16DefaultPtrTraitsElEENS6_IKS7_Lm3ES8_lEEiii,"ax",@progbits
	.align	128
.text._ZN2at6native54_GLOBAL__N__757059ea_21_ReplicationPadding_cu_4a93dcdf31replication_pad_backward_kernelIN3c107complexIfEEEEvNS_27GenericPackedTensorAccessorIT_Lm3ENS_16DefaultPtrTraitsElEENS6_IKS7_Lm3ES8_lEEiii:
        .type           _ZN2at6native54_GLOBAL__N__757059ea_21_ReplicationPadding_cu_4a93dcdf31replication_pad_backward_kernelIN3c107complexIfEEEEvNS_27GenericPackedTensorAccessorIT_Lm3ENS_16DefaultPtrTraitsElEENS6_IKS7_Lm3ES8_lEEiii,@function
        .size           _ZN2at6native54_GLOBAL__N__757059ea_21_ReplicationPadding_cu_4a93dcdf31replication_pad_backward_kernelIN3c107complexIfEEEEvNS_27GenericPackedTensorAccessorIT_Lm3ENS_16DefaultPtrTraitsElEENS6_IKS7_Lm3ES8_lEEiii,(.L_x_371 - _ZN2at6native54_GLOBAL__N__757059ea_21_ReplicationPadding_cu_4a93dcdf31replication_pad_backward_kernelIN3c107complexIfEEEEvNS_27GenericPackedTensorAccessorIT_Lm3ENS_16DefaultPtrTraitsElEENS6_IKS7_Lm3ES8_lEEiii)
        .other          _ZN2at6native54_GLOBAL__N__757059ea_21_ReplicationPadding_cu_4a93dcdf31replication_pad_backward_kernelIN3c107complexIfEEEEvNS_27GenericPackedTensorAccessorIT_Lm3ENS_16DefaultPtrTraitsElEENS6_IKS7_Lm3ES8_lEEiii,@"STO_CUDA_ENTRY STV_DEFAULT"
_ZN2at6native54_GLOBAL__N__757059ea_21_ReplicationPadding_cu_4a93dcdf31replication_pad_backward_kernelIN3c107complexIfEEEEvNS_27GenericPackedTensorAccessorIT_Lm3ENS_16DefaultPtrTraitsElEENS6_IKS7_Lm3ES8_lEEiii:
        /* <DEDUP_REMOVED lines=29> */
[----:B------:R-:W-:-:S06]  /*01d0*/  IMAD.HI.U32 R5, R5, R3, R4 ;  /* 0x0000000305057227 */ /* 0x000fcc00078e0004 */
[----:B------:R-:W-:-:S04]  /*01e0*/  IMAD.HI.U32 R5, R5, R2, RZ ;  /* 0x0000000205057227 */ /* 0x000fc800078e00ff */
[----:B------:R-:W-:-:S04]  /*01f0*/  IMAD.MOV R5, RZ, RZ, -R5 ;  /* 0x000000ffff057224 */ /* 0x000fc800078e0a05 */
[----:B------:R-:W-:Y:S02]  /*0200*/  IMAD R2, R5, UR18, R2 ;  /* 0x0000001205027c24 */ /* 0x000fe4000f8e0202 */
[----:B------:R-:W-:-:S03]  /*0210*/  IMAD.MOV.U32 R5, RZ, RZ, RZ ;  /* 0x000000ffff057224 */ /* 0x000fc600078e00ff */
[----:B------:R-:W-:-:S13]  /*0220*/  ISETP.GE.U32.AND P0, PT, R2, UR18, PT ;  /* 0x0000001202007c0c */ /* 0x000fda000bf06070 */
[----:B------:R-:W-:-:S04]  /*0230*/  @P0 IADD3 R2, PT, PT, R2, -UR18, RZ ;  /* 0x8000001202020c10 */ /* 0x000fc8000fffe0ff */
[----:B------:R-:W-:-:S13]  /*0240*/  ISETP.GE.U32.AND P0, PT, R2, UR18, PT ;  /* 0x0000001202007c0c */ /* 0x000fda000bf06070 */
[----:B------:R-:W-:Y:S01]  /*0250*/  @P0 VIADD R2, R2, -UR18 ;  /* 0x8000001202020c36 */ /* 0x000fe20008000000 */
[----:B------:R-:W-:-:S04]  /*0260*/  @!P1 LOP3.LUT R2, RZ, UR18, RZ, 0x33, !PT ;  /* 0x00000012ff029c12 */ /* 0x000fc8000f8e33ff */
[----:B------:R-:W-:Y:S01]  /*0270*/  MOV R4, R2 ;  /* 0x0000000200047202 */ /* 0x000fe20000000f00 */
[----:B------:R-:W-:Y:S06]  /*0280*/  BRA `(.L_x_166) ;  /* 0x0000000000087947 */ /* 0x000fec0003800000 */
.L_x_165:
[----:B------:R-:W-:-:S07]  /*0290*/  MOV R0, 0x2b0 ;  /* 0x000002b000007802 */ /* 0x000fce0000000f00 */
[----:B------:R-:W-:Y:S05]  /*02a0*/  CALL.REL.NOINC `($__internal_35_$__cuda_sm20_rem_u64) ;  /* 0x0000000000bc7944 */ /* 0x000fea0003c00000 */
.L_x_166:
[----:B------:R-:W-:Y:S05]  /*02b0*/  BSYNC.RECONVERGENT B0 ;  /* 0x0000000000007941 */ /* 0x000fea0003800200 */
.L_x_164:
[----:B------:R-:W0:Y:S01]  /*02c0*/  LDCU.128 UR8, c[0x0][0x3e0] ;  /* 0x00007c00ff0877ac */ /* 0x000e220008000c00 */
[----:B------:R-:W1:Y:S01]  /*02d0*/  LDCU.64 UR12, c[0x0][0x3d8] ;  /* 0x00007b00ff0c77ac */ /* 0x000e620008000a00 */
[----:B------:R-:W2:Y:S01]  /*02e0*/  LDCU.128 UR20, c[0x0][0x3b0] ;  /* 0x00007600ff1477ac */ /* 0x000ea20008000c00 */
[----:B0-----:R-:W-:Y:S01]  /*02f0*/  UIMAD.WIDE.U32 UR4, UR7, UR8, URZ ;  /* 0x00000008070472a5 */ /* 0x001fe2000f8e00ff */
[----:B------:R-:W-:-:S03]  /*0300*/  IMAD R5, R5, UR10, RZ ;  /* 0x0000000a05057c24 */ /* 0x000fc6000f8e02ff */
[----:B------:R-:W-:Y:S01]  /*0310*/  UIMAD UR5, UR7, UR9, UR5 ;  /* 0x00000009070572a4 */ /* 0x000fe2000f8e0205 */
[----:B------:R-:W-:Y:S01]  /*0320*/  IMAD R5, R4, UR11, R5 ;  /* 0x0000000b04057c24 */ /* 0x000fe2000f8e0205 */
[----:B------:R-:W0:Y:S02]  /*0330*/  LDCU UR9, c[0x0][0x3f0] ;  /* 0x00007e00ff0977ac */ /* 0x000e240008000800 */
[----:B-1----:R-:W-:-:S04]  /*0340*/  UIMAD.WIDE.U32 UR4, UR6, UR12, UR4 ;  /* 0x0000000c060472a5 */ /* 0x002fc8000f8e0004 */
[----:B------:R-:W-:Y:S02]  /*0350*/  UIMAD UR8, UR6, UR13, UR5 ;  /* 0x0000000d060872a4 */ /* 0x000fe4000f8e0205 */
[----:B------:R-:W-:Y:S01]  /*0360*/  IMAD.U32 R3, RZ, RZ, UR5 ;  /* 0x00000005ff037e24 */ /* 0x000fe2000f8e00ff */
[----:B------:R-:W-:Y:S01]  /*0370*/  MOV R2, UR4 ;  /* 0x0000000400027c02 */ /* 0x000fe20008000f00 */
[----:B------:R-:W1:Y:S02]  /*0380*/  LDCU.128 UR12, c[0x0][0x3a0] ;  /* 0x00007400ff0c77ac */ /* 0x000e640008000c00 */
[----:B------:R-:W-:-:S03]  /*0390*/  MOV R3, UR8 ;  /* 0x0000000800037c02 */ /* 0x000fc60008000f00 */
[C---:B------:R-:W-:Y:S01]  /*03a0*/  IMAD.WIDE.U32 R2, R4.reuse, UR10, R2 ;  /* 0x0000000a04027c25 */ /* 0x040fe2000f8e0002 */
[----:B0-----:R-:W-:Y:S02]  /*03b0*/  UIADD3 UR8, UPT, UPT, -UR9, URZ, URZ ;  /* 0x000000ff09087290 */ /* 0x001fe4000fffe1ff */
[----:B------:R-:W-:Y:S01]  /*03c0*/  VIMNMX R4, PT, PT, R4, UR9, !PT ;  /* 0x0000000904047c48 */ /* 0x000fe2000ffe0100 */
[----:B------:R-:W0:Y:S01]  /*03d0*/  LDCU.64 UR10, c[0x0][0x380] ;  /* 0x00007000ff0a77ac */ /* 0x000e220008000a00 */
[----:B------:R-:W-:Y:S01]  /*03e0*/  IMAD.IADD R3, R3, 0x1, R5 ;  /* 0x0000000103037824 */ /* 0x000fe200078e0205 */
[C---:B--2---:R-:W-:Y:S01]  /*03f0*/  LEA R6, P0, R2.reuse, UR22, 0x3 ;  /* 0x0000001602067c11 */ /* 0x044fe2000f8018ff */
[----:B------:R-:W2:Y:S03]  /*0400*/  LDC R5, c[0x0][0x398] ;  /* 0x0000e600ff057b82 */ /* 0x000ea60000000800 */
[----:B------:R-:W-:-:S05]  /*0410*/  LEA.HI.X R7, R2, UR23, R3, 0x3, P0 ;  /* 0x0000001702077c11 */ /* 0x000fca00080f1c03 */
[----:B------:R3:W4:Y:S01]  /*0420*/  LDG.E.64 R2, desc[UR16][R6.64] ;  /* 0x0000001006027981 */ /* 0x000722000c1e1b00 */
[----:B------:R-:W-:Y:S01]  /*0430*/  UISETP.LT.AND UP0, UPT, URZ, UR8, UPT ;  /* 0x00000008ff00728c */ /* 0x000fe2000bf01270 */
[----:B------:R-:W-:Y:S01]  /*0440*/  VIMNMX R0, PT, PT, RZ, UR9, !PT ;  /* 0x00000009ff007c48 */ /* 0x000fe2000ffe0100 */
[----:B-1----:R-:W-:Y:S02]  /*0450*/  UIMAD.WIDE.U32 UR4, UR7, UR14, URZ ;  /* 0x0000000e070472a5 */ /* 0x002fe4000f8e00ff */
[----:B------:R-:W-:Y:S02]  /*0460*/  USEL UR8, URZ, UR8, !UP0 ;  /* 0x00000008ff087287 */ /* 0x000fe4000c000000 */
[----:B------:R-:W-:-:S04]  /*0470*/  UIMAD UR5, UR7, UR15, UR5 ;  /* 0x0000000f070572a4 */ /* 0x000fc8000f8e0205 */
[----:B------:R-:W-:Y:S01]  /*0480*/  UIMAD.WIDE.U32 UR4, UR6, UR12, UR4 ;  /* 0x0000000c060472a5 */ /* 0x000fe2000f8e0004 */
[----:B--2---:R-:W-:-:S03]  /*0490*/  IADD3 R5, PT, PT, R5, UR9, RZ ;  /* 0x0000000905057c10 */ /* 0x004fc6000fffe0ff */
[----:B------:R-:W-:Y:S02]  /*04a0*/  UIMAD UR9, UR6, UR13, UR5 ;  /* 0x0000000d060972a4 */ /* 0x000fe4000f8e0205 */
[----:B---3--:R-:W-:Y:S01]  /*04b0*/  MOV R7, UR5 ;  /* 0x0000000500077c02 */ /* 0x008fe20008000f00 */
[----:B------:R-:W-:Y:S01]  /*04c0*/  IMAD.U32 R6, RZ, RZ, UR4 ;  /* 0x00000004ff067e24 */ /* 0x000fe2000f8e00ff */
[----:B------:R-:W-:Y:S02]  /*04d0*/  VIADDMNMX R5, R5, 0xffffffff, R4, PT ;  /* 0xffffffff05057846 */ /* 0x000fe40003800104 */
[----:B------:R-:W-:Y:S02]  /*04e0*/  IMAD.U32 R7, RZ, RZ, UR9 ;  /* 0x00000009ff077e24 */ /* 0x000fe4000f8e00ff */
[----:B------:R-:W-:-:S04]  /*04f0*/  IADD3 R5, PT, PT, R5, UR8, -R0 ;  /* 0x0000000805057c10 */ /* 0x000fc8000fffe800 */
[----:B------:R-:W-:Y:S01]  /*0500*/  SHF.R.S32.HI R0, RZ, 0x1f, R5 ;  /* 0x0000001fff007819 */ /* 0x000fe20000011405 */
[----:B------:R-:W-:-:S04]  /*0510*/  IMAD.WIDE.U32 R6, R5, UR20, R6 ;  /* 0x0000001405067c25 */ /* 0x000fc8000f8e0006 */
[----:B------:R-:W-:Y:S01]  /*0520*/  IMAD R0, R0, UR20, RZ ;  /* 0x0000001400007c24 */ /* 0x000fe2000f8e02ff */
[----:B0-----:R-:W-:-:S03]  /*0530*/  LEA R4, P0, R6, UR10, 0x3 ;  /* 0x0000000a06047c11 */ /* 0x001fc6000f8018ff */
[----:B------:R-:W-:-:S05]  /*0540*/  IMAD R9, R5, UR21, R0 ;  /* 0x0000001505097c24 */ /* 0x000fca000f8e0200 */
[----:B------:R-:W-:-:S04]  /*0550*/  IADD3 R5, PT, PT, R7, R9, RZ ;  /* 0x0000000907057210 */ /* 0x000fc80007ffe0ff */
[----:B------:R-:W-:-:S05]  /*0560*/  LEA.HI.X R5, R6, UR11, R5, 0x3, P0 ;  /* 0x0000000b06057c11 */ /* 0x000fca00080f1c05 */
[----:B----4-:R-:W-:Y:S04]  /*0570*/  REDG.E.ADD.F32.FTZ.RN.STRONG.GPU desc[UR16][R4.64], R2 ;  /* 0x00000002040079a6 */ /* 0x010fe8000c12f310 */
[----:B------:R-:W-:Y:S01]  /*0580*/  REDG.E.ADD.F32.FTZ.RN.STRONG.GPU desc[UR16][R4.64+0x4], R3 ;  /* 0x00000403040079a6 */ /* 0x000fe2000c12f310 */
[----:B------:R-:W-:Y:S05]  /*0590*/  EXIT ;  /* 0x000000000000794d */ /* 0x000fea0003800000 */
        .weak           $__internal_35_$__cuda_sm20_rem_u64
        .type           $__internal_35_$__cuda_sm20_rem_u64,@function
        .size           $__internal_35_$__cuda_sm20_rem_u64,(.L_x_371 - $__internal_35_$__cuda_sm20_rem_u64)
$__internal_35_$__cuda_sm20_rem_u64:
        /* <DEDUP_REMOVED lines=65> */
[----:B------:R-:W-:Y:S06]  /*09b0*/  RET.REL.NODEC R2 `(_ZN2at6native54_GLOBAL__N__757059ea_21_ReplicationPadding_cu_4a93dcdf31replication_pad_backward_kernelIN3c107complexIfEEEEvNS_27GenericPackedTensorAccessorIT_Lm3ENS_16DefaultPtrTraitsElEENS6_IKS7_Lm3ES8_lEEiii) ;  /* 0xfffffff402907950 */ /* 0x000fec0003c3ffff */
.L_x_167:
        /* <DEDUP_REMOVED lines=12> */
.L_x_371:


//--------------------- .text._ZN2at6native54_GLOBAL__N__757059ea_21_ReplicationPadding_cu_4a93dcdf31replication_pad_backward_kernelIN3c107complexIdEEEEvNS_27GenericPackedTensorAccessorIT_Lm3ENS_16DefaultPtrTraitsElEENS6_IKS7_Lm3ES8_lEEiii --------------------------
	.section	.text._ZN2at6native54_GLOBAL__N__757059ea_21_ReplicationPadding_cu_4a93dcdf31replication_pad_backward_kernelIN3c107complexIdEEEEvNS_27GenericPackedTensorAccessorIT_Lm3ENS_16DefaultPtrTraitsElEENS6_IKS7_Lm3ES8_lEEiii,"ax",@progbits
	.align	128
.text._ZN2at6native54_GLOBAL__N__757059ea_21_ReplicationPadding_cu_4a93dcdf31replication_pad_backward_kernelIN3c107complexIdEEEEvNS_27GenericPackedTensorAccessorIT_Lm3ENS_16DefaultPtrTraitsElEENS6_IKS7_Lm3ES8_lEEiii:
        .type           _ZN2at6native54_GLOBAL__N__757059ea_21_ReplicationPadding_cu_4a93dcdf31replication_pad_backward_kernelIN3c107complexIdEEEEvNS_27GenericPackedTensorAccessorIT_Lm3ENS_16DefaultPtrTraitsElEENS6_IKS7_Lm3ES8_lEEiii,@function
        .size           _ZN2at6native54_GLOBAL__N__757059ea_21_ReplicationPadding_cu_4a93dcdf31replication_pad_backward_kernelIN3c107complexIdEEEEvNS_27GenericPackedTensorAccessorIT_Lm3ENS_16DefaultPtrTraitsElEENS6_IKS7_Lm3ES8_lEEiii,(.L_x_373 - _ZN2at6native54_GLOBAL__N__757059ea_21_ReplicationPadding_cu_4a93dcdf31replication_pad_backward_kernelIN3c107complexIdEEEEvNS_27GenericPackedTensorAccessorIT_Lm3ENS_16DefaultPtrTraitsElEENS6_IKS7_Lm3ES8_lEEiii)
        .other          _ZN2at6native54_GLOBAL__N__757059ea_21_ReplicationPadding_cu_4a93dcdf31replication_pad_backward_kernelIN3c107complexIdEEEEvNS_27GenericPackedTensorAccessorIT_Lm3ENS_16DefaultPtrTraitsElEENS6_IKS7_Lm3ES8_lEEiii,@"STO_CUDA_ENTRY STV_DEFAULT"
_ZN2at6native54_GLOBAL__N__757059ea_21_ReplicationPadding_cu_4a93dcdf31replication_pad_backward_kernelIN3c107complexIdEEEEvNS_27GenericPackedTensorAccessorIT_Lm3ENS_16DefaultPtrTraitsElEENS6_IKS7_Lm3ES8_lEEiii:
        /* <DEDUP_REMOVED lines=40> */
.L_x_169:
[----:B------:R-:W-:-:S07]  /*0280*/  MOV R0, 0x2a0 ;  /* 0x000002a000007802 */ /* 0x000fce0000000f00 */
[----:B------:R-:W-:Y:S05]  /*0290*/  CALL.REL.NOINC `($__internal_36_$__cuda_sm20_rem_u64) ;  /* 0x0000000000c47944 */ /* 0x000fea0003c00000 */
[----:B------:R-:W-:Y:S01]  /*02a0*/  MOV R2, R4 ;  /* 0x0000000400027202 */ /* 0x000fe20000000f00 */
[----:B------:R-:W-:-:S07]  /*02b0*/  IMAD.MOV.U32 R3, RZ, RZ, R5 ;  /* 0x000000ffff037224 */ /* 0x000fce00078e0005 */
.L_x_170:
[----:B------:R-:W-:Y:S05]  /*02c0*/  BSYNC.RECONVERGENT B0 ;  /* 0x0000000000007941 */ /* 0x000fea0003800200 */
.L_x_168:
        /* <DEDUP_REMOVED lines=19> */
[----:B--2---:R-:W-:-:S04]  /*0400*/  LEA R6, P0, R4, UR22, 0x4 ;  /* 0x0000001604067c11 */ /* 0x004fc8000f8020ff */
[----:B------:R-:W-:Y:S02]  /*0410*/  LEA.HI.X R7, R4, UR23, R3, 0x4, P0 ;  /* 0x0000001704077c11 */ /* 0x000fe400080f2403 */
[----:B------:R-:W2:Y:S04]  /*0420*/  LDC R3, c[0x0][0x398] ;  /* 0x0000e600ff037b82 */ /* 0x000ea80000000800 */
[----:B------:R-:W3:Y:S01]  /*0430*/  LDG.E.128 R4, desc[UR16][R6.64] ;  /* 0x0000001006047981 */ /* 0x000ee2000c1e1d00 */
[----:B------:R-:W-:Y:S01]  /*0440*/  UISETP.LT.AND UP0, UPT, URZ, UR8, UPT ;  /* 0x00000008ff00728c */ /* 0x000fe2000bf01270 */
[----:B------:R-:W-:Y:S01]  /*0450*/  VIMNMX R0, PT, PT, RZ, UR9, !PT ;  /* 0x00000009ff007c48 */ /* 0x000fe2000ffe0100 */
[----:B-1----:R-:W-:Y:S02]  /*0460*/  UIMAD.WIDE.U32 UR4, UR7, UR14, URZ ;  /* 0x0000000e070472a5 */ /* 0x002fe4000f8e00ff */
[----:B------:R-:W-:-:S02]  /*0470*/  USEL UR8, URZ, UR8, !UP0 ;  /* 0x00000008ff087287 */ /* 0x000fc4000c000000 */
[----:B------:R-:W-:-:S04]  /*0480*/  UIMAD UR5, UR7, UR15, UR5 ;  /* 0x0000000f070572a4 */ /* 0x000fc8000f8e0205 */
[----:B------:R-:W-:-:S06]  /*0490*/  UIMAD.WIDE.U32 UR4, UR6, UR12, UR4 ;  /* 0x0000000c060472a5 */ /* 0x000fcc000f8e0004 */
[----:B------:R-:W-:Y:S01]  /*04a0*/  MOV R9, UR5 ;  /* 0x0000000500097c02 */ /* 0x000fe20008000f00 */
[----:B------:R-:W-:Y:S01]  /*04b0*/  IMAD.U32 R8, RZ, RZ, UR4 ;  /* 0x00000004ff087e24 */ /* 0x000fe2000f8e00ff */
[----:B--2---:R-:W-:Y:S01]  /*04c0*/  IADD3 R3, PT, PT, R3, UR9, RZ ;  /* 0x0000000903037c10 */ /* 0x004fe2000fffe0ff */
[----:B------:R-:W-:-:S03]  /*04d0*/  UIMAD UR9, UR6, UR13, UR5 ;  /* 0x0000000d060972a4 */ /* 0x000fc6000f8e0205 */
[----:B------:R-:W-:-:S03]  /*04e0*/  VIADDMNMX R3, R3, 0xffffffff, R2, PT ;  /* 0xffffffff03037846 */ /* 0x000fc60003800102 */
[----:B------:R-:W-:Y:S01]  /*04f0*/  IMAD.U32 R9, RZ, RZ, UR9 ;  /* 0x00000009ff097e24 */ /* 0x000fe2000f8e00ff */
        /* <DEDUP_REMOVED lines=8> */
[----:B---3--:R-:W-:Y:S04]  /*0580*/  REDG.E.ADD.F64.RN.STRONG.GPU desc[UR16][R2.64], R4 ;  /* 0x00000004020079a6 */ /* 0x008fe8000c12ff10 */
[----:B------:R-:W-:Y:S01]  /*0590*/  REDG.E.ADD.F64.RN.STRONG.GPU desc[UR16][R2.64+0x8], R6 ;  /* 0x00000806020079a6 */ /* 0x000fe2000c12ff10 */
[----:B------:R-:W-:Y:S05]  /*05a0*/  EXIT ;  /* 0x000000000000794d */ /* 0x000fea0003800000 */
        .weak           $__internal_36_$__cuda_sm20_rem_u64
        .type           $__internal_36_$__cuda_sm20_rem_u64,@function
        .size           $__internal_36_$__cuda_sm20_rem_u64,(.L_x_373 - $__internal_36_$__cuda_sm20_rem_u64)
$__internal_36_$__cuda_sm20_rem_u64:
        /* <DEDUP_REMOVED lines=65> */
[----:B------:R-:W-:Y:S06]  /*09c0*/  RET.REL.NODEC R2 `(_ZN2at6native54_GLOBAL__N__757059ea_21_ReplicationPadding_cu_4a93dcdf31replication_pad_backward_kernelIN3c107complexIdEEEEvNS_27GenericPackedTensorAccessorIT_Lm3ENS_16DefaultPtrTraitsElEENS6_IKS7_Lm3ES8_lEEiii) ;  /* 0xfffffff4028c7950 */ /* 0x000fec0003c3ffff */
.L_x_171:
        /* <DEDUP_REMOVED lines=11> */
.L_x_373:


//--------------------- .text._ZN2at6native54_GLOBAL__N__757059ea_21_ReplicationPadding_cu_4a93dcdf31replication_pad_backward_kernelIfEEvNS_27GenericPackedTensorAccessorIT_Lm3ENS_16DefaultPtrTraitsElEENS3_IKS4_Lm3ES5_lEEiii --------------------------
	.section	.text._ZN2at6native54_GLOBAL__N__757059ea_21_ReplicationPadding_cu_4a93dcdf31replication_pad_backward_kernelIfEEvNS_27GenericPackedTensorAccessorIT_Lm3ENS_16DefaultPtrTraitsElEENS3_IKS4_Lm3ES5_lEEiii,"ax",@progbits
	.align	128
.text._ZN2at6native54_GLOBAL__N__757059ea_21_ReplicationPadding_cu_4a93dcdf31replication_pad_backward_kernelIfEEvNS_27GenericPackedTensorAccessorIT_Lm3ENS_16DefaultPtrTraitsElEENS3_IKS4_Lm3ES5_lEEiii:
        .type           _ZN2at6native54_GLOBAL__N__757059ea_21_ReplicationPadding_cu_4a93dcdf31replication_pad_backward_kernelIfEEvNS_27GenericPackedTensorAccessorIT_Lm3ENS_16DefaultPtrTraitsElEENS3_IKS4_Lm3ES5_lEEiii,@function
        .size           _ZN2at6native54_GLOBAL__N__757059ea_21_ReplicationPadding_cu_4a93dcdf31replication_pad_backward_kernelIfEEvNS_27GenericPackedTensorAccessorIT_Lm3ENS_16DefaultPtrTraitsElEENS3_IKS4_Lm3ES5_lEEiii,(.L_x_375 - _ZN2at6native54_GLOBAL__N__757059ea_21_ReplicationPadding_cu_4a93dcdf31replication_pad_backward_kernelIfEEvNS_27GenericPackedTensorAccessorIT_Lm3ENS_16DefaultPtrTraitsElEENS3_IKS4_Lm3ES5_lEEiii)
        .other          _ZN2at6native54_GLOBAL__N__757059ea_21_ReplicationPadding_cu_4a93dcdf31replication_pad_backward_kernelIfEEvNS_27GenericPackedTensorAccessorIT_Lm3ENS_16DefaultPtrTraitsElEENS3_IKS4_Lm3ES5_lEEiii,@"STO_CUDA_ENTRY STV_DEFAULT"
_ZN2at6native54_GLOBAL__N__757059ea_21_ReplicationPadding_cu_4a93dcdf31replication_pad_backward_kernelIfEEvNS_27GenericPackedTensorAccessorIT_Lm3ENS_16DefaultPtrTraitsElEENS3_IKS4_Lm3ES5_lEEiii:
        /* <DEDUP_REMOVED lines=40> */
.L_x_173:
[----:B------:R-:W-:-:S07]  /*0280*/  MOV R0, 0x2a0 ;  /* 0x000002a000007802 */ /* 0x000fce0000000f00 */
[----:B------:R-:W-:Y:S05]  /*0290*/  CALL.REL.NOINC `($__internal_37_$__cuda_sm20_rem_u64) ;  /* 0x0000000000c07944 */ /* 0x000fea0003c00000 */
[----:B------:R-:W-:Y:S01]  /*02a0*/  MOV R2, R4 ;  /* 0x0000000400027202 */ /* 0x000fe20000000f00 */
[----:B------:R-:W-:-:S07]  /*02b0*/  IMAD.MOV.U32 R3, RZ, RZ, R5 ;  /* 0x000000ffff037224 */ /* 0x000fce00078e0005 */
.L_x_174:
[----:B------:R-:W-:Y:S05]  /*02c0*/  BSYNC.RECONVERGENT B0 ;  /* 0x0000000000007941 */ /* 0x000fea0003800200 */
.L_x_172:
        /* <DEDUP_REMOVED lines=22> */
[----:B------:R-:W3:Y:S01]  /*0430*/  LDG.E R7, desc[UR16][R6.64] ;  /* 0x0000001006077981 */ /* 0x000ee2000c1e1900 */
[----:B------:R-:W-:Y:S01]  /*0440*/  UISETP.LT.AND UP0, UPT, URZ, UR8, UPT ;  /* 0x00000008ff00728c */ /* 0x000fe2000bf01270 */
[----:B------:R-:W-:Y:S01]  /*0450*/  VIMNMX R0, PT, PT, RZ, UR9, !PT ;  /* 0x00000009ff007c48 */ /* 0x000fe2000ffe0100 */
[----:B-1----:R-:W-:Y:S02]  /*0460*/  UIMAD.WIDE.U32 UR4, UR7, UR14, URZ ;  /* 0x0000000e070472a5 */ /* 0x002fe4000f8e00ff */
[----:B------:R-:W-:-:S02]  /*0470*/  USEL UR8, URZ, UR8, !UP0 ;  /* 0x00000008ff087287 */ /* 0x000fc4000c000000 */
[----:B------:R-:W-:-:S04]  /*0480*/  UIMAD UR5, UR7, UR15, UR5 ;  /* 0x0000000f070572a4 */ /* 0x000fc8000f8e0205 */
[----:B------:R-:W-:Y:S01]  /*0490*/  UIMAD.WIDE.U32 UR4, UR6, UR12, UR4 ;  /* 0x0000000c060472a5 */ /* 0x000fe2000f8e0004 */
[----:B--2---:R-:W-:-:S03]  /*04a0*/  IADD3 R3, PT, PT, R3, UR9, RZ ;  /* 0x0000000903037c10 */ /* 0x004fc6000fffe0ff */
[----:B------:R-:W-:Y:S01]  /*04b0*/  UIMAD UR9, UR6, UR13, UR5 ;  /* 0x0000000d060972a4 */ /* 0x000fe2000f8e0205 */
[----:B------:R-:W-:Y:S01]  /*04c0*/  VIADDMNMX R3, R3, 0xffffffff, R2, PT ;  /* 0xffffffff03037846 */ /* 0x000fe20003800102 */
[----:B------:R-:W-:-:S03]  /*04d0*/  IMAD.U32 R2, RZ, RZ, UR4 ;  /* 0x00000004ff027e24 */ /* 0x000fc6000f8e00ff */
[----:B------:R-:W-:Y:S02]  /*04e0*/  IADD3 R5, PT, PT, R3, UR8, -R0 ;  /* 0x0000000803057c10 */ /* 0x000fe4000fffe800 */
[----:B------:R-:W-:Y:S01]  /*04f0*/  MOV R3, UR5 ;  /* 0x0000000500037c02 */ /* 0x000fe20008000f00 */
[----:B------:R-:W-:Y:S01]  /*0500*/  IMAD.U32 R3, RZ, RZ, UR9 ;  /* 0x00000009ff037e24 */ /* 0x000fe2000f8e00ff */
[----:B------:R-:W-:Y:S01]  /*0510*/  SHF.R.S32.HI R0, RZ, 0x1f, R5 ;  /* 0x0000001fff007819 */ /* 0x000fe20000011405 */
[----:B------:R-:W-:-:S04]  /*0520*/  IMAD.WIDE.U32 R2, R5, UR20, R2 ;  /* 0x0000001405027c25 */ /* 0x000fc8000f8e0002 */
[----:B------:R-:W-:Y:S01]  /*0530*/  IMAD R0, R0, UR20, RZ ;  /* 0x0000001400007c24 */ /* 0x000fe2000f8e02ff */
[----:B0-----:R-:W-:-:S03]  /*0540*/  LEA R4, P0, R2, UR10, 0x2 ;  /* 0x0000000a02047c11 */ /* 0x001fc6000f8010ff */
[----:B------:R-:W-:-:S05]  /*0550*/  IMAD R9, R5, UR21, R0 ;  /* 0x0000001505097c24 */ /* 0x000fca000f8e0200 */
[----:B------:R-:W-:-:S04]  /*0560*/  IADD3 R3, PT, PT, R3, R9, RZ ;  /* 0x0000000903037210 */ /* 0x000fc80007ffe0ff */
[----:B------:R-:W-:-:S05]  /*0570*/  LEA.HI.X R5, R2, UR11, R3, 0x2, P0 ;  /* 0x0000000b02057c11 */ /* 0x000fca00080f1403 */
[----:B---3--:R-:W-:Y:S01]  /*0580*/  REDG.E.ADD.F32.FTZ.RN.STRONG.GPU desc[UR16][R4.64], R7 ;  /* 0x00000007040079a6 */ /* 0x008fe2000c12f310 */
[----:B------:R-:W-:Y:S05]  /*0590*/  EXIT ;  /* 0x000000000000794d */ /* 0x000fea0003800000 */
        .weak           $__internal_37_$__cuda_sm20_rem_u64
        .type           $__internal_37_$__cuda_sm20_rem_u64,@function
        .size           $__internal_37_$__cuda_sm20_rem_u64,(.L_x_375 - $__internal_37_$__cuda_sm20_rem_u64)
$__internal_37_$__cuda_sm20_rem_u64:
        /* <DEDUP_REMOVED lines=65> */
[----:B------:R-:W-:Y:S06]  /*09b0*/  RET.REL.NODEC R2 `(_ZN2at6native54_GLOBAL__N__757059ea_21_ReplicationPadding_cu_4a93dcdf31replication_pad_backward_kernelIfEEvNS_27GenericPackedTensorAccessorIT_Lm3ENS_16DefaultPtrTraitsElEENS3_IKS4_Lm3ES5_lEEiii) ;  /* 0xfffffff402907950 */ /* 0x000fec0003c3ffff */
.L_x_175:
        /* <DEDUP_REMOVED lines=12> */
.L_x_375:


//--------------------- .text._ZN2at6native54_GLOBAL__N__757059ea_21_ReplicationPadding_cu_4a93dcdf31replication_pad_backward_kernelIdEEvNS_27GenericPackedTensorAccessorIT_Lm3ENS_16DefaultPtrTraitsElEENS3_IKS4_Lm3ES5_lEEiii --------------------------
	.section	.text._ZN2at6native54_GLOBAL__N__757059ea_21_ReplicationPadding_cu_4a93dcdf31replication_pad_backward_kernelIdEEvNS_27GenericPackedTensorAccessorIT_Lm3ENS_16DefaultPtrTraitsElEENS3_IKS4_Lm3ES5_lEEiii,"ax",@progbits
	.align	128
.text._ZN2at6native54_GLOBAL__N__757059ea_21_ReplicationPadding_cu_4a93dcdf31replication_pad_backward_kernelIdEEvNS_27GenericPackedTensorAccessorIT_Lm3ENS_16DefaultPtrTraitsElEENS3_IKS4_Lm3ES5_lEEiii:
        .type           _ZN2at6native54_GLOBAL__N__757059ea_21_ReplicationPadding_cu_4a93dcdf31replication_pad_backward_kernelIdEEvNS_27GenericPackedTensorAccessorIT_Lm3ENS_16DefaultPtrTraitsElEENS3_IKS4_Lm3ES5_lEEiii,@function
        .size           _ZN2at6native54_GLOBAL__N__757059ea_21_ReplicationPadding_cu_4a93dcdf31replication_pad_backward_kernelIdEEvNS_27GenericPackedTensorAccessorIT_Lm3ENS_16DefaultPtrTraitsElEENS3_IKS4_Lm3ES5_lEEiii,(.L_x_377 - _ZN2at6native54_GLOBAL__N__757059ea_21_ReplicationPadding_cu_4a93dcdf31replication_pad_backward_kernelIdEEvNS_27GenericPackedTensorAccessorIT_Lm3ENS_16DefaultPtrTraitsElEENS3_IKS4_Lm3ES5_lEEiii)
        .other          _ZN2at6native54_GLOBAL__N__757059ea_21_ReplicationPadding_cu_4a93dcdf31replication_pad_backward_kernelIdEEvNS_27GenericPackedTensorAccessorIT_Lm3ENS_16DefaultPtrTraitsElEENS3_IKS4_Lm3ES5_lEEiii,@"STO_CUDA_ENTRY STV_DEFAULT"
_ZN2at6native54_GLOBAL__N__757059ea_21_ReplicationPadding_cu_4a93dcdf31replication_pad_backward_kernelIdEEvNS_27GenericPackedTensorAccessorIT_Lm3ENS_16DefaultPtrTraitsElEENS3_IKS4_Lm3ES5_lEEiii:
        /* <DEDUP_REMOVED lines=41> */
.L_x_177:
[----:B------:R-:W-:-:S07]  /*0290*/  MOV R0, 0x2b0 ;  /* 0x000002b000007802 */ /* 0x000fce0000000f00 */
[----:B------:R-:W-:Y:S05]  /*02a0*/  CALL.REL.NOINC `($__internal_38_$__cuda_sm20_rem_u64) ;  /* 0x0000000000b87944 */ /* 0x000fea0003c00000 */
.L_x_178:
[----:B------:R-:W-:Y:S05]  /*02b0*/  BSYNC.RECONVERGENT B0 ;  /* 0x0000000000007941 */ /* 0x000fea0003800200 */
.L_x_176:
        /* <DEDUP_REMOVED lines=30> */
[----:B------:R-:W-:Y:S01]  /*04a0*/  UIMAD UR9, UR6, UR13, UR5 ;  /* 0x0000000d060972a4 */ /* 0x000fe2000f8e0205 */
[----:B------:R-:W-:Y:S01]  /*04b0*/  VIADDMNMX R5, R5, 0xffffffff, R4, PT ;  /* 0xffffffff05057846 */ /* 0x000fe20003800104 */
[----:B------:R-:W-:-:S03]  /*04c0*/  IMAD.U32 R4, RZ, RZ, UR4 ;  /* 0x00000004ff047e24 */ /* 0x000fc6000f8e00ff */
[----:B---3--:R-:W-:Y:S02]  /*04d0*/  IADD3 R7, PT, PT, R5, UR8, -R0 ;  /* 0x0000000805077c10 */ /* 0x008fe4000fffe800 */
        /* <DEDUP_REMOVED lines=9> */
[----:B----4-:R-:W-:Y:S01]  /*0570*/  REDG.E.ADD.F64.RN.STRONG.GPU desc[UR16][R6.64], R2 ;  /* 0x00000002060079a6 */ /* 0x010fe2000c12ff10 */
[----:B------:R-:W-:Y:S05]  /*0580*/  EXIT ;  /* 0x000000000000794d */ /* 0x000fea0003800000 */
        .weak           $__internal_38_$__cuda_sm20_rem_u64
        .type           $__internal_38_$__cuda_sm20_rem_u64,@function
        .size           $__internal_38_$__cuda_sm20_rem_u64,(.L_x_377 - $__internal_38_$__cuda_sm20_rem_u64)
$__internal_38_$__cuda_sm20_rem_u64:
        /* <DEDUP_REMOVED lines=65> */
[----:B------:R-:W-:Y:S06]  /*09a0*/  RET.REL.NODEC R2 `(_ZN2at6native54_GLOBAL__N__757059ea_21_ReplicationPadding_cu_4a93dcdf31replication_pad_backward_kernelIdEEvNS_27GenericPackedTensorAccessorIT_Lm3ENS_16DefaultPtrTraitsElEENS3_IKS4_Lm3ES5_lEEiii) ;  /* 0xfffffff402947950 */ /* 0x000fec0003c3ffff */
.L_x_179:
        /* <DEDUP_REMOVED lines=13> */
.L_x_377:


//--------------------- .text._ZN2at6native54_GLOBAL__N__757059ea_21_ReplicationPadding_cu_4a93dcdf32replication_pad_forward_kernel1dIN3c108BFloat16EEEvNS_27GenericPackedTensorAccessorIKT_Lm3ENS_16DefaultPtrTraitsElEENS5_IS6_Lm3ES8_lEEiii --------------------------
	.section	.text._ZN2at6native54_GLOBAL__N__757059ea_21_ReplicationPadding_cu_4a93dcdf32replication_pad_forward_kernel1dIN3c108BFloat16EEEvNS_27GenericPackedTensorAccessorIKT_Lm3ENS_16DefaultPtrTraitsElEENS5_IS6_Lm3ES8_lEEiii,"ax",@progbits
	.align	128
.text._ZN2at6native54_GLOBAL__N__757059ea_21_ReplicationPadding_cu_4a93dcdf32replication_pad_forward_kernel1dIN3c108BFloat16EEEvNS_27GenericPackedTensorAccessorIKT_Lm3ENS_16DefaultPtrTraitsElEENS5_IS6_Lm3ES8_lEEiii:
        .type           _ZN2at6native54_GLOBAL__N__757059ea_21_ReplicationPadding_cu_4a93dcdf32replication_pad_forward_kernel1dIN3c108BFloat16EEEvNS_27GenericPackedTensorAccessorIKT_Lm3ENS_16DefaultPtrTraitsElEENS5_IS6_Lm3ES8_lEEiii,@function
        .size           _ZN2at6native54_GLOBAL__N__757059ea_21_ReplicationPadding_cu_4a93dcdf32replication_pad_forward_kernel1dIN3c108BFloat16EEEvNS_27GenericPackedTensorAccessorIKT_Lm3ENS_16DefaultPtrTraitsElEENS5_IS6_Lm3ES8_lEEiii,(.L_x_379 - _ZN2at6native54_GLOBAL__N__757059ea_21_ReplicationPadding_cu_4a93dcdf32replication_pad_forward_kernel1dIN3c108BFloat16EEEvNS_27GenericPackedTensorAccessorIKT_Lm3ENS_16DefaultPtrTraitsElEENS5_IS6_Lm3ES8_lEEiii)
        .other          _ZN2at6native54_GLOBAL__N__757059ea_21_ReplicationPadding_cu_4a93dcdf32replication_pad_forward_kernel1dIN3c108BFloat16EEEvNS_27GenericPackedTensorAccessorIKT_Lm3ENS_16DefaultPtrTraitsElEENS5_IS6_Lm3ES8_lEEiii,@"STO_CUDA_ENTRY STV_DEFAULT"
_ZN2at6native54_GLOBAL__N__757059ea_21_ReplicationPadding_cu_4a93dcdf32replication_pad_forward_kernel1dIN3c108BFloat16EEEvNS_27GenericPackedTensorAccessorIKT_Lm3ENS_16DefaultPtrTraitsElEENS5_IS6_Lm3ES8_lEEiii:
        /* <DEDUP_REMOVED lines=30> */
[----:B------:R-:W-:Y:S02]  /*01e0*/  HFMA2 R3, -RZ, RZ, 0, 0 ;  /* 0x00000000ff037431 */ /* 0x000fe400000001ff */
        /* <DEDUP_REMOVED lines=9> */
.L_x_181:
[----:B------:R-:W-:-:S07]  /*0280*/  MOV R0, 0x2a0 ;  /* 0x000002a000007802 */ /* 0x000fce0000000f00 */
[----:B------:R-:W-:Y:S05]  /*0290*/  CALL.REL.NOINC `($__internal_39_$__cuda_sm20_rem_u64) ;  /* 0x0000000000b87944 */ /* 0x000fea0003c00000 */
[----:B------:R-:W-:Y:S01]  /*02a0*/  IMAD.MOV.U32 R2, RZ, RZ, R4 ;  /* 0x000000ffff027224 */ /* 0x000fe200078e0004 */
[----:B------:R-:W-:-:S07]  /*02b0*/  MOV R3, R5 ;  /* 0x0000000500037202 */ /* 0x000fce0000000f00 */
.L_x_182:
[----:B------:R-:W-:Y:S05]  /*02c0*/  BSYNC.RECONVERGENT B0 ;  /* 0x0000000000007941 */ /* 0x000fea0003800200 */
.L_x_180:
[----:B------:R-:W0:Y:S01]  /*02d0*/  LDCU UR9, c[0x0][0x3f0] ;  /* 0x00007e00ff0977ac */ /* 0x000e220008000800 */
[----:B------:R-:W1:Y:S01]  /*02e0*/  LDC R5, c[0x0][0x398] ;  /* 0x0000e600ff057b82 */ /* 0x000e620000000800 */
[----:B------:R-:W2:Y:S07]  /*02f0*/  LDCU.128 UR12, c[0x0][0x3a0] ;  /* 0x00007400ff0c77ac */ /* 0x000eae0008000c00 */
[----:B------:R-:W3:Y:S08]  /*0300*/  LDC.64 R8, c[0x0][0x3b0] ;  /* 0x0000ec00ff087b82 */ /* 0x000ef00000000a00 */
[----:B------:R-:W4:Y:S01]  /*0310*/  LDC.64 R10, c[0x0][0x3b8] ;  /* 0x0000ee00ff0a7b82 */ /* 0x000f220000000a00 */
[----:B0-----:R-:W-:-:S02]  /*0320*/  UIADD3 UR8, UPT, UPT, -UR9, URZ, URZ ;  /* 0x000000ff09087290 */ /* 0x001fc4000fffe1ff */
[----:B------:R-:W-:Y:S02]  /*0330*/  VIMNMX R0, PT, PT, R2, UR9, !PT ;  /* 0x0000000902007c48 */ /* 0x000fe4000ffe0100 */
[----:B------:R-:W-:Y:S02]  /*0340*/  UISETP.LT.AND UP0, UPT, URZ, UR8, UPT ;  /* 0x00000008ff00728c */ /* 0x000fe4000bf01270 */
[----:B--2---:R-:W-:Y:S01]  /*0350*/  UIMAD.WIDE.U32 UR4, UR7, UR14, URZ ;  /* 0x0000000e070472a5 */ /* 0x004fe2000f8e00ff */
[----:B-1----:R-:W-:Y:S01]  /*0360*/  VIADD R5, R5, UR9 ;  /* 0x0000000905057c36 */ /* 0x002fe20008000000 */
[----:B------:R-:W-:Y:S02]  /*0370*/  USEL UR8, URZ, UR8, !UP0 ;  /* 0x00000008ff087287 */ /* 0x000fe4000c000000 */
[----:B------:R-:W-:Y:S02]  /*0380*/  UIMAD UR5, UR7, UR15, UR5 ;  /* 0x0000000f070572a4 */ /* 0x000fe4000f8e0205 */
[----:B------:R-:W-:-:S02]  /*0390*/  VIADDMNMX R5, R5, 0xffffffff, R0, PT ;  /* 0xffffffff05057846 */ /* 0x000fc40003800100 */
[----:B------:R-:W-:Y:S01]  /*03a0*/  VIMNMX R0, PT, PT, RZ, UR9, !PT ;  /* 0x00000009ff007c48 */ /* 0x000fe2000ffe0100 */
[----:B------:R-:W-:-:S03]  /*03b0*/  UIMAD.WIDE.U32 UR4, UR6, UR12, UR4 ;  /* 0x0000000c060472a5 */ /* 0x000fc6000f8e0004 */
[----:B------:R-:W-:Y:S01]  /*03c0*/  IADD3 R5, PT, PT, R5, UR8, -R0 ;  /* 0x0000000805057c10 */ /* 0x000fe2000fffe800 */
[----:B------:R-:W0:Y:S03]  /*03d0*/  LDCU.64 UR8, c[0x0][0x380] ;  /* 0x00007000ff0877ac */ /* 0x000e260008000a00 */
[----:B------:R-:W-:Y:S01]  /*03e0*/  SHF.R.S32.HI R7, RZ, 0x1f, R5 ;  /* 0x0000001fff077819 */ /* 0x000fe20000011405 */
[----:B------:R-:W-:Y:S01]  /*03f0*/  UIMAD UR5, UR6, UR13, UR5 ;  /* 0x0000000d060572a4 */ /* 0x000fe2000f8e0205 */
[----:B------:R-:W1:Y:S03]  /*0400*/  LDCU.64 UR12, c[0x0][0x3d8] ;  /* 0x00007b00ff0c77ac */ /* 0x000e660008000a00 */
[----:B---3--:R-:W-:-:S04]  /*0410*/  IMAD R0, R7, R8, RZ ;  /* 0x0000000807007224 */ /* 0x008fc800078e02ff */
[C---:B------:R-:W-:Y:S02]  /*0420*/  IMAD R7, R5.reuse, R9, R0 ;  /* 0x0000000905077224 */ /* 0x040fe400078e0200 */
[----:B------:R-:W-:-:S05]  /*0430*/  IMAD.WIDE.U32 R4, R5, R8, UR4 ;  /* 0x0000000405047e25 */ /* 0x000fca000f8e0008 */
[----:B------:R-:W-:Y:S02]  /*0440*/  IADD3 R5, PT, PT, R5, R7, RZ ;  /* 0x0000000705057210 */ /* 0x000fe40007ffe0ff */
[----:B0-----:R-:W-:-:S04]  /*0450*/  LEA R6, P0, R4, UR8, 0x1 ;  /* 0x0000000804067c11 */ /* 0x001fc8000f8008ff */
[----:B------:R-:W-:Y:S01]  /*0460*/  LEA.HI.X R7, R4, UR9, R5, 0x1, P0 ;  /* 0x0000000904077c11 */ /* 0x000fe200080f0c05 */
[----:B------:R-:W0:Y:S05]  /*0470*/  LDCU.128 UR8, c[0x0][0x3e0] ;  /* 0x00007c00ff0877ac */ /* 0x000e2a0008000c00 */
[----:B------:R-:W2:Y:S01]  /*0480*/  LDG.E.U16 R7, desc[UR16][R6.64] ;  /* 0x0000001006077981 */ /* 0x000ea2000c1e1500 */
[----:B0-----:R-:W-:Y:S01]  /*0490*/  UIMAD.WIDE.U32 UR4, UR7, UR8, URZ ;  /* 0x00000008070472a5 */ /* 0x001fe2000f8e00ff */
[----:B------:R-:W-:-:S03]  /*04a0*/  IMAD R3, R3, UR10, RZ ;  /* 0x0000000a03037c24 */ /* 0x000fc6000f8e02ff */
[----:B------:R-:W-:Y:S01]  /*04b0*/  UIMAD UR5, UR7, UR9, UR5 ;  /* 0x00000009070572a4 */ /* 0x000fe2000f8e0205 */
[----:B------:R-:W-:-:S03]  /*04c0*/  IMAD R9, R2, UR11, R3 ;  /* 0x0000000b02097c24 */ /* 0x000fc6000f8e0203 */
[----:B-1----:R-:W-:-:S04]  /*04d0*/  UIMAD.WIDE.U32 UR4, UR6, UR12, UR4 ;  /* 0x0000000c060472a5 */ /* 0x002fc8000f8e0004 */
[----:B------:R-:W-:Y:S02]  /*04e0*/  UIMAD UR8, UR6, UR13, UR5 ;  /* 0x0000000d060872a4 */ /* 0x000fe4000f8e0205 */
[----:B------:R-:W-:Y:S01]  /*04f0*/  MOV R5, UR5 ;  /* 0x0000000500057c02 */ /* 0x000fe20008000f00 */
[----:B------:R-:W-:-:S03]  /*0500*/  IMAD.U32 R4, RZ, RZ, UR4 ;  /* 0x00000004ff047e24 */ /* 0x000fc6000f8e00ff */
[----:B------:R-:W-:Y:S02]  /*0510*/  IMAD.U32 R5, RZ, RZ, UR8 ;  /* 0x00000008ff057e24 */ /* 0x000fe4000f8e00ff */
[----:B------:R-:W-:-:S05]  /*0520*/  IMAD.WIDE.U32 R2, R2, UR10, R4 ;  /* 0x0000000a02027c25 */ /* 0x000fca000f8e0004 */
[----:B------:R-:W-:Y:S02]  /*0530*/  IADD3 R0, PT, PT, R3, R9, RZ ;  /* 0x0000000903007210 */ /* 0x000fe40007ffe0ff */
[----:B----4-:R-:W-:-:S04]  /*0540*/  LEA R4, P0, R2, R10, 0x1 ;  /* 0x0000000a02047211 */ /* 0x010fc800078008ff */
[----:B------:R-:W-:-:S05]  /*0550*/  LEA.HI.X R5, R2, R11, R0, 0x1, P0 ;  /* 0x0000000b02057211 */ /* 0x000fca00000f0c00 */
[----:B--2---:R-:W-:Y:S01]  /*0560*/  STG.E.U16 desc[UR16][R4.64], R7 ;  /* 0x0000000704007986 */ /* 0x004fe2000c101510 */
[----:B------:R-:W-:Y:S05]  /*0570*/  EXIT ;  /* 0x000000000000794d */ /* 0x000fea0003800000 */
        .weak           $__internal_39_$__cuda_sm20_rem_u64
        .type           $__internal_39_$__cuda_sm20_rem_u64,@function
        .size           $__internal_39_$__cuda_sm20_rem_u64,(.L_x_379 - $__internal_39_$__cuda_sm20_rem_u64)
$__internal_39_$__cuda_sm20_rem_u64:
        /* <DEDUP_REMOVED lines=65> */
[----:B------:R-:W-:Y:S06]  /*0990*/  RET.REL.NODEC R2 `(_ZN2at6native54_GLOBAL__N__757059ea_21_ReplicationPadding_cu_4a93dcdf32replication_pad_forward_kernel1dIN3c108BFloat16EEEvNS_27GenericPackedTensorAccessorIKT_Lm3ENS_16DefaultPtrTraitsElEENS5_IS6_Lm3ES8_lEEiii) ;  /* 0xfffffff402987950 */ /* 0x000fec0003c3ffff */
.L_x_183:
        /* <DEDUP_REMOVED lines=14> */
.L_x_379:


//--------------------- .text._ZN2at6native54_GLOBAL__N__757059ea_21_ReplicationPadding_cu_4a93dcdf32replication_pad_forward_kernel1dIN3c104HalfEEEvNS_27GenericPackedTensorAccessorIKT_Lm3ENS_16DefaultPtrTraitsElEENS5_IS6_Lm3ES8_lEEiii --------------------------
	.section	.text._ZN2at6native54_GLOBAL__N__757059ea_21_ReplicationPadding_cu_4a93dcdf32replication_pad_forward_kernel1dIN3c104HalfEEEvNS_27GenericPackedTensorAccessorIKT_Lm3ENS_16DefaultPtrTraitsElEENS5_IS6_Lm3ES8_lEEiii,"ax",@progbits
	.align	128
.text._ZN2at6native54_GLOBAL__N__757059ea_21_ReplicationPadding_cu_4a93dcdf32replication_pad_forward_kernel1dIN3c104HalfEEEvNS_27GenericPackedTensorAccessorIKT_Lm3ENS_16DefaultPtrTraitsElEENS5_IS6_Lm3ES8_lEEiii:
        .type           _ZN2at6native54_GLOBAL__N__757059ea_21_ReplicationPadding_cu_4a93dcdf32replication_pad_forward_kernel1dIN3c104HalfEEEvNS_27GenericPackedTensorAccessorIKT_Lm3ENS_16DefaultPtrTraitsElEENS5_IS6_Lm3ES8_lEEiii,@function
        .size           _ZN2at6native54_GLOBAL__N__757059ea_21_ReplicationPadding_cu_4a93dcdf32replication_pad_forward_kernel1dIN3c104HalfEEEvNS_27GenericPackedTensorAccessorIKT_Lm3ENS_16DefaultPtrTraitsElEENS5_IS6_Lm3ES8_lEEiii,(.L_x_381 - _ZN2at6native54_GLOBAL__N__757059ea_21_ReplicationPadding_cu_4a93dcdf32replication_pad_forward_kernel1dIN3c104HalfEEEvNS_27GenericPackedTensorAccessorIKT_Lm3ENS_16DefaultPtrTraitsElEENS5_IS6_Lm3ES8_lEEiii)
        .other          _ZN2at6native54_GLOBAL__N__757059ea_21_ReplicationPadding_cu_4a93dcdf32replication_pad_forward_kernel1dIN3c104HalfEEEvNS_27GenericPackedTensorAccessorIKT_Lm3ENS_16DefaultPtrTraitsElEENS5_IS6_Lm3ES8_lEEiii,@"STO_CUDA_ENTRY STV_DEFAULT"
_ZN2at6native54_GLOBAL__N__757059ea_21_ReplicationPadding_cu_4a93dcdf32replication_pad_forward_kernel1dIN3c104HalfEEEvNS_27GenericPackedTensorAccessorIKT_Lm3ENS_16DefaultPtrTraitsElEENS5_IS6_Lm3ES8_lEEiii:
        /* <DEDUP_REMOVED lines=40> */
.L_x_185:
[----:B------:R-:W-:-:S07]  /*0280*/  MOV R0, 0x2a0 ;  /* 0x000002a000007802 */ /* 0x000fce0000000f00 */
[----:B------:R-:W-:Y:S05]  /*0290*/  CALL.REL.NOINC `($__internal_40_$__cuda_sm20_rem_u64) ;  /* 0x0000000000b87944 */ /* 0x000fea0003c00000 */
[----:B------:R-:W-:Y:S01]  /*02a0*/  IMAD.MOV.U32 R2, RZ, RZ, R4 ;  /* 0x000000ffff027224 */ /* 0x000fe200078e0004 */
[----:B------:R-:W-:-:S07]  /*02b0*/  MOV R3, R5 ;  /* 0x0000000500037202 */ /* 0x000fce0000000f00 */
.L_x_186:
[----:B------:R-:W-:Y:S05]  /*02c0*/  BSYNC.RECONVERGENT B0 ;  /* 0x0000000000007941 */ /* 0x000fea0003800200 */
.L_x_184:
        /* <DEDUP_REMOVED lines=43> */
        .weak           $__internal_40_$__cuda_sm20_rem_u64
        .type           $__internal_40_$__cuda_sm20_rem_u64,@function
        .size           $__internal_40_$__cuda_sm20_rem_u64,(.L_x_381 - $__internal_40_$__cuda_sm20_rem_u64)
$__internal_40_$__cuda_sm20_rem_u64:
        /* <DEDUP_REMOVED lines=65> */
[----:B------:R-:W-:Y:S06]  /*0990*/  RET.REL.NODEC R2 `(_ZN2at6native54_GLOBAL__N__757059ea_21_ReplicationPadding_cu_4a93dcdf32replication_pad_forward_kernel1dIN3c104HalfEEEvNS_27GenericPackedTensorAccessorIKT_Lm3ENS_16DefaultPtrTraitsElEENS5_IS6_Lm3ES8_lEEiii) ;  /* 0xfffffff402987950 */ /* 0x000fec0003c3ffff */
.L_x_187:
        /* <DEDUP_REMOVED lines=14> */
.L_x_381:


//--------------------- .text._ZN2at6native54_GLOBAL__N__757059ea_21_ReplicationPadding_cu_4a93dcdf32replication_pad_forward_kernel1dIN3c107complexIfEEEEvNS_27GenericPackedTensorAccessorIKT_Lm3ENS_16DefaultPtrTraitsElEENS6_IS7_Lm3ES9_lEEiii --------------------------
	.section	.text._ZN2at6native54_GLOBAL__N__757059ea_21_ReplicationPadding_cu_4a93dcdf32replication_pad_forward_kernel1dIN3c107complexIfEEEEvNS_27GenericPackedTensorAccessorIKT_Lm3ENS_16DefaultPtrTraitsElEENS6_IS7_Lm3ES9_lEEiii,"ax",@progbits
	.align	128
.text._ZN2at6native54_GLOBAL__N__757059ea_21_ReplicationPadding_cu_4a93dcdf32replication_pad_forward_kernel1dIN3c107complexIfEEEEvNS_27GenericPackedTensorAccessorIKT_Lm3ENS_16DefaultPtrTraitsElEENS6_IS7_Lm3ES9_lEEiii:
        .type           _ZN2at6native54_GLOBAL__N__757059ea_21_ReplicationPadding_cu_4a93dcdf32replication_pad_forward_kernel1dIN3c107complexIfEEEEvNS_27GenericPackedTensorAccessorIKT_Lm3ENS_16DefaultPtrTraitsElEENS6_IS7_Lm3ES9_lEEiii,@function
        .size           _ZN2at6native54_GLOBAL__N__757059ea_21_ReplicationPadding_cu_4a93dcdf32replication_pad_forward_kernel1dIN3c107complexIfEEEEvNS_27GenericPackedTensorAccessorIKT_Lm3ENS_16DefaultPtrTraitsElEENS6_IS7_Lm3ES9_lEEiii,(.L_x_383 - _ZN2at6native54_GLOBAL__N__757059ea_21_ReplicationPadding_cu_4a93dcdf32replication_pad_forward_kernel1dIN3c107complexIfEEEEvNS_27GenericPackedTensorAccessorIKT_Lm3ENS_16DefaultPtrTraitsElEENS6_IS7_Lm3ES9_lEEiii)
        .other          _ZN2at6native54_GLOBAL__N__757059ea_21_ReplicationPadding_cu_4a93dcdf32replication_pad_forward_kernel1dIN3c107complexIfEEEEvNS_27GenericPackedTensorAccessorIKT_Lm3ENS_16DefaultPtrTraitsElEENS6_IS7_Lm3ES9_lEEiii,@"STO_CUDA_ENTRY STV_DEFAULT"
_ZN2at6native54_GLOBAL__N__757059ea_21_ReplicationPadding_cu_4a93dcdf32replication_pad_forward_kernel1dIN3c107complexIfEEEEvNS_27GenericPackedTensorAccessorIKT_Lm3ENS_16DefaultPtrTraitsElEENS6_IS7_Lm3ES9_lEEiii:
        /* <DEDUP_REMOVED lines=40> */
.L_x_189:
[----:B------:R-:W-:-:S07]  /*0280*/  MOV R0, 0x2a0 ;  /* 0x000002a000007802 */ /* 0x000fce0000000f00 */
[----:B------:R-:W-:Y:S05]  /*0290*/  CALL.REL.NOINC `($__internal_41_$__cuda_sm20_rem_u64) ;  /* 0x0000000000b87944 */ /* 0x000fea0003c00000 */
[----:B------:R-:W-:Y:S01]  /*02a0*/  IMAD.MOV.U32 R2, RZ, RZ, R4 ;  /* 0x000000ffff027224 */ /* 0x000fe200078e0004 */
[----:B------:R-:W-:-:S07]  /*02b0*/  MOV R3, R5 ;  /* 0x0000000500037202 */ /* 0x000fce0000000f00 */
.L_x_190:
[----:B------:R-:W-:Y:S05]  /*02c0*/  BSYNC.RECONVERGENT B0 ;  /* 0x0000000000007941 */ /* 0x000fea0003800200 */
.L_x_188:
        /* <DEDUP_REMOVED lines=27> */
[----:B------:R-:W2:Y:S01]  /*0480*/  LDG.E.64 R6, desc[UR16][R6.64] ;  /* 0x0000001006067981 */ /* 0x000ea2000c1e1b00 */
        /* <DEDUP_REMOVED lines=13> */
[----:B--2---:R-:W-:Y:S01]  /*0560*/  STG.E.64 desc[UR16][R4.64], R6 ;  /* 0x0000000604007986 */ /* 0x004fe2000c101b10 */
[----:B------:R-:W-:Y:S05]  /*0570*/  EXIT ;  /* 0x000000000000794d */ /* 0x000fea0003800000 */
        .weak           $__internal_41_$__cuda_sm20_rem_u64
        .type           $__internal_41_$__cuda_sm20_rem_u64,@function
        .size           $__internal_41_$__cuda_sm20_rem_u64,(.L_x_383 - $__internal_41_$__cuda_sm20_rem_u64)
$__internal_41_$__cuda_sm20_rem_u64:
        /* <DEDUP_REMOVED lines=65> */
[----:B------:R-:W-:Y:S06]  /*0990*/  RET.REL.NODEC R2 `(_ZN2at6native54_GLOBAL__N__757059ea_21_ReplicationPadding_cu_4a93dcdf32replication_pad_forward_kernel1dIN3c107complexIfEEEEvNS_27GenericPackedTensorAccessorIKT_Lm3ENS_16DefaultPtrTraitsElEENS6_IS7_Lm3ES9_lEEiii) ;  /* 0xfffffff402987950 */ /* 0x000fec0003c3ffff */
.L_x_191:
        /* <DEDUP_REMOVED lines=14> */
.L_x_383:


//--------------------- .text._ZN2at6native54_GLOBAL__N__757059ea_21_ReplicationPadding_cu_4a93dcdf32replication_pad_forward_kernel1dIN3c107complexIdEEEEvNS_27GenericPackedTensorAccessorIKT_Lm3ENS_16DefaultPtrTraitsElEENS6_IS7_Lm3ES9_lEEiii --------------------------
	.section	.text._ZN2at6native54_GLOBAL__N__757059ea_21_ReplicationPadding_cu_4a93dcdf32replication_pad_forward_kernel1dIN3c107complexIdEEEEvNS_27GenericPackedTensorAccessorIKT_Lm3ENS_16DefaultPtrTraitsElEENS6_IS7_Lm3ES9_lEEiii,"ax",@progbits
	.align	128
.text._ZN2at6native54_GLOBAL__N__757059ea_21_ReplicationPadding_cu_4a93dcdf32replication_pad_forward_kernel1dIN3c107complexIdEEEEvNS_27GenericPackedTensorAccessorIKT_Lm3ENS_16DefaultPtrTraitsElEENS6_IS7_Lm3ES9_lEEiii:
        .type           _ZN2at6native54_GLOBAL__N__757059ea_21_ReplicationPadding_cu_4a93dcdf32replication_pad_forward_kernel1dIN3c107complexIdEEEEvNS_27GenericPackedTensorAccessorIKT_Lm3ENS_16DefaultPtrTraitsElEENS6_IS7_Lm3ES9_lEEiii,@function
        .size           _ZN2at6native54_GLOBAL__N__757059ea_21_ReplicationPadding_cu_4a93dcdf32replication_pad_forward_kernel1dIN3c107complexIdEEEEvNS_27GenericPackedTensorAccessorIKT_Lm3ENS_16DefaultPtrTraitsElEENS6_IS7_Lm3ES9_lEEiii,(.L_x_385 - _ZN2at6native54_GLOBAL__N__757059ea_21_ReplicationPadding_cu_4a93dcdf32replication_pad_forward_kernel1dIN3c107complexIdEEEEvNS_27GenericPackedTensorAccessorIKT_Lm3ENS_16DefaultPtrTraitsElEENS6_IS7_Lm3ES9_lEEiii)
        .other          _ZN2at6native54_GLOBAL__N__757059ea_21_ReplicationPadding_cu_4a93dcdf32replication_pad_forward_kernel1dIN3c107complexIdEEEEvNS_27GenericPackedTensorAccessorIKT_Lm3ENS_16DefaultPtrTraitsElEENS6_IS7_Lm3ES9_lEEiii,@"STO_CUDA_ENTRY STV_DEFAULT"
_ZN2at6native54_GLOBAL__N__757059ea_21_ReplicationPadding_cu_4a93dcdf32replication_pad_forward_kernel1dIN3c107complexIdEEEEvNS_27GenericPackedTensorAccessorIKT_Lm3ENS_16DefaultPtrTraitsElEENS6_IS7_Lm3ES9_lEEiii:
        /* <DEDUP_REMOVED lines=40> */
.L_x_193:
[----:B------:R-:W-:-:S07]  /*0280*/  MOV R0, 0x2a0 ;  /* 0x000002a000007802 */ /* 0x000fce0000000f00 */
[----:B------:R-:W-:Y:S05]  /*0290*/  CALL.REL.NOINC `($__internal_42_$__cuda_sm20_rem_u64) ;  /* 0x0000000000b87944 */ /* 0x000fea0003c00000 */
[----:B------:R-:W-:Y:S01]  /*02a0*/  IMAD.MOV.U32 R2, RZ, RZ, R4 ;  /* 0x000000ffff027224 */ /* 0x000fe200078e0004 */
[----:B------:R-:W-:-:S07]  /*02b0*/  MOV R3, R5 ;  /* 0x0000000500037202 */ /* 0x000fce0000000f00 */
.L_x_194:
[----:B------:R-:W-:Y:S05]  /*02c0*/  BSYNC.RECONVERGENT B0 ;  /* 0x0000000000007941 */ /* 0x000fea0003800200 */
.L_x_192:
        /* <DEDUP_REMOVED lines=27> */
[----:B------:R-:W2:Y:S01]  /*0480*/  LDG.E.128 R4, desc[UR16][R6.64] ;  /* 0x0000001006047981 */ /* 0x000ea2000c1e1d00 */
        /* <DEDUP_REMOVED lines=13> */
[----:B--2---:R-:W-:Y:S01]  /*0560*/  STG.E.128 desc[UR16][R8.64], R4 ;  /* 0x0000000408007986 */ /* 0x004fe2000c101d10 */
[----:B------:R-:W-:Y:S05]  /*0570*/  EXIT ;  /* 0x000000000000794d */ /* 0x000fea0003800000 */
        .weak           $__internal_42_$__cuda_sm20_rem_u64
        .type           $__internal_42_$__cuda_sm20_rem_u64,@function
        .size           $__internal_42_$__cuda_sm20_rem_u64,(.L_x_385 - $__internal_42_$__cuda_sm20_rem_u64)
$__internal_42_$__cuda_sm20_rem_u64:
        /* <DEDUP_REMOVED lines=65> */
[----:B------:R-:W-:Y:S06]  /*0990*/  RET.REL.NODEC R2 `(_ZN2at6native54_GLOBAL__N__757059ea_21_ReplicationPadding_cu_4a93dcdf32replication_pad_forward_kernel1dIN3c107complexIdEEEEvNS_27GenericPackedTensorAccessorIKT_Lm3ENS_16DefaultPtrTraitsElEENS6_IS7_Lm3ES9_lEEiii) ;  /* 0xfffffff402987950 */ /* 0x000fec0003c3ffff */
.L_x_195:
        /* <DEDUP_REMOVED lines=14> */
.L_x_385:


//--------------------- .text._ZN2at6native54_GLOBAL__N__757059ea_21_ReplicationPadding_cu_4a93dcdf32replication_pad_forward_kernel1dIfEEvNS_27GenericPackedTensorAccessorIKT_Lm3ENS_16DefaultPtrTraitsElEENS3_IS4_Lm3ES6_lEEiii --------------------------
	.section	.text._ZN2at6native54_GLOBAL__N__757059ea_21_ReplicationPadding_cu_4a93dcdf32replication_pad_forward_kernel1dIfEEvNS_27GenericPackedTensorAccessorIKT_Lm3ENS_16DefaultPtrTraitsElEENS3_IS4_Lm3ES6_lEEiii,"ax",@progbits
	.align	128
.text._ZN2at6native54_GLOBAL__N__757059ea_21_ReplicationPadding_cu_4a93dcdf32replication_pad_forward_kernel1dIfEEvNS_27GenericPackedTensorAccessorIKT_Lm3ENS_16DefaultPtrTraitsElEENS3_IS4_Lm3ES6_lEEiii:
        .type           _ZN2at6native54_GLOBAL__N__757059ea_21_ReplicationPadding_cu_4a93dcdf32replication_pad_forward_kernel1dIfEEvNS_27GenericPackedTensorAccessorIKT_Lm3ENS_16DefaultPtrTraitsElEENS3_IS4_Lm3ES6_lEEiii,@function
        .size           _ZN2at6native54_GLOBAL__N__757059ea_21_ReplicationPadding_cu_4a93dcdf32replication_pad_forward_kernel1dIfEEvNS_27GenericPackedTensorAccessorIKT_Lm3ENS_16DefaultPtrTraitsElEENS3_IS4_Lm3ES6_lEEiii,(.L_x_387 - _ZN2at6native54_GLOBAL__N__757059ea_21_ReplicationPadding_cu_4a93dcdf32replication_pad_forward_kernel1dIfEEvNS_27GenericPackedTensorAccessorIKT_Lm3ENS_16DefaultPtrTraitsElEENS3_IS4_Lm3ES6_lEEiii)
        .other          _ZN2at6native54_GLOBAL__N__757059ea_21_ReplicationPadding_cu_4a93dcdf32replication_pad_forward_kernel1dIfEEvNS_27GenericPackedTensorAccessorIKT_Lm3ENS_16DefaultPtrTraitsElEENS3_IS4_Lm3ES6_lEEiii,@"STO_CUDA_ENTRY STV_DEFAULT"
_ZN2at6native54_GLOBAL__N__757059ea_21_ReplicationPadding_cu_4a93dcdf32replication_pad_forward_kernel1dIfEEvNS_27GenericPackedTensorAccessorIKT_Lm3ENS_16DefaultPtrTraitsElEENS3_IS4_Lm3ES6_lEEiii:
        /* <DEDUP_REMOVED lines=40> */
.L_x_197:
[----:B------:R-:W-:-:S07]  /*0280*/  MOV R0, 0x2a0 ;  /* 0x000002a000007802 */ /* 0x000fce0000000f00 */
[----:B------:R-:W-:Y:S05]  /*0290*/  CALL.REL.NOINC `($__internal_43_$__cuda_sm20_rem_u64) ;  /* 0x0000000000b87944 */ /* 0x000fea0003c00000 */
[----:B------:R-:W-:Y:S01]  /*02a0*/  IMAD.MOV.U32 R2, RZ, RZ, R4 ;  /* 0x000000ffff027224 */ /* 0x000fe200078e0004 */
[----:B------:R-:W-:-:S07]  /*02b0*/  MOV R3, R5 ;  /* 0x0000000500037202 */ /* 0x000fce0000000f00 */
.L_x_198:
[----:B------:R-:W-:Y:S05]  /*02c0*/  BSYNC.RECONVERGENT B0 ;  /* 0x0000000000007941 */ /* 0x000fea0003800200 */
.L_x_196:
        /* <DEDUP_REMOVED lines=27> */
[----:B------:R-:W2:Y:S01]  /*0480*/  LDG.E R7, desc[UR16][R6.64] ;  /* 0x0000001006077981 */ /* 0x000ea2000c1e1900 */
        /* <DEDUP_REMOVED lines=13> */
[----:B--2---:R-:W-:Y:S01]  /*0560*/  STG.E desc[UR16][R4.64], R7 ;  /* 0x0000000704007986 */ /* 0x004fe2000c101910 */
[----:B------:R-:W-:Y:S05]  /*0570*/  EXIT ;  /* 0x000000000000794d */ /* 0x000fea0003800000 */
        .weak           $__internal_43_$__cuda_sm20_rem_u64
        .type           $__internal_43_$__cuda_sm20_rem_u64,@function
        .size           $__internal_43_$__cuda_sm20_rem_u64,(.L_x_387 - $__internal_43_$__cuda_sm20_rem_u64)
$__internal_43_$__cuda_sm20_rem_u64:
        /* <DEDUP_REMOVED lines=65> */
[----:B------:R-:W-:Y:S06]  /*0990*/  RET.REL.NODEC R2 `(_ZN2at6native54_GLOBAL__N__757059ea_21_ReplicationPadding_cu_4a93dcdf32replication_pad_forward_kernel1dIfEEvNS_27GenericPackedTensorAccessorIKT_Lm3ENS_16DefaultPtrTraitsElEENS3_IS4_Lm3ES6_lEEiii) ;  /* 0xfffffff402987950 */ /* 0x000fec0003c3ffff */
.L_x_199:
        /* <DEDUP_REMOVED lines=14> */
.L_x_387:


//--------------------- .text._ZN2at6native54_GLOBAL__N__757059ea_21_ReplicationPadding_cu_4a93dcdf32replication_pad_forward_kernel1dIdEEvNS_27GenericPackedTensorAccessorIKT_Lm3ENS_16DefaultPtrTraitsElEENS3_IS4_Lm3ES6_lEEiii --------------------------
	.section	.text._ZN2at6native54_GLOBAL__N__757059ea_21_ReplicationPadding_cu_4a93dcdf32replication_pad_forward_kernel1dIdEEvNS_27GenericPackedTensorAccessorIKT_Lm3ENS_16DefaultPtrTraitsElEENS3_IS4_Lm3ES6_lEEiii,"ax",@progbits
	.align	128
.text._ZN2at6native54_GLOBAL__N__757059ea_21_ReplicationPadding_cu_4a93dcdf32replication_pad_forward_kernel1dIdEEvNS_27GenericPackedTensorAccessorIKT_Lm3ENS_16DefaultPtrTraitsElEENS3_IS4_Lm3ES6_lEEiii:
        .type           _ZN2at6native54_GLOBAL__N__757059ea_21_ReplicationPadding_cu_4a93dcdf32replication_pad_forward_kernel1dIdEEvNS_27GenericPackedTensorAccessorIKT_Lm3ENS_16DefaultPtrTraitsElEENS3_IS4_Lm3ES6_lEEiii,@function
        .size           _ZN2at6native54_GLOBAL__N__757059ea_21_ReplicationPadding_cu_4a93dcdf32replication_pad_forward_kernel1dIdEEvNS_27GenericPackedTensorAccessorIKT_Lm3ENS_16DefaultPtrTraitsElEENS3_IS4_Lm3ES6_lEEiii,(.L_x_389 - _ZN2at6native54_GLOBAL__N__757059ea_21_ReplicationPadding_cu_4a93dcdf32replication_pad_forward_kernel1dIdEEvNS_27GenericPackedTensorAccessorIKT_Lm3ENS_16DefaultPtrTraitsElEENS3_IS4_Lm3ES6_lEEiii)
        .other          _ZN2at6native54_GLOBAL__N__757059ea_21_ReplicationPadding_cu_4a93dcdf32replication_pad_forward_kernel1dIdEEvNS_27GenericPackedTensorAccessorIKT_Lm3ENS_16DefaultPtrTraitsElEENS3_IS4_Lm3ES6_lEEiii,@"STO_CUDA_ENTRY STV_DEFAULT"
_ZN2at6native54_GLOBAL__N__757059ea_21_ReplicationPadding_cu_4a93dcdf32replication_pad_forward_kernel1dIdEEvNS_27GenericPackedTensorAccessorIKT_Lm3ENS_16DefaultPtrTraitsElEENS3_IS4_Lm3ES6_lEEiii:
        /* <DEDUP_REMOVED lines=40> */
.L_x_201:
[----:B------:R-:W-:-:S07]  /*0280*/  MOV R0, 0x2a0 ;  /* 0x000002a000007802 */ /* 0x000fce0000000f00 */
[----:B------:R-:W-:Y:S05]  /*0290*/  CALL.REL.NOINC `($__internal_44_$__cuda_sm20_rem_u64) ;  /* 0x0000000000b87944 */ /* 0x000fea0003c00000 */
[----:B------:R-:W-:Y:S01]  /*02a0*/  IMAD.MOV.U32 R2, RZ, RZ, R4 ;  /* 0x000000ffff027224 */ /* 0x000fe200078e0004 */
[----:B------:R-:W-:-:S07]  /*02b0*/  MOV R3, R5 ;  /* 0x0000000500037202 */ /* 0x000fce0000000f00 */
.L_x_202:
[----:B------:R-:W-:Y:S05]  /*02c0*/  BSYNC.RECONVERGENT B0 ;  /* 0x0000000000007941 */ /* 0x000fea0003800200 */
.L_x_200:
        /* <DEDUP_REMOVED lines=26> */
[----:B------:R-:W0:Y:S04]  /*0470*/  LDCU.128 UR8, c[0x0][0x3e0] ;  /* 0x00007c00ff0877ac */ /* 0x000e280008000c00 */
[----:B------:R2:W3:Y:S01]  /*0480*/  LDG.E.64 R4, desc[UR16][R6.64] ;  /* 0x0000001006047981 */ /* 0x0004e2000c1e1b00 */
[----:B0-----:R-:W-:Y:S01]  /*0490*/  UIMAD.WIDE.U32 UR4, UR7, UR8, URZ ;  /* 0x00000008070472a5 */ /* 0x001fe2000f8e00ff */
[----:B------:R-:W-:-:S03]  /*04a0*/  IMAD R3, R3, UR10, RZ ;  /* 0x0000000a03037c24 */ /* 0x000fc6000f8e02ff */
[----:B------:R-:W-:Y:S01]  /*04b0*/  UIMAD UR5, UR7, UR9, UR5 ;  /* 0x00000009070572a4 */ /* 0x000fe2000f8e0205 */
[----:B--2---:R-:W-:-:S03]  /*04c0*/  IMAD R7, R2, UR11, R3 ;  /* 0x0000000b02077c24 */ /* 0x004fc6000f8e0203 */
        /* <DEDUP_REMOVED lines=9> */
[----:B---3--:R-:W-:Y:S01]  /*0560*/  STG.E.64 desc[UR16][R6.64], R4 ;  /* 0x0000000406007986 */ /* 0x008fe2000c101b10 */
[----:B------:R-:W-:Y:S05]  /*0570*/  EXIT ;  /* 0x000000000000794d */ /* 0x000fea0003800000 */
        .weak           $__internal_44_$__cuda_sm20_rem_u64
        .type           $__internal_44_$__cuda_sm20_rem_u64,@function
        .size           $__internal_44_$__cuda_sm20_rem_u64,(.L_x_389 - $__internal_44_$__cuda_sm20_rem_u64)
$__internal_44_$__cuda_sm20_rem_u64:
        /* <DEDUP_REMOVED lines=65> */
[----:B------:R-:W-:Y:S06]  /*0990*/  RET.REL.NODEC R2 `(_ZN2at6native54_GLOBAL__N__757059ea_21_ReplicationPadding_cu_4a93dcdf32replication_pad_forward_kernel1dIdEEvNS_27GenericPackedTensorAccessorIKT_Lm3ENS_16DefaultPtrTraitsElEENS3_IS4_Lm3ES6_lEEiii) ;  /* 0xfffffff402987950 */ /* 0x000fec0003c3ffff */
.L_x_203:
        /* <DEDUP_REMOVED lines=14> */
.L_x_389:


//--------------------- .text._ZN2at6native54_GLOBAL__N__757059ea_21_ReplicationPadding_cu_4a93dcdf32replication_pad_forward_kernel1dIsEEvNS_27GenericPackedTensorAccessorIKT_Lm3ENS_16DefaultPtrTraitsElEENS3_IS4_Lm3ES6_lEEiii --------------------------
	.section	.text._ZN2at6native54_GLOBAL__N__757059ea_21_ReplicationPadding_cu_4a93dcdf32replication_pad_forward_kernel1dIsEEvNS_27GenericPackedTensorAccessorIKT_Lm3ENS_16DefaultPtrTraitsElEENS3_IS4_Lm3ES6_lEEiii,"ax",@progbits
	.align	128
.text._ZN2at6native54_GLOBAL__N__757059ea_21_ReplicationPadding_cu_4a93dcdf32replication_pad_forward_kernel1dIsEEvNS_27GenericPackedTensorAccessorIKT_Lm3ENS_16DefaultPtrTraitsElEENS3_IS4_Lm3ES6_lEEiii:
        .type           _ZN2at6native54_GLOBAL__N__757059ea_21_ReplicationPadding_cu_4a93dcdf32replication_pad_forward_kernel1dIsEEvNS_27GenericPackedTensorAccessorIKT_Lm3ENS_16DefaultPtrTraitsElEENS3_IS4_Lm3ES6_lEEiii,@function
        .size           _ZN2at6native54_GLOBAL__N__757059ea_21_ReplicationPadding_cu_4a93dcdf32replication_pad_forward_kernel1dIsEEvNS_27GenericPackedTensorAccessorIKT_Lm3ENS_16DefaultPtrTraitsElEENS3_IS4_Lm3ES6_lEEiii,(.L_x_391 - _ZN2at6native54_GLOBAL__N__757059ea_21_ReplicationPadding_cu_4a93dcdf32replication_pad_forward_kernel1dIsEEvNS_27GenericPackedTensorAccessorIKT_Lm3ENS_16DefaultPtrTraitsElEENS3_IS4_Lm3ES6_lEEiii)
        .other          _ZN2at6native54_GLOBAL__N__757059ea_21_ReplicationPadding_cu_4a93dcdf32replication_pad_forward_kernel1dIsEEvNS_27GenericPackedTensorAccessorIKT_Lm3ENS_16DefaultPtrTraitsElEENS3_IS4_Lm3ES6_lEEiii,@"STO_CUDA_ENTRY STV_DEFAULT"
_ZN2at6native54_GLOBAL__N__757059ea_21_ReplicationPadding_cu_4a93dcdf32replication_pad_forward_kernel1dIsEEvNS_27GenericPackedTensorAccessorIKT_Lm3ENS_16DefaultPtrTraitsElEENS3_IS4_Lm3ES6_lEEiii:
        /* <DEDUP_REMOVED lines=40> */
.L_x_205:
[----:B------:R-:W-:-:S07]  /*0280*/  MOV R0, 0x2a0 ;  /* 0x000002a000007802 */ /* 0x000fce0000000f00 */
[----:B------:R-:W-:Y:S05]  /*0290*/  CALL.REL.NOINC `($__internal_45_$__cuda_sm20_rem_u64) ;  /* 0x0000000000b87944 */ /* 0x000fea0003c00000 */
[----:B------:R-:W-:Y:S01]  /*02a0*/  IMAD.MOV.U32 R2, RZ, RZ, R4 ;  /* 0x000000ffff027224 */ /* 0x000fe200078e0004 */
[----:B------:R-:W-:-:S07]  /*02b0*/  MOV R3, R5 ;  /* 0x0000000500037202 */ /* 0x000fce0000000f00 */
.L_x_206:
[----:B------:R-:W-:Y:S05]  /*02c0*/  BSYNC.RECONVERGENT B0 ;  /* 0x0000000000007941 */ /* 0x000fea0003800200 */
.L_x_204:
        /* <DEDUP_REMOVED lines=43> */
        .weak           $__internal_45_$__cuda_sm20_rem_u64
        .type           $__internal_45_$__cuda_sm20_rem_u64,@function
        .size           $__internal_45_$__cuda_sm20_rem_u64,(.L_x_391 - $__internal_45_$__cuda_sm20_rem_u64)
$__internal_45_$__cuda_sm20_rem_u64:
        /* <DEDUP_REMOVED lines=65> */
[----:B------:R-:W-:Y:S06]  /*0990*/  RET.REL.NODEC R2 `(_ZN2at6native54_GLOBAL__N__757059ea_21_ReplicationPadding_cu_4a93dcdf32replication_pad_forward_kernel1dIsEEvNS_27GenericPackedTensorAccessorIKT_Lm3ENS_16DefaultPtrTraitsElEENS3_IS4_Lm3ES6_lEEiii) ;  /* 0xfffffff402987950 */ /* 0x000fec0003c3ffff */
.L_x_207:
        /* <DEDUP_REMOVED lines=14> */
.L_x_391:


//--------------------- .text._ZN2at6native54_GLOBAL__N__757059ea_21_ReplicationPadding_cu_4a93dcdf32replication_pad_forward_kernel1dIlEEvNS_27GenericPackedTensorAccessorIKT_Lm3ENS_16DefaultPtrTraitsElEENS3_IS4_Lm3ES6_lEEiii --------------------------
	.section	.text._ZN2at6native54_GLOBAL__N__757059ea_21_ReplicationPadding_cu_4a93dcdf32replication_pad_forward_kernel1dIlEEvNS_27GenericPackedTensorAccessorIKT_Lm3ENS_16DefaultPtrTraitsElEENS3_IS4_Lm3ES6_lEEiii,"ax",@progbits
	.align	128
.text._ZN2at6native54_GLOBAL__N__757059ea_21_ReplicationPadding_cu_4a93dcdf32replication_pad_forward_kernel1dIlEEvNS_27GenericPackedTensorAccessorIKT_Lm3ENS_16DefaultPtrTraitsElEENS3_IS4_Lm3ES6_lEEiii:
        .type           _ZN2at6native54_GLOBAL__N__757059ea_21_ReplicationPadding_cu_4a93dcdf32replication_pad_forward_kernel1dIlEEvNS_27GenericPackedTensorAccessorIKT_Lm3ENS_16DefaultPtrTraitsElEENS3_IS4_Lm3ES6_lEEiii,@function
        .size           _ZN2at6native54_GLOBAL__N__757059ea_21_ReplicationPadding_cu_4a93dcdf32replication_pad_forward_kernel1dIlEEvNS_27GenericPackedTensorAccessorIKT_Lm3ENS_16DefaultPtrTraitsElEENS3_IS4_Lm3ES6_lEEiii,(.L_x_393 - _ZN2at6native54_GLOBAL__N__757059ea_21_ReplicationPadding_cu_4a93dcdf32replication_pad_forward_kernel1dIlEEvNS_27GenericPackedTensorAccessorIKT_Lm3ENS_16DefaultPtrTraitsElEENS3_IS4_Lm3ES6_lEEiii)
        .other          _ZN2at6native54_GLOBAL__N__757059ea_21_ReplicationPadding_cu_4a93dcdf32replication_pad_forward_kernel1dIlEEvNS_27GenericPackedTensorAccessorIKT_Lm3ENS_16DefaultPtrTraitsElEENS3_IS4_Lm3ES6_lEEiii,@"STO_CUDA_ENTRY STV_DEFAULT"
_ZN2at6native54_GLOBAL__N__757059ea_21_ReplicationPadding_cu_4a93dcdf32replication_pad_forward_kernel1dIlEEvNS_27GenericPackedTensorAccessorIKT_Lm3ENS_16DefaultPtrTraitsElEENS3_IS4_Lm3ES6_lEEiii:
        /* <DEDUP_REMOVED lines=40> */
.L_x_209:
[----:B------:R-:W-:-:S07]  /*0280*/  MOV R0, 0x2a0 ;  /* 0x000002a000007802 */ /* 0x000fce0000000f00 */
[----:B------:R-:W-:Y:S05]  /*0290*/  CALL.REL.NOINC `($__internal_46_$__cuda_sm20_rem_u64) ;  /* 0x0000000000b87944 */ /* 0x000fea0003c00000 */
[----:B------:R-:W-:Y:S01]  /*02a0*/  IMAD.MOV.U32 R2, RZ, RZ, R4 ;  /* 0x000000ffff027224 */ /* 0x000fe200078e0004 */
[----:B------:R-:W-:-:S07]  /*02b0*/  MOV R3, R5 ;  /* 0x0000000500037202 */ /* 0x000fce0000000f00 */
.L_x_210:
[----:B------:R-:W-:Y:S05]  /*02c0*/  BSYNC.RECONVERGENT B0 ;  /* 0x0000000000007941 */ /* 0x000fea0003800200 */
.L_x_208:
        /* <DEDUP_REMOVED lines=43> */
        .weak           $__internal_46_$__cuda_sm20_rem_u64
        .type           $__internal_46_$__cuda_sm20_rem_u64,@function
        .size           $__internal_46_$__cuda_sm20_rem_u64,(.L_x_393 - $__internal_46_$__cuda_sm20_rem_u64)
$__internal_46_$__cuda_sm20_rem_u64:
        /* <DEDUP_REMOVED lines=65> */
[----:B------:R-:W-:Y:S06]  /*0990*/  RET.REL.NODEC R2 `(_ZN2at6native54_GLOBAL__N__757059ea_21_ReplicationPadding_cu_4a93dcdf32replication_pad_forward_kernel1dIlEEvNS_27GenericPackedTensorAccessorIKT_Lm3ENS_16DefaultPtrTraitsElEENS3_IS4_Lm3ES6_lEEiii) ;  /* 0xfffffff402987950 */ /* 0x000fec0003c3ffff */
.L_x_211:
        /* <DEDUP_REMOVED lines=14> */
.L_x_393:


//--------------------- .text._ZN2at6native54_GLOBAL__N__757059ea_21_ReplicationPadding_cu_4a93dcdf32replication_pad_forward_kernel1dIiEEvNS_27GenericPackedTensorAccessorIKT_Lm3ENS_16DefaultPtrTraitsElEENS3_IS4_Lm3ES6_lEEiii --------------------------
	.section	.text._ZN2at6native54_GLOBAL__N__757059ea_21_ReplicationPadding_cu_4a93dcdf32replication_pad_forward_kernel1dIiEEvNS_27GenericPackedTensorAccessorIKT_Lm3ENS_16DefaultPtrTraitsElEENS3_IS4_Lm3ES6_lEEiii,"ax",@progbits
	.align	128
.text._ZN2at6native54_GLOBAL__N__757059ea_21_ReplicationPadding_cu_4a93dcdf32replication_pad_forward_kernel1dIiEEvNS_27GenericPackedTensorAccessorIKT_Lm3ENS_16DefaultPtrTraitsElEENS3_IS4_Lm3ES6_lEEiii:
        .type           _ZN2at6native54_GLOBAL__N__757059ea_21_ReplicationPadding_cu_4a93dcdf32replication_pad_forward_kernel1dIiEEvNS_27GenericPackedTensorAccessorIKT_Lm3ENS_16DefaultPtrTraitsElEENS3_IS4_Lm3ES6_lEEiii,@function
        .size           _ZN2at6native54_GLOBAL__N__757059ea_21_ReplicationPadding_cu_4a93dcdf32replication_pad_forward_kernel1dIiEEvNS_27GenericPackedTensorAccessorIKT_Lm3ENS_16DefaultPtrTraitsElEENS3_IS4_Lm3ES6_lEEiii,(.L_x_395 - _ZN2at6native54_GLOBAL__N__757059ea_21_ReplicationPadding_cu_4a93dcdf32replication_pad_forward_kernel1dIiEEvNS_27GenericPackedTensorAccessorIKT_Lm3ENS_16DefaultPtrTraitsElEENS3_IS4_Lm3ES6_lEEiii)
        .other          _ZN2at6native54_GLOBAL__N__757059ea_21_ReplicationPadding_cu_4a93dcdf32replication_pad_forward_kernel1dIiEEvNS_27GenericPackedTensorAccessorIKT_Lm3ENS_16DefaultPtrTraitsElEENS3_IS4_Lm3ES6_lEEiii,@"STO_CUDA_ENTRY STV_DEFAULT"
_ZN2at6native54_GLOBAL__N__757059ea_21_ReplicationPadding_cu_4a93dcdf32replication_pad_forward_kernel1dIiEEvNS_27GenericPackedTensorAccessorIKT_Lm3ENS_16DefaultPtrTraitsElEENS3_IS4_Lm3ES6_lEEiii:
        /* <DEDUP_REMOVED lines=40> */
.L_x_213:
[----:B------:R-:W-:-:S07]  /*0280*/  MOV R0, 0x2a0 ;  /* 0x000002a000007802 */ /* 0x000fce0000000f00 */
[----:B------:R-:W-:Y:S05]  /*0290*/  CALL.REL.NOINC `($__internal_47_$__cuda_sm20_rem_u64) ;  /* 0x0000000000b87944 */ /* 0x000fea0003c00000 */
[----:B------:R-:W-:Y:S01]  /*02a0*/  IMAD.MOV.U32 R2, RZ, RZ, R4 ;  /* 0x000000ffff027224 */ /* 0x000fe200078e0004 */
[----:B------:R-:W-:-:S07]  /*02b0*/  MOV R3, R5 ;  /* 0x0000000500037202 */ /* 0x000fce0000000f00 */
.L_x_214:
[----:B------:R-:W-:Y:S05]  /*02c0*/  BSYNC.RECONVERGENT B0 ;  /* 0x0000000000007941 */ /* 0x000fea0003800200 */
.L_x_212:
        /* <DEDUP_REMOVED lines=43> */
        .weak           $__internal_47_$__cuda_sm20_rem_u64
        .type           $__internal_47_$__cuda_sm20_rem_u64,@function
        .size           $__internal_47_$__cuda_sm20_rem_u64,(.L_x_395 - $__internal_47_$__cuda_sm20_rem_u64)
$__internal_47_$__cuda_sm20_rem_u64:
        /* <DEDUP_REMOVED lines=65> */
[----:B------:R-:W-:Y:S06]  /*0990*/  RET.REL.NODEC R2 `(_ZN2at6native54_GLOBAL__N__757059ea_21_ReplicationPadding_cu_4a93dcdf32replication_pad_forward_kernel1dIiEEvNS_27GenericPackedTensorAccessorIKT_Lm3ENS_16DefaultPtrTraitsElEENS3_IS4_Lm3ES6_lEEiii) ;  /* 0xfffffff402987950 */ /* 0x000fec0003c3ffff */
.L_x_215:
        /* <DEDUP_REMOVED lines=14> */
.L_x_395:


//--------------------- .text._ZN2at6native54_GLOBAL__N__757059ea_21_ReplicationPadding_cu_4a93dcdf32replication_pad_forward_kernel1dIaEEvNS_27GenericPackedTensorAccessorIKT_Lm3ENS_16DefaultPtrTraitsElEENS3_IS4_Lm3ES6_lEEiii --------------------------
	.section	.text._ZN2at6native54_GLOBAL__N__757059ea_21_ReplicationPadding_cu_4a93dcdf32replication_pad_forward_kernel1dIaEEvNS_27GenericPackedTensorAccessorIKT_Lm3ENS_16DefaultPtrTraitsElEENS3_IS4_Lm3ES6_lEEiii,"ax",@progbits
	.align	128
.text._ZN2at6native54_GLOBAL__N__757059ea_21_ReplicationPadding_cu_4a93dcdf32replication_pad_forward_kernel1dIaEEvNS_27GenericPackedTensorAccessorIKT_Lm3ENS_16DefaultPtrTraitsElEENS3_IS4_Lm3ES6_lEEiii:
        .type           _ZN2at6native54_GLOBAL__N__757059ea_21_ReplicationPadding_cu_4a93dcdf32replication_pad_forward_kernel1dIaEEvNS_27GenericPackedTensorAccessorIKT_Lm3ENS_16DefaultPtrTraitsElEENS3_IS4_Lm3ES6_lEEiii,@function
        .size           _ZN2at6native54_GLOBAL__N__757059ea_21_ReplicationPadding_cu_4a93dcdf32replication_pad_forward_kernel1dIaEEvNS_27GenericPackedTensorAccessorIKT_Lm3ENS_16DefaultPtrTraitsElEENS3_IS4_Lm3ES6_lEEiii,(.L_x_397 - _ZN2at6native54_GLOBAL__N__757059ea_21_ReplicationPadding_cu_4a93dcdf32replication_pad_forward_kernel1dIaEEvNS_27GenericPackedTensorAccessorIKT_Lm3ENS_16DefaultPtrTraitsElEENS3_IS4_Lm3ES6_lEEiii)
        .other          _ZN2at6native54_GLOBAL__N__757059ea_21_ReplicationPadding_cu_4a93dcdf32replication_pad_forward_kernel1dIaEEvNS_27GenericPackedTensorAccessorIKT_Lm3ENS_16DefaultPtrTraitsElEENS3_IS4_Lm3ES6_lEEiii,@"STO_CUDA_ENTRY STV_DEFAULT"
_ZN2at6native54_GLOBAL__N__757059ea_21_ReplicationPadding_cu_4a93dcdf32replication_pad_forward_kernel1dIaEEvNS_27GenericPackedTensorAccessorIKT_Lm3ENS_16DefaultPtrTraitsElEENS3_IS4_Lm3ES6_lEEiii:
        /* <DEDUP_REMOVED lines=40> */
.L_x_217:
[----:B------:R-:W-:-:S07]  /*0280*/  MOV R0, 0x2a0 ;  /* 0x000002a000007802 */ /* 0x000fce0000000f00 */
[----:B------:R-:W-:Y:S05]  /*0290*/  CALL.REL.NOINC `($__internal_48_$__cuda_sm20_rem_u64) ;  /* 0x0000000000b07944 */ /* 0x000fea0003c00000 */
[----:B------:R-:W-:Y:S01]  /*02a0*/  IMAD.MOV.U32 R2, RZ, RZ, R4 ;  /* 0x000000ffff027224 */ /* 0x000fe200078e0004 */
[----:B------:R-:W-:-:S07]  /*02b0*/  MOV R3, R5 ;  /* 0x0000000500037202 */ /* 0x000fce0000000f00 */
.L_x_218:
[----:B------:R-:W-:Y:S05]  /*02c0*/  BSYNC.RECONVERGENT B0 ;  /* 0x0000000000007941 */ /* 0x000fea0003800200 */
.L_x_216:
[----:B------:R-:W0:Y:S01]  /*02d0*/  LDC R5, c[0x0][0x398] ;  /* 0x0000e600ff057b82 */ /* 0x000e220000000800 */
[----:B------:R-:W1:Y:S01]  /*02e0*/  LDCU UR9, c[0x0][0x3f0] ;  /* 0x00007e00ff0977ac */ /* 0x000e620008000800 */
[----:B------:R-:W2:Y:S06]  /*02f0*/  LDCU.128 UR12, c[0x0][0x3a0] ;  /* 0x00007400ff0c77ac */ /* 0x000eac0008000c00 */
[----:B------:R-:W3:Y:S01]  /*0300*/  LDC.64 R8, c[0x0][0x3b0] ;  /* 0x0000ec00ff087b82 */ /* 0x000ee20000000a00 */
[----:B------:R-:W4:Y:S07]  /*0310*/  LDCU.64 UR10, c[0x0][0x380] ;  /* 0x00007000ff0a77ac */ /* 0x000f2e0008000a00 */
[----:B------:R-:W5:Y:S01]  /*0320*/  LDC.64 R10, c[0x0][0x3b8] ;  /* 0x0000ee00ff0a7b82 */ /* 0x000f620000000a00 */
[----:B-1----:R-:W-:-:S02]  /*0330*/  UIADD3 UR8, UPT, UPT, -UR9, URZ, URZ ;  /* 0x000000ff09087290 */ /* 0x002fc4000fffe1ff */
[----:B------:R-:W-:Y:S02]  /*0340*/  VIMNMX R0, PT, PT, R2, UR9, !PT ;  /* 0x0000000902007c48 */ /* 0x000fe4000ffe0100 */
[----:B------:R-:W-:Y:S01]  /*0350*/  UISETP.LT.AND UP0, UPT, URZ, UR8, UPT ;  /* 0x00000008ff00728c */ /* 0x000fe2000bf01270 */
[----:B0-----:R-:W-:Y:S01]  /*0360*/  VIADD R5, R5, UR9 ;  /* 0x0000000905057c36 */ /* 0x001fe20008000000 */
[----:B--2---:R-:W-:Y:S02]  /*0370*/  UIMAD.WIDE.U32 UR4, UR7, UR14, URZ ;  /* 0x0000000e070472a5 */ /* 0x004fe4000f8e00ff */
[----:B------:R-:W-:Y:S02]  /*0380*/  USEL UR8, URZ, UR8, !UP0 ;  /* 0x00000008ff087287 */ /* 0x000fe4000c000000 */
[----:B------:R-:W-:Y:S01]  /*0390*/  VIADDMNMX R5, R5, 0xffffffff, R0, PT ;  /* 0xffffffff05057846 */ /* 0x000fe20003800100 */
[----:B------:R-:W-:Y:S01]  /*03a0*/  UIMAD UR5, UR7, UR15, UR5 ;  /* 0x0000000f070572a4 */ /* 0x000fe2000f8e0205 */
[----:B------:R-:W-:-:S03]  /*03b0*/  VIMNMX R0, PT, PT, RZ, UR9, !PT ;  /* 0x00000009ff007c48 */ /* 0x000fc6000ffe0100 */
[----:B------:R-:W-:Y:S01]  /*03c0*/  UIMAD.WIDE.U32 UR4, UR6, UR12, UR4 ;  /* 0x0000000c060472a5 */ /* 0x000fe2000f8e0004 */
[----:B------:R-:W-:-:S03]  /*03d0*/  IADD3 R0, PT, PT, R5, UR8, -R0 ;  /* 0x0000000805007c10 */ /* 0x000fc6000fffe800 */
[----:B------:R-:W-:Y:S01]  /*03e0*/  UIMAD UR5, UR6, UR13, UR5 ;  /* 0x0000000d060572a4 */ /* 0x000fe2000f8e0205 */
[----:B------:R-:W-:Y:S01]  /*03f0*/  SHF.R.S32.HI R5, RZ, 0x1f, R0 ;  /* 0x0000001fff057819 */ /* 0x000fe20000011400 */
[----:B------:R-:W0:Y:S04]  /*0400*/  LDCU.64 UR12, c[0x0][0x3d8] ;  /* 0x00007b00ff0c77ac */ /* 0x000e280008000a00 */
[-C--:B---3--:R-:W-:Y:S02]  /*0410*/  IMAD R6, R5, R8.reuse, RZ ;  /* 0x0000000805067224 */ /* 0x088fe400078e02ff */
[----:B------:R-:W-:-:S04]  /*0420*/  IMAD.WIDE.U32 R4, R0, R8, UR4 ;  /* 0x0000000400047e25 */ /* 0x000fc8000f8e0008 */
[----:B------:R-:W-:Y:S01]  /*0430*/  IMAD R7, R0, R9, R6 ;  /* 0x0000000900077224 */ /* 0x000fe200078e0206 */
[----:B----4-:R-:W-:-:S04]  /*0440*/  IADD3 R4, P0, PT, R4, UR10, RZ ;  /* 0x0000000a04047c10 */ /* 0x010fc8000ff1e0ff */
[----:B------:R-:W-:Y:S01]  /*0450*/  IADD3.X R5, PT, PT, R5, UR11, R7, P0, !PT ;  /* 0x0000000b05057c10 */ /* 0x000fe200087fe407 */
[----:B------:R-:W1:Y:S04]  /*0460*/  LDCU.128 UR8, c[0x0][0x3e0] ;  /* 0x00007c00ff0877ac */ /* 0x000e680008000c00 */
[----:B------:R2:W3:Y:S01]  /*0470*/  LDG.E.U8 R9, desc[UR16][R4.64] ;  /* 0x0000001004097981 */ /* 0x0004e2000c1e1100 */
[----:B-1----:R-:W-:Y:S01]  /*0480*/  UIMAD.WIDE.U32 UR4, UR7, UR8, URZ ;  /* 0x00000008070472a5 */ /* 0x002fe2000f8e00ff */
[----:B------:R-:W-:-:S03]  /*0490*/  IMAD R3, R3, UR10, RZ ;  /* 0x0000000a03037c24 */ /* 0x000fc6000f8e02ff */
[----:B------:R-:W-:Y:S01]  /*04a0*/  UIMAD UR5, UR7, UR9, UR5 ;  /* 0x00000009070572a4 */ /* 0x000fe2000f8e0205 */
[----:B------:R-:W-:-:S03]  /*04b0*/  IMAD R3, R2, UR11, R3 ;  /* 0x0000000b02037c24 */ /* 0x000fc6000f8e0203 */
[----:B0-----:R-:W-:-:S04]  /*04c0*/  UIMAD.WIDE.U32 UR4, UR6, UR12, UR4 ;  /* 0x0000000c060472a5 */ /* 0x001fc8000f8e0004 */
[----:B------:R-:W-:Y:S02]  /*04d0*/  UIMAD UR8, UR6, UR13, UR5 ;  /* 0x0000000d060872a4 */ /* 0x000fe4000f8e0205 */
[----:B------:R-:W-:Y:S01]  /*04e0*/  IMAD.U32 R7, RZ, RZ, UR5 ;  /* 0x00000005ff077e24 */ /* 0x000fe2000f8e00ff */
[----:B------:R-:W-:-:S03]  /*04f0*/  MOV R6, UR4 ;  /* 0x0000000400067c02 */ /* 0x000fc60008000f00 */
[----:B------:R-:W-:-:S03]  /*0500*/  MOV R7, UR8 ;  /* 0x0000000800077c02 */ /* 0x000fc60008000f00 */
[----:B--2---:R-:W-:-:S03]  /*0510*/  IMAD.WIDE.U32 R4, R2, UR10, R6 ;  /* 0x0000000a02047c25 */ /* 0x004fc6000f8e0006 */
[----:B-----5:R-:W-:-:S04]  /*0520*/  IADD3 R2, P0, PT, R4, R10, RZ ;  /* 0x0000000a04027210 */ /* 0x020fc80007f1e0ff */
[----:B------:R-:W-:-:S05]  /*0530*/  IADD3.X R3, PT, PT, R11, R5, R3, P0, !PT ;  /* 0x000000050b037210 */ /* 0x000fca00007fe403 */
[----:B---3--:R-:W-:Y:S01]  /*0540*/  STG.E.U8 desc[UR16][R2.64], R9 ;  /* 0x0000000902007986 */ /* 0x008fe2000c101110 */
[----:B------:R-:W-:Y:S05]  /*0550*/  EXIT ;  /* 0x000000000000794d */ /* 0x000fea0003800000 */
        .weak           $__internal_48_$__cuda_sm20_rem_u64
        .type           $__internal_48_$__cuda_sm20_rem_u64,@function
        .size           $__internal_48_$__cuda_sm20_rem_u64,(.L_x_397 - $__internal_48_$__cuda_sm20_rem_u64)
$__internal_48_$__cuda_sm20_rem_u64:
        /* <DEDUP_REMOVED lines=65> */
[----:B------:R-:W-:Y:S06]  /*0970*/  RET.REL.NODEC R2 `(_ZN2at6native54_GLOBAL__N__757059ea_21_ReplicationPadding_cu_4a93dcdf32replication_pad_forward_kernel1dIaEEvNS_27GenericPackedTensorAccessorIKT_Lm3ENS_16DefaultPtrTraitsElEENS3_IS4_Lm3ES6_lEEiii) ;  /* 0xfffffff402a07950 */ /* 0x000fec0003c3ffff */
.L_x_219:
        /* <DEDUP_REMOVED lines=16> */
.L_x_397:


//--------------------- .text._ZN2at6native54_GLOBAL__N__757059ea_21_ReplicationPadding_cu_4a93dcdf32replication_pad_forward_kernel1dIhEEvNS_27GenericPackedTensorAccessorIKT_Lm3ENS_16DefaultPtrTraitsElEENS3_IS4_Lm3ES6_lEEiii --------------------------
	.section	.text._ZN2at6native54_GLOBAL__N__757059ea_21_ReplicationPadding_cu_4a93dcdf32replication_pad_forward_kernel1dIhEEvNS_27GenericPackedTensorAccessorIKT_Lm3ENS_16DefaultPtrTraitsElEENS3_IS4_Lm3ES6_lEEiii,"ax",@progbits
	.align	128
.text._ZN2at6native54_GLOBAL__N__757059ea_21_ReplicationPadding_cu_4a93dcdf32replication_pad_forward_kernel1dIhEEvNS_27GenericPackedTensorAccessorIKT_Lm3ENS_16DefaultPtrTraitsElEENS3_IS4_Lm3ES6_lEEiii:
        .type           _ZN2at6native54_GLOBAL__N__757059ea_21_ReplicationPadding_cu_4a93dcdf32replication_pad_forward_kernel1dIhEEvNS_27GenericPackedTensorAccessorIKT_Lm3ENS_16DefaultPtrTraitsElEENS3_IS4_Lm3ES6_lEEiii,@function
        .size           _ZN2at6native54_GLOBAL__N__757059ea_21_ReplicationPadding_cu_4a93dcdf32replication_pad_forward_kernel1dIhEEvNS_27GenericPackedTensorAccessorIKT_Lm3ENS_16DefaultPtrTraitsElEENS3_IS4_Lm3ES6_lEEiii,(.L_x_399 - _ZN2at6native54_GLOBAL__N__757059ea_21_ReplicationPadding_cu_4a93dcdf32replication_pad_forward_kernel1dIhEEvNS_27GenericPackedTensorAccessorIKT_Lm3ENS_16DefaultPtrTraitsElEENS3_IS4_Lm3ES6_lEEiii)
        .other          _ZN2at6native54_GLOBAL__N__757059ea_21_ReplicationPadding_cu_4a93dcdf32replication_pad_forward_kernel1dIhEEvNS_27GenericPackedTensorAccessorIKT_Lm3ENS_16DefaultPtrTraitsElEENS3_IS4_Lm3ES6_lEEiii,@"STO_CUDA_ENTRY STV_DEFAULT"
_ZN2at6native54_GLOBAL__N__757059ea_21_ReplicationPadding_cu_4a93dcdf32replication_pad_forward_kernel1dIhEEvNS_27GenericPackedTensorAccessorIKT_Lm3ENS_16DefaultPtrTraitsElEENS3_IS4_Lm3ES6_lEEiii:
        /* <DEDUP_REMOVED lines=40> */
.L_x_221:
[----:B------:R-:W-:-:S07]  /*0280*/  MOV R0, 0x2a0 ;  /* 0x000002a000007802 */ /* 0x000fce0000000f00 */
[----:B------:R-:W-:Y:S05]  /*0290*/  CALL.REL.NOINC `($__internal_49_$__cuda_sm20_rem_u64) ;  /* 0x0000000000b07944 */ /* 0x000fea0003c00000 */
[----:B------:R-:W-:Y:S01]  /*02a0*/  IMAD.MOV.U32 R2, RZ, RZ, R4 ;  /* 0x000000ffff027224 */ /* 0x000fe200078e0004 */
[----:B------:R-:W-:-:S07]  /*02b0*/  MOV R3, R5 ;  /* 0x0000000500037202 */ /* 0x000fce0000000f00 */
.L_x_222:
[----:B------:R-:W-:Y:S05]  /*02c0*/  BSYNC.RECONVERGENT B0 ;  /* 0x0000000000007941 */ /* 0x000fea0003800200 */
.L_x_220:
        /* <DEDUP_REMOVED lines=41> */
        .weak           $__internal_49_$__cuda_sm20_rem_u64
        .type           $__internal_49_$__cuda_sm20_rem_u64,@function
        .size           $__internal_49_$__cuda_sm20_rem_u64,(.L_x_399 - $__internal_49_$__cuda_sm20_rem_u64)
$__internal_49_$__cuda_sm20_rem_u64:
        /* <DEDUP_REMOVED lines=65> */
[----:B------:R-:W-:Y:S06]  /*0970*/  RET.REL.NODEC R2 `(_ZN2at6native54_GLOBAL__N__757059ea_21_ReplicationPadding_cu_4a93dcdf32replication_pad_forward_kernel1dIhEEvNS_27GenericPackedTensorAccessorIKT_Lm3ENS_16DefaultPtrTraitsElEENS3_IS4_Lm3ES6_lEEiii) ;  /* 0xfffffff402a07950 */ /* 0x000fec0003c3ffff */
.L_x_223:
        /* <DEDUP_REMOVED lines=16> */
.L_x_399:


//--------------------- .text._ZN2at6native54_GLOBAL__N__757059ea_21_ReplicationPadding_cu_4a93dcdf31replication_pad_backward_kernelIN3c108BFloat16EEEvNS_27GenericPackedTensorAccessorIT_Lm5ENS_16DefaultPtrTraitsElEENS5_IKS6_Lm5ES7_lEEiiiii --------------------------
	.section	.text._ZN2at6native54_GLOBAL__N__757059ea_21_ReplicationPadding_cu_4a93dcdf31replication_pad_backward_kernelIN3c108BFloat16EEEvNS_27GenericPackedTensorAccessorIT_Lm5ENS_16DefaultPtrTraitsElEENS5_IKS6_Lm5ES7_lEEiiiii,"ax",@progbits
	.align	128
.text._ZN2at6native54_GLOBAL__N__757059ea_21_ReplicationPadding_cu_4a93dcdf31replication_pad_backward_kernelIN3c108BFloat16EEEvNS_27GenericPackedTensorAccessorIT_Lm5ENS_16DefaultPtrTraitsElEENS5_IKS6_Lm5ES7_lEEiiiii:
        .type           _ZN2at6native54_GLOBAL__N__757059ea_21_ReplicationPadding_cu_4a93dcdf31replication_pad_backward_kernelIN3c108BFloat16EEEvNS_27GenericPackedTensorAccessorIT_Lm5ENS_16DefaultPtrTraitsElEENS5_IKS6_Lm5ES7_lEEiiiii,@function
        .size           _ZN2at6native54_GLOBAL__N__757059ea_21_ReplicationPadding_cu_4a93dcdf31replication_pad_backward_kernelIN3c108BFloat16EEEvNS_27GenericPackedTensorAccessorIT_Lm5ENS_16DefaultPtrTraitsElEENS5_IKS6_Lm5ES7_lEEiiiii,(.L_x_401 - _ZN2at6native54_GLOBAL__N__757059ea_21_ReplicationPadding_cu_4a93dcdf31replication_pad_backward_kernelIN3c108BFloat16EEEvNS_27GenericPackedTensorAccessorIT_Lm5ENS_16DefaultPtrTraitsElEENS5_IKS6_Lm5ES7_lEEiiiii)
        .other          _ZN2at6native54_GLOBAL__N__757059ea_21_ReplicationPadding_cu_4a93dcdf31replication_pad_backward_kernelIN3c108BFloat16EEEvNS_27GenericPackedTensorAccessorIT_Lm5ENS_16DefaultPtrTraitsElEENS5_IKS6_Lm5ES7_lEEiiiii,@"STO_CUDA_ENTRY STV_DEFAULT"
_ZN2at6native54_GLOBAL__N__757059ea_21_ReplicationPadding_cu_4a93dcdf31replication_pad_backward_kernelIN3c108BFloat16EEEvNS_27GenericPackedTensorAccessorIT_Lm5ENS_16DefaultPtrTraitsElEENS5_IKS6_Lm5ES7_lEEiiiii:
        /* <DEDUP_REMOVED lines=47> */
.L_x_225:
[----:B------:R-:W0:Y:S01]  /*02f0*/  LDCU.64 UR4, c[0x0][0x400] ;  /* 0x00008000ff0477ac */ /* 0x000e220008000a00 */
[----:B------:R-:W-:Y:S02]  /*0300*/  MOV R11, R2 ;  /* 0x00000002000b7202 */ /* 0x000fe40000000f00 */
[----:B------:R-:W-:Y:S02]  /*0310*/  MOV R12, R3 ;  /* 0x00000003000c7202 */ /* 0x000fe40000000f00 */
[----:B------:R-:W-:Y:S01]  /*0320*/  MOV R8, 0x360 ;  /* 0x0000036000087802 */ /* 0x000fe20000000f00 */
[----:B0-----:R-:W-:Y:S02]  /*0330*/  IMAD.U32 R10, RZ, RZ, UR4 ;  /* 0x00000004ff0a7e24 */ /* 0x001fe4000f8e00ff */
[----:B------:R-:W-:-:S07]  /*0340*/  IMAD.U32 R9, RZ, RZ, UR5 ;  /* 0x00000005ff097e24 */ /* 0x000fce000f8e00ff */
[----:B------:R-:W-:Y:S05]  /*0350*/  CALL.REL.NOINC `($__internal_50_$__cuda_sm20_div_s64) ;  /* 0x0000000800f47944 */ /* 0x000fea0003c00000 */
        /* <DEDUP_REMOVED lines=10> */
.L_x_226:
[----:B------:R-:W-:Y:S05]  /*0400*/  BSYNC.RECONVERGENT B0 ;  /* 0x0000000000007941 */ /* 0x000fea0003800200 */
.L_x_224:
        /* <DEDUP_REMOVED lines=24> */
.L_x_228:
[----:B------:R-:W-:Y:S02]  /*0590*/  MOV R6, R4 ;  /* 0x0000000400067202 */ /* 0x000fe40000000f00 */
[----:B------:R-:W-:-:S07]  /*05a0*/  MOV R4, 0x5c0 ;  /* 0x000005c000047802 */ /* 0x000fce0000000f00 */
[----:B------:R-:W-:Y:S05]  /*05b0*/  CALL.REL.NOINC `($__internal_51_$__cuda_sm20_rem_s64) ;  /* 0x0000000c00a87944 */ /* 0x000fea0003c00000 */
.L_x_229:
[----:B------:R-:W-:Y:S05]  /*05c0*/  BSYNC.RECONVERGENT B0 ;  /* 0x0000000000007941 */ /* 0x000fea0003800200 */
.L_x_227:
        /* <DEDUP_REMOVED lines=31> */
.L_x_231:
[----:B------:R-:W-:Y:S01]  /*07c0*/  IMAD.U32 R11, RZ, RZ, UR5 ;  /* 0x00000005ff0b7e24 */ /* 0x000fe2000f8e00ff */
[----:B------:R-:W-:Y:S01]  /*07d0*/  MOV R10, UR4 ;  /* 0x00000004000a7c02 */ /* 0x000fe20008000f00 */
[----:B------:R-:W-:Y:S01]  /*07e0*/  IMAD.MOV.U32 R11, RZ, RZ, R2 ;  /* 0x000000ffff0b7224 */ /* 0x000fe200078e0002 */
[----:B------:R-:W-:Y:S01]  /*07f0*/  MOV R12, R3 ;  /* 0x00000003000c7202 */ /* 0x000fe20000000f00 */
[----:B------:R-:W-:Y:S01]  /*0800*/  IMAD.U32 R9, RZ, RZ, UR6 ;  /* 0x00000006ff097e24 */ /* 0x000fe2000f8e00ff */
[----:B------:R-:W-:-:S07]  /*0810*/  MOV R8, 0x830 ;  /* 0x0000083000087802 */ /* 0x000fce0000000f00 */
[----:B------:R-:W-:Y:S05]  /*0820*/  CALL.REL.NOINC `($__internal_50_$__cuda_sm20_div_s64) ;  /* 0x0000000400c07944 */ /* 0x000fea0003c00000 */
[----:B------:R-:W-:-:S07]  /*0830*/  IMAD.MOV.U32 R2, RZ, RZ, R10 ;  /* 0x000000ffff027224 */ /* 0x000fce00078e000a */
.L_x_232:
[----:B------:R-:W-:Y:S05]  /*0840*/  BSYNC.RECONVERGENT B0 ;  /* 0x0000000000007941 */ /* 0x000fea0003800200 */
.L_x_230:
[----:B------:R-:W0:Y:S01]  /*0850*/  S2UR UR12, SR_CTAID.Y ;  /* 0x00000000000c79c3 */ /* 0x000e220000002600 */
[----:B------:R-:W1:Y:S01]  /*0860*/  LDCU.128 UR16, c[0x0][0x430] ;  /* 0x00008600ff1077ac */ /* 0x000e620008000c00 */
[----:B------:R-:W2:Y:S06]  /*0870*/  LDCU.128 UR20, c[0x0][0x3b0] ;  /* 0x00007600ff1477ac */ /* 0x000eac0008000c00 */
[----:B------:R-:W3:Y:S01]  /*0880*/  S2UR UR11, SR_CTAID.Z ;  /* 0x00000000000b79c3 */ /* 0x000ee20000002700 */
[----:B------:R-:W3:Y:S01]  /*0890*/  LDCU UR4, c[0x0][0x440] ;  /* 0x00008800ff0477ac */ /* 0x000ee20008000800 */
[----:B------:R-:W4:Y:S06]  /*08a0*/  LDCU.128 UR28, c[0x0][0x3c0] ;  /* 0x00007800ff1c77ac */ /* 0x000f2c0008000c00 */
[----:B------:R-:W4:Y:S01]  /*08b0*/  LDC R4, c[0x0][0x3a8] ;  /* 0x0000ea00ff047b82 */ /* 0x000f220000000800 */
[----:B-1----:R-:W-:-:S02]  /*08c0*/  UIADD3 UR10, UPT, UPT, -UR18, URZ, URZ ;  /* 0x000000ff120a7290 */ /* 0x002fc4000fffe1ff */
[----:B------:R-:W-:Y:S02]  /*08d0*/  VIMNMX R3, PT, PT, R0, UR18, !PT ;  /* 0x0000001200037c48 */ /* 0x000fe4000ffe0100 */
[----:B------:R-:W-:-:S03]  /*08e0*/  UISETP.LT.AND UP0, UPT, URZ, UR10, UPT ;  /* 0x0000000aff00728c */ /* 0x000fc6000bf01270 */
[----:B------:R-:W1:Y:S01]  /*08f0*/  LDC R12, c[0x0][0x3a0] ;  /* 0x0000e800ff0c7b82 */ /* 0x000e620000000800 */
[----:B0-----:R-:W-:Y:S02]  /*0900*/  UIADD3 UR12, UPT, UPT, UR12, UR19, URZ ;  /* 0x000000130c0c7290 */ /* 0x001fe4000fffe0ff */
[----:B------:R-:W-:Y:S02]  /*0910*/  USEL UR10, URZ, UR10, !UP0 ;  /* 0x0000000aff0a7287 */ /* 0x000fe4000c000000 */
[----:B------:R-:W-:Y:S02]  /*0920*/  USHF.R.S32.HI UR14, URZ, 0x1f, UR12 ;  /* 0x0000001fff0e7899 */ /* 0x000fe4000801140c */
[----:B---3--:R-:W-:Y:S01]  /*0930*/  UIADD3 UR11, UPT, UPT, UR11, UR4, URZ ;  /* 0x000000040b0b7290 */ /* 0x008fe2000fffe0ff */
[----:B------:R-:W0:Y:S01]  /*0940*/  LDC.64 R10, c[0x0][0x428] ;  /* 0x00010a00ff0a7b82 */ /* 0x000e220000000a00 */
[----:B--2---:R-:W-:Y:S02]  /*0950*/  UIMAD UR6, UR14, UR22, URZ ;  /* 0x000000160e0672a4 */ /* 0x004fe4000f8e02ff */
[----:B------:R-:W-:-:S02]  /*0960*/  UIMAD.WIDE.U32 UR4, UR12, UR22, URZ ;  /* 0x000000160c0472a5 */ /* 0x000fc4000f8e00ff */
[----:B------:R-:W-:Y:S02]  /*0970*/  UIMAD UR6, UR12, UR23, UR6 ;  /* 0x000000170c0672a4 */ /* 0x000fe4000f8e0206 */
[----:B------:R-:W-:Y:S01]  /*0980*/  USHF.R.S32.HI UR13, URZ, 0x1f, UR11 ;  /* 0x0000001fff0d7899 */ /* 0x000fe2000801140b */
[----:B----4-:R-:W-:Y:S01]  /*0990*/  IADD3 R4, PT, PT, R4, UR18, RZ ;  /* 0x0000001204047c10 */ /* 0x010fe2000fffe0ff */
[----:B------:R-:W-:Y:S01]  /*09a0*/  UIADD3 UR5, UPT, UPT, UR5, UR6, URZ ;  /* 0x0000000605057290 */ /* 0x000fe2000fffe0ff */
[----:B------:R-:W2:Y:S01]  /*09b0*/  LDC R15, c[0x0][0x398] ;  /* 0x0000e600ff0f7b82 */ /* 0x000ea20000000800 */
[----:B------:R-:W-:Y:S01]  /*09c0*/  UIMAD UR6, UR13, UR20, URZ ;  /* 0x000000140d0672a4 */ /* 0x000fe2000f8e02ff */
[----:B------:R-:W-:Y:S01]  /*09d0*/  VIADDMNMX R4, R4, 0xffffffff, R3, PT ;  /* 0xffffffff04047846 */ /* 0x000fe20003800103 */
[----:B------:R-:W-:Y:S01]  /*09e0*/  UIMAD.WIDE.U32 UR8, UR11, UR20, UR4 ;  /* 0x000000140b0872a5 */ /* 0x000fe2000f8e0004 */
[----:B------:R-:W-:Y:S01]  /*09f0*/  VIMNMX R3, PT, PT, RZ, UR18, !PT ;  /* 0x00000012ff037c48 */ /* 0x000fe2000ffe0100 */
[----:B------:R-:W-:Y:S01]  /*0a00*/  UIMAD UR15, UR11, UR21, UR6 ;  /* 0x000000150b0f72a4 */ /* 0x000fe2000f8e0206 */
[----:B-1----:R-:W-:Y:S01]  /*0a10*/  VIADD R12, R12, UR17 ;  /* 0x000000110c0c7c36 */ /* 0x002fe20008000000 */
[----:B------:R-:W1:Y:S01]  /*0a20*/  LDCU.128 UR20, c[0x0][0x3d0] ;  /* 0x00007a00ff1477ac */ /* 0x000e620008000c00 */
[----:B------:R-:W-:Y:S01]  /*0a30*/  IADD3 R3, PT, PT, R4, UR10, -R3 ;  /* 0x0000000a04037c10 */ /* 0x000fe2000fffe803 */
[----:B------:R-:W-:Y:S01]  /*0a40*/  IMAD.U32 R9, RZ, RZ, UR9 ;  /* 0x00000009ff097e24 */ /* 0x000fe2000f8e00ff */
[----:B------:R-:W-:-:S02]  /*0a50*/  UIADD3 UR10, UPT, UPT, UR9, UR15, URZ ;  /* 0x0000000f090a7290 */ /* 0x000fc4000fffe0ff */
[----:B------:R-:W-:Y:S01]  /*0a60*/  SHF.R.S32.HI R4, RZ, 0x1f, R3 ;  /* 0x0000001fff047819 */ /* 0x000fe20000011403 */
[----:B------:R-:W3:Y:S01]  /*0a70*/  LDCU.128 UR4, c[0x0][0x410] ;  /* 0x00008200ff0477ac */ /* 0x000ee20008000c00 */
[----:B------:R-:W-:Y:S02]  /*0a80*/  IMAD.U32 R8, RZ, RZ, UR8 ;  /* 0x00000008ff087e24 */ /* 0x000fe4000f8e00ff */
[----:B0-----:R-:W-:Y:S01]  /*0a90*/  IMAD R14, R7, R10, RZ ;  /* 0x0000000a070e7224 */ /* 0x001fe200078e02ff */
[----:B------:R-:W0:Y:S01]  /*0aa0*/  LDCU.64 UR18, c[0x0][0x408] ;  /* 0x00008100ff1277ac */ /* 0x000e220008000a00 */
[----:B------:R-:W-:Y:S02]  /*0ab0*/  MOV R9, UR10 ;  /* 0x0000000a00097c02 */ /* 0x000fe40008000f00 */
[----:B------:R-:W-:Y:S01]  /*0ac0*/  IMAD R17, R0, R11, R14 ;  /* 0x0000000b00117224 */ /* 0x000fe200078e020e */
[----:B------:R-:W-:Y:S01]  /*0ad0*/  UIADD3 UR10, UPT, UPT, -UR17, URZ, URZ ;  /* 0x000000ff110a7290 */ /* 0x000fe2000fffe1ff */
[----:B--2---:R-:W-:Y:S01]  /*0ae0*/  IADD3 R7, PT, PT, R15, UR16, RZ ;  /* 0x000000100f077c10 */ /* 0x004fe2000fffe0ff */
[----:B-1----:R-:W-:-:S02]  /*0af0*/  IMAD R4, R4, UR20, RZ ;  /* 0x0000001404047c24 */ /* 0x002fc4000f8e02ff */
[----:B------:R-:W-:Y:S01]  /*0b00*/  UISETP.LT.AND UP0, UPT, URZ, UR10, UPT ;  /* 0x0000000aff00728c */ /* 0x000fe2000bf01270 */
[C---:B------:R-:W-:Y:S01]  /*0b10*/  IMAD.WIDE.U32 R8, R3.reuse, UR20, R8 ;  /* 0x0000001403087c25 */ /* 0x040fe2000f8e0008 */
[----:B------:R-:W-:Y:S02]  /*0b20*/  SHF.R.S32.HI R15, RZ, 0x1f, R6 ;  /* 0x0000001fff0f7819 */ /* 0x000fe40000011406 */
[----:B------:R-:W-:Y:S01]  /*0b30*/  USEL UR10, URZ, UR10, !UP0 ;  /* 0x0000000aff0a7287 */ /* 0x000fe2000c000000 */
[----:B------:R-:W-:Y:S01]  /*0b40*/  IMAD R5, R3, UR21, R4 ;  /* 0x0000001503057c24 */ /* 0x000fe2000f8e0204 */
[----:B---3--:R-:W-:Y:S01]  /*0b50*/  UIMAD UR14, UR14, UR4, URZ ;  /* 0x000000040e0e72a4 */ /* 0x008fe2000f8e02ff */
[----:B------:R-:W-:Y:S01]  /*0b60*/  VIMNMX R3, PT, PT, R6, UR17, !PT ;  /* 0x0000001106037c48 */ /* 0x000fe2000ffe0100 */
[----:B------:R-:W-:Y:S01]  /*0b70*/  UIMAD.WIDE.U32 UR8, UR12, UR4, URZ ;  /* 0x000000040c0872a5 */ /* 0x000fe2000f8e00ff */
[----:B------:R-:W-:Y:S01]  /*0b80*/  IMAD.IADD R9, R9, 0x1, R5 ;  /* 0x0000000109097824 */ /* 0x000fe200078e0205 */
[----:B------:R-:W-:Y:S01]  /*0b90*/  UIMAD UR5, UR12, UR5, UR14 ;  /* 0x000000050c0572a4 */ /* 0x000fe2000f8e020e */
[----:B------:R-:W1:Y:S01]  /*0ba0*/  LDC.64 R4, c[0x0][0x420] ;  /* 0x00010800ff047b82 */ /* 0x000e620000000a00 */
[----:B0-----:R-:W-:Y:S01]  /*0bb0*/  UIMAD UR13, UR13, UR18, URZ ;  /* 0x000000120d0d72a4 */ /* 0x001fe2000f8e02ff */
[----:B------:R-:W-:Y:S01]  /*0bc0*/  VIADDMNMX R12, R12, 0xffffffff, R3, PT ;  /* 0xffffffff0c0c7846 */ /* 0x000fe20003800103 */
[----:B------:R-:W-:Y:S01]  /*0bd0*/  UIADD3 UR5, UPT, UPT, UR9, UR5, URZ ;  /* 0x0000000509057290 */ /* 0x000fe2000fffe0ff */
[----:B------:R-:W-:Y:S01]  /*0be0*/  VIMNMX R3, PT, PT, RZ, UR17, !PT ;  /* 0x00000011ff037c48 */ /* 0x000fe2000ffe0100 */
[----:B------:R-:W-:Y:S01]  /*0bf0*/  UMOV UR4, UR8 ;  /* 0x0000000800047c82 */ /* 0x000fe20008000000 */
[----:B------:R-:W-:-:S02]  /*0c00*/  UIMAD UR13, UR11, UR19, UR13 ;  /* 0x000000130b0d72a4 */ /* 0x000fc4000f8e020d */
[----:B------:R-:W-:Y:S01]  /*0c10*/  UIMAD.WIDE.U32 UR4, UR11, UR18, UR4 ;  /* 0x000000120b0472a5 */ /* 0x000fe2000f8e0004 */
[----:B------:R-:W-:Y:S01]  /*0c20*/  IADD3 R13, PT, PT, R12, UR10, -R3 ;  /* 0x0000000a0c0d7c10 */ /* 0x000fe2000fffe803 */
[----:B------:R-:W-:Y:S02]  /*0c30*/  UIADD3 UR8, UPT, UPT, -UR16, URZ, URZ ;  /* 0x000000ff10087290 */ /* 0x000fe4000fffe1ff */
[----:B------:R-:W-:Y:S01]  /*0c40*/  VIMNMX R12, PT, PT, R2, UR16, !PT ;  /* 0x00000010020c7c48 */ /* 0x000fe2000ffe0100 */
[----:B------:R-:W-:Y:S01]  /*0c50*/  UIADD3 UR5, UPT, UPT, UR5, UR13, URZ ;  /* 0x0000000d05057290 */ /* 0x000fe2000fffe0ff */
[----:B------:R-:W-:Y:S01]  /*0c60*/  VIMNMX R3, PT, PT, RZ, UR16, !PT ;  /* 0x00000010ff037c48 */ /* 0x000fe2000ffe0100 */
[----:B------:R-:W-:Y:S01]  /*0c70*/  UISETP.LT.AND UP0, UPT, URZ, UR8, UPT ;  /* 0x00000008ff00728c */ /* 0x000fe2000bf01270 */
[----:B------:R-:W-:Y:S01]  /*0c80*/  VIADDMNMX R12, R7, 0xffffffff, R12, PT ;  /* 0xffffffff070c7846 */ /* 0x000fe2000380010c */
[----:B------:R-:W-:Y:S01]  /*0c90*/  IMAD.WIDE.U32 R8, R13, UR30, R8 ;  /* 0x0000001e0d087c25 */ /* 0x000fe2000f8e0008 */
[----:B------:R-:W-:-:S03]  /*0ca0*/  SHF.R.S32.HI R14, RZ, 0x1f, R13 ;  /* 0x0000001fff0e7819 */ /* 0x000fc6000001140d */
[----:B------:R-:W-:Y:S01]  /*0cb0*/  IMAD.WIDE.U32 R10, R0, R10, UR4 ;  /* 0x00000004000a7e25 */ /* 0x000fe2000f8e000a */
[----:B------:R-:W-:Y:S01]  /*0cc0*/  USEL UR4, URZ, UR8, !UP0 ;  /* 0x00000008ff047287 */ /* 0x000fe2000c000000 */
[----:B------:R-:W-:Y:S02]  /*0cd0*/  SHF.R.S32.HI R0, RZ, 0x1f, R2 ;  /* 0x0000001fff007819 */ /* 0x000fe40000011402 */
[-C--:B-1----:R-:W-:Y:S02]  /*0ce0*/  IMAD R15, R15, R4.reuse, RZ ;  /* 0x000000040f0f7224 */ /* 0x082fe400078e02ff */
[----:B------:R-:W-:Y:S01]  /*0cf0*/  IMAD.IADD R11, R11, 0x1, R17 ;  /* 0x000000010b0b7824 */ /* 0x000fe200078e0211 */
[----:B------:R-:W-:Y:S01]  /*0d00*/  IADD3 R7, PT, PT, R12, UR4, -R3 ;  /* 0x000000040c077c10 */ /* 0x000fe2000fffe803 */
[----:B------:R-:W-:Y:S02]  /*0d10*/  IMAD R15, R6, R5, R15 ;  /* 0x00000005060f7224 */ /* 0x000fe400078e020f */
[----:B------:R-:W-:Y:S01]  /*0d20*/  IMAD R14, R14, UR30, RZ ;  /* 0x0000001e0e0e7c24 */ /* 0x000fe2000f8e02ff */
[----:B------:R-:W-:Y:S01]  /*0d30*/  SHF.R.S32.HI R3, RZ, 0x1f, R7 ;  /* 0x0000001fff037819 */ /* 0x000fe20000011407 */
[----:B------:R-:W0:Y:S01]  /*0d40*/  LDCU.64 UR4, c[0x0][0x380] ;  /* 0x00007000ff0477ac */ /* 0x000e220008000a00 */
[----:B------:R-:W-:-:S04]  /*0d50*/  IMAD.WIDE.U32 R4, R6, R4, R10 ;  /* 0x0000000406047225 */ /* 0x000fc800078e000a */
[----:B------:R-:W-:Y:S01]  /*0d60*/  IMAD R17, R13, UR31, R14 ;  /* 0x0000001f0d117c24 */ /* 0x000fe2000f8e020e */
[----:B------:R-:W-:Y:S01]  /*0d70*/  IADD3 R5, PT, PT, R5, R15, RZ ;  /* 0x0000000f05057210 */ /* 0x000fe20007ffe0ff */
[----:B------:R-:W-:Y:S02]  /*0d80*/  IMAD R11, R0, UR6, RZ ;  /* 0x00000006000b7c24 */ /* 0x000fe4000f8e02ff */
[----:B------:R-:W-:Y:S02]  /*0d90*/  IMAD R0, R3, UR28, RZ ;  /* 0x0000001c03007c24 */ /* 0x000fe4000f8e02ff */
[----:B------:R-:W-:Y:S02]  /*0da0*/  IMAD.IADD R9, R9, 0x1, R17 ;  /* 0x0000000109097824 */ /* 0x000fe400078e0211 */
[C---:B------:R-:W-:Y:S02]  /*0db0*/  IMAD R11, R2.reuse, UR7, R11 ;  /* 0x00000007020b7c24 */ /* 0x040fe4000f8e020b */
[----:B------:R-:W-:-:S04]  /*0dc0*/  IMAD.WIDE.U32 R2, R2, UR6, R4 ;  /* 0x0000000602027c25 */ /* 0x000fc8000f8e0004 */
[C---:B------:R-:W-:Y:S01]  /*0dd0*/  IMAD R5, R7.reuse, UR29, R0 ;  /* 0x0000001d07057c24 */ /* 0x040fe2000f8e0200 */
[----:B------:R-:W-:Y:S01]  /*0de0*/  LEA R4, P0, R2, UR22, 0x1 ;  /* 0x0000001602047c11 */ /* 0x000fe2000f8008ff */
[----:B------:R-:W-:-:S04]  /*0df0*/  IMAD.WIDE.U32 R6, R7, UR28, R8 ;  /* 0x0000001c07067c25 */ /* 0x000fc8000f8e0008 */
[----:B------:R-:W-:Y:S01]  /*0e00*/  IMAD.IADD R3, R3, 0x1, R11 ;  /* 0x0000000103037824 */ /* 0x000fe200078e020b */
[----:B0-----:R-:W-:Y:S01]  /*0e10*/  LEA R9, P1, R6, UR4, 0x1 ;  /* 0x0000000406097c11 */ /* 0x001fe2000f8208ff */
[----:B------:R-:W-:-:S03]  /*0e20*/  IMAD.IADD R7, R7, 0x1, R5 ;  /* 0x0000000107077824 */ /* 0x000fc600078e0205 */
[----:B------:R-:W-:Y:S02]  /*0e30*/  LEA.HI.X R5, R2, UR23, R3, 0x1, P0 ;  /* 0x0000001702057c11 */ /* 0x000fe400080f0c03 */
[----:B------:R-:W-:Y:S02]  /*0e40*/  LEA.HI.X R7, R6, UR5, R7, 0x1, P1 ;  /* 0x0000000506077c11 */ /* 0x000fe400088f0c07 */
[C---:B------:R-:W-:Y:S01]  /*0e50*/  LOP3.LUT R6, R9.reuse, 0xfffffffd, RZ, 0xc0, !PT ;  /* 0xfffffffd09067812 */ /* 0x040fe200078ec0ff */
[----:B------:R0:W5:Y:S01]  /*0e60*/  LDG.E.U16 R4, desc[UR24][R4.64] ;  /* 0x0000001804047981 */ /* 0x000162000c1e1500 */
[----:B------:R-:W-:-:S03]  /*0e70*/  LOP3.LUT R0, R9, 0x2, RZ, 0xc0, !PT ;  /* 0x0000000209007812 */ /* 0x000fc600078ec0ff */
[----:B------:R0:W5:Y:S01]  /*0e80*/  LD.E R3, desc[UR24][R6.64] ;  /* 0x0000001806037980 */ /* 0x000162000c101900 */
[----:B------:R-:W-:Y:S01]  /*0e90*/  ISETP.EQ.U32.AND P0, PT, R0, RZ, PT ;  /* 0x000000ff0000720c */ /* 0x000fe20003f02070 */
[----:B------:R-:W-:-:S05]  /*0ea0*/  HFMA2 R0, -RZ, RZ, 0, 0.19775390625 ;  /* 0x00003254ff007431 */ /* 0x000fca00000001ff */
[----:B------:R-:W-:-:S07]  /*0eb0*/  SEL R2, R0, 0x7610, P0 ;  /* 0x0000761000027807 */ /* 0x000fce0000000000 */
.L_x_233:
[----:B-----5:R-:W-:-:S05]  /*0ec0*/  HADD2.BF16_V2 R0, R3, R4.H0_H0 ;  /* 0x2000000403007230 */ /* 0x020fca0000200000 */
[----:B------:R-:W-:-:S06]  /*0ed0*/  PRMT R0, R3, R2, R0 ;  /* 0x0000000203007216 */ /* 0x000fcc0000000000 */
[----:B------:R-:W2:Y:S02]  /*0ee0*/  ATOM.E.CAS.STRONG.GPU PT, R0, [R6], R3, R0 ;  /* 0x000000030600738b */ /* 0x000ea400001ee100 */
[----:B--2---:R-:W-:Y:S01]  /*0ef0*/  ISETP.NE.U32.AND P0, PT, R0, R3, PT ;  /* 0x000000030000720c */ /* 0x004fe20003f05070 */
[----:B------:R-:W-:-:S12]  /*0f00*/  IMAD.MOV.U32 R3, RZ, RZ, R0 ;  /* 0x000000ffff037224 */ /* 0x000fd800078e0000 */
[----:B------:R-:W-:Y:S05]  /*0f10*/  @P0 BRA `(.L_x_233) ;  /* 0xfffffffc00e80947 */ /* 0x000fea000383ffff */
[----:B------:R-:W-:Y:S05]  /*0f20*/  EXIT ;  /* 0x000000000000794d */ /* 0x000fea0003800000 */
        .weak           $__internal_50_$__cuda_sm20_div_s64
        .type           $__internal_50_$__cuda_sm20_div_s64,@function
        .size           $__internal_50_$__cuda_sm20_div_s64,($__internal_51_$__cuda_sm20_rem_s64 - $__internal_50_$__cuda_sm20_div_s64)
$__internal_50_$__cuda_sm20_div_s64:
        /* <DEDUP_REMOVED lines=8> */
[----:B0-----:R-:W-:-:S06]  /*0fb0*/  IADD3 R14, PT, PT, R13, 0x1ffffffe, RZ ;  /* 0x1ffffffe0d0e7810 */ /* 0x001fcc0007ffe0ff */
[----:B------:R-:W0:Y:S02]  /*0fc0*/  F2I.U64.TRUNC R14, R14 ;  /* 0x0000000e000e7311 */ /* 0x000e24000020d800 */
[----:B0-----:R-:W-:-:S04]  /*0fd0*/  IMAD.WIDE.U32 R16, R14, R4, RZ ;  /* 0x000000040e107225 */ /* 0x001fc800078e00ff */
[----:B------:R-:W-:Y:S01]  /*0fe0*/  IMAD R17, R14, R5, R17 ;  /* 0x000000050e117224 */ /* 0x000fe200078e0211 */
[----:B------:R-:W-:-:S03]  /*0ff0*/  IADD3 R19, P0, PT, RZ, -R16, RZ ;  /* 0x80000010ff137210 */ /* 0x000fc60007f1e0ff */
[----:B------:R-:W-:Y:S02]  /*1000*/  IMAD R17, R15, R4, R17 ;  /* 0x000000040f117224 */ /* 0x000fe400078e0211 */
[----:B------:R-:W-:-:S04]  /*1010*/  IMAD.HI.U32 R16, R14, R19, RZ ;  /* 0x000000130e107227 */ /* 0x000fc800078e00ff */
[----:B------:R-:W-:Y:S02]  /*1020*/  IMAD.X R21, RZ, RZ, ~R17, P0 ;  /* 0x000000ffff157224 */ /* 0x000fe400000e0e11 */
[----:B------:R-:W-:Y:S02]  /*1030*/  IMAD.MOV.U32 R17, RZ, RZ, R14 ;  /* 0x000000ffff117224 */ /* 0x000fe400078e000e */
[-C--:B------:R-:W-:Y:S02]  /*1040*/  IMAD R23, R15, R21.reuse, RZ ;  /* 0x000000150f177224 */ /* 0x080fe400078e02ff */
[----:B------:R-:W-:-:S04]  /*1050*/  IMAD.WIDE.U32 R16, P0, R14, R21, R16 ;  /* 0x000000150e107225 */ /* 0x000fc80007800010 */
[----:B------:R-:W-:-:S04]  /*1060*/  IMAD.HI.U32 R13, R15, R21, RZ ;  /* 0x000000150f0d7227 */ /* 0x000fc800078e00ff */
[----:B------:R-:W-:Y:S01]  /*1070*/  IMAD.HI.U32 R16, P1, R15, R19, R16 ;  /* 0x000000130f107227 */ /* 0x000fe20007820010 */
[----:B------:R-:W-:-:S04]  /*1080*/  IADD3.X R13, PT, PT, R13, R15, RZ, P0, !PT ;  /* 0x0000000f0d0d7210 */ /* 0x000fc800007fe4ff */
        /* <DEDUP_REMOVED lines=12> */
[----:B------:R-:W-:-:S04]  /*1150*/  IMAD.HI.U32 R16, P1, R13, R19, R16 ;  /* 0x000000130d107227 */ /* 0x000fc80007820010 */
[----:B------:R-:W-:Y:S01]  /*1160*/  IMAD.HI.U32 R18, R13, R18, RZ ;  /* 0x000000120d127227 */ /* 0x000fe200078e00ff */
[----:B------:R-:W-:-:S03]  /*1170*/  IADD3 R16, P2, PT, R15, R16, RZ ;  /* 0x000000100f107210 */ /* 0x000fc60007f5e0ff */
[----:B------:R-:W-:Y:S01]  /*1180*/  IMAD.X R17, RZ, RZ, ~R12, P4 ;  /* 0x000000ffff117224 */ /* 0x000fe200020e0e0c */
[----:B------:R-:W-:Y:S01]  /*1190*/  IADD3.X R15, PT, PT, R18, R13, RZ, P0, !PT ;  /* 0x0000000d120f7210 */ /* 0x000fe200007fe4ff */
[----:B------:R-:W-:-:S03]  /*11a0*/  IMAD.HI.U32 R14, R16, R11, RZ ;  /* 0x0000000b100e7227 */ /* 0x000fc600078e00ff */
[-C--:B------:R-:W-:Y:S02]  /*11b0*/  SEL R13, R17, R12.reuse, !P3 ;  /* 0x0000000c110d7207 */ /* 0x080fe40005800000 */
[----:B------:R-:W-:Y:S01]  /*11c0*/  IADD3.X R18, PT, PT, RZ, RZ, R15, P2, P1 ;  /* 0x000000ffff127210 */ /* 0x000fe200017e240f */
[----:B------:R-:W-:Y:S01]  /*11d0*/  IMAD.MOV.U32 R15, RZ, RZ, RZ ;  /* 0x000000ffff0f7224 */ /* 0x000fe200078e00ff */
[----:B------:R-:W-:Y:S01]  /*11e0*/  LOP3.LUT R12, R9, R12, RZ, 0x3c, !PT ;  /* 0x0000000c090c7212 */ /* 0x000fe200078e3cff */
[----:B------:R-:W-:-:S04]  /*11f0*/  IMAD.WIDE.U32 R14, R16, R13, R14 ;  /* 0x0000000d100e7225 */ /* 0x000fc800078e000e */
[C---:B------:R-:W-:Y:S02]  /*1200*/  IMAD R17, R18.reuse, R13, RZ ;  /* 0x0000000d12117224 */ /* 0x040fe400078e02ff */
[----:B------:R-:W-:-:S04]  /*1210*/  IMAD.HI.U32 R14, P0, R18, R11, R14 ;  /* 0x0000000b120e7227 */ /* 0x000fc8000780000e */
[----:B------:R-:W-:Y:S01]  /*1220*/  IMAD.HI.U32 R16, R18, R13, RZ ;  /* 0x0000000d12107227 */ /* 0x000fe200078e00ff */
[----:B------:R-:W-:-:S03]  /*1230*/  IADD3 R17, P1, PT, R17, R14, RZ ;  /* 0x0000000e11117210 */ /* 0x000fc60007f3e0ff */
[----:B------:R-:W-:Y:S02]  /*1240*/  IMAD.X R16, RZ, RZ, R16, P0 ;  /* 0x000000ffff107224 */ /* 0x000fe400000e0610 */
[----:B------:R-:W-:-:S03]  /*1250*/  IMAD.WIDE.U32 R14, R17, R4, RZ ;  /* 0x00000004110e7225 */ /* 0x000fc600078e00ff */
[----:B------:R-:W-:Y:S01]  /*1260*/  IADD3.X R19, PT, PT, RZ, R16, RZ, P1, !PT ;  /* 0x00000010ff137210 */ /* 0x000fe20000ffe4ff */
[----:B------:R-:W-:Y:S01]  /*1270*/  IMAD R15, R17, R5, R15 ;  /* 0x00000005110f7224 */ /* 0x000fe200078e020f */
[----:B------:R-:W-:-:S03]  /*1280*/  IADD3 R21, P1, PT, -R14, R11, RZ ;  /* 0x0000000b0e157210 */ /* 0x000fc60007f3e1ff */
[-C--:B------:R-:W-:Y:S01]  /*1290*/  IMAD R14, R19, R4.reuse, R15 ;  /* 0x00000004130e7224 */ /* 0x080fe200078e020f */
[----:B------:R-:W-:-:S03]  /*12a0*/  ISETP.GE.U32.AND P0, PT, R21, R4, PT ;  /* 0x000000041500720c */ /* 0x000fc60003f06070 */
[----:B------:R-:W-:Y:S01]  /*12b0*/  IMAD.X R15, R13, 0x1, ~R14, P1 ;  /* 0x000000010d0f7824 */ /* 0x000fe200008e0e0e */
[----:B------:R-:W-:Y:S02]  /*12c0*/  IADD3 R11, P1, PT, R21, -R4, RZ ;  /* 0x80000004150b7210 */ /* 0x000fe40007f3e0ff */
[----:B------:R-:W-:Y:S02]  /*12d0*/  IADD3 R14, P2, PT, R17, 0x1, RZ ;  /* 0x00000001110e7810 */ /* 0x000fe40007f5e0ff */
[C---:B------:R-:W-:Y:S01]  /*12e0*/  ISETP.GE.U32.AND.EX P0, PT, R15.reuse, R5, PT, P0 ;  /* 0x000000050f00720c */ /* 0x040fe20003f06100 */
[----:B------:R-:W-:Y:S01]  /*12f0*/  IMAD.X R13, R15, 0x1, ~R5, P1 ;  /* 0x000000010f0d7824 */ /* 0x000fe200008e0e05 */
[----:B------:R-:W-:Y:S02]  /*1300*/  IADD3.X R16, PT, PT, RZ, R19, RZ, P2, !PT ;  /* 0x00000013ff107210 */ /* 0x000fe400017fe4ff */
        /* <DEDUP_REMOVED lines=13> */
[----:B------:R-:W-:Y:S01]  /*13e0*/  SEL R10, R5, R4, !P1 ;  /* 0x00000004050a7207 */ /* 0x000fe20004800000 */
[----:B------:R-:W-:Y:S01]  /*13f0*/  IMAD.X R12, RZ, RZ, ~R11, P2 ;  /* 0x000000ffff0c7224 */ /* 0x000fe200010e0e0b */
[----:B------:R-:W-:Y:S02]  /*1400*/  ISETP.NE.AND.EX P0, PT, R9, RZ, PT, P0 ;  /* 0x000000ff0900720c */ /* 0x000fe40003f05300 */
[----:B------:R-:W-:-:S02]  /*1410*/  MOV R9, 0x0 ;  /* 0x0000000000097802 */ /* 0x000fc40000000f00 */
[----:B------:R-:W-:Y:S02]  /*1420*/  SEL R11, R12, R11, !P1 ;  /* 0x0000000b0c0b7207 */ /* 0x000fe40004800000 */
[----:B------:R-:W-:Y:S02]  /*1430*/  SEL R10, R10, 0xffffffff, P0 ;  /* 0xffffffff0a0a7807 */ /* 0x000fe40000000000 */
[----:B------:R-:W-:Y:S01]  /*1440*/  SEL R11, R11, 0xffffffff, P0 ;  /* 0xffffffff0b0b7807 */ /* 0x000fe20000000000 */
[----:B------:R-:W-:Y:S06]  /*1450*/  RET.REL.NODEC R8 `(_ZN2at6native54_GLOBAL__N__757059ea_21_ReplicationPadding_cu_4a93dcdf31replication_pad_backward_kernelIN3c108BFloat16EEEvNS_27GenericPackedTensorAccessorIT_Lm5ENS_16DefaultPtrTraitsElEENS5_IKS6_Lm5ES7_lEEiiiii) ;  /* 0xffffffe808e87950 */ /* 0x000fec0003c3ffff */
        .weak           $__internal_51_$__cuda_sm20_rem_s64
        .type           $__internal_51_$__cuda_sm20_rem_s64,@function
        .size           $__internal_51_$__cuda_sm20_rem_s64,(.L_x_401 - $__internal_51_$__cuda_sm20_rem_s64)
$__internal_51_$__cuda_sm20_rem_s64:
        /* <DEDUP_REMOVED lines=33> */
[----:B------:R-:W-:Y:S02]  /*1670*/  IMAD.X R8, RZ, RZ, ~R8, P0 ;  /* 0x000000ffff087224 */ /* 0x000fe400000e0e08 */
[----:B------:R-:W-:Y:S01]  /*1680*/  IMAD.MOV.U32 R9, RZ, RZ, RZ ;  /* 0x000000ffff097224 */ /* 0x000fe200078e00ff */
        /* <DEDUP_REMOVED lines=18> */
[----:B------:R-:W-:-:S03]  /*17b0*/  IMAD R10, R11, UR5, R9 ;  /* 0x000000050b0a7c24 */ /* 0x000fc6000f8e0209 */
[----:B------:R-:W-:Y:S01]  /*17c0*/  ISETP.GE.U32.AND P0, PT, R6, UR4, PT ;  /* 0x0000000406007c0c */ /* 0x000fe2000bf06070 */
[----:B------:R-:W-:-:S04]  /*17d0*/  IMAD R5, R5, UR4, R10 ;  /* 0x0000000405057c24 */ /* 0x000fc8000f8e020a */
        /* <DEDUP_REMOVED lines=16> */
[----:B------:R-:W-:Y:S06]  /*18e0*/  RET.REL.NODEC R4 `(_ZN2at6native54_GLOBAL__N__757059ea_21_ReplicationPadding_cu_4a93dcdf31replication_pad_backward_kernelIN3c108BFloat16EEEvNS_27GenericPackedTensorAccessorIT_Lm5ENS_16DefaultPtrTraitsElEENS5_IKS6_Lm5ES7_lEEiiiii) ;  /* 0xffffffe404c47950 */ /* 0x000fec0003c3ffff */
.L_x_234:
        /* <DEDUP_REMOVED lines=9> */
.L_x_401:


//--------------------- .text._ZN2at6native54_GLOBAL__N__757059ea_21_ReplicationPadding_cu_4a93dcdf31replication_pad_backward_kernelIN3c104HalfEEEvNS_27GenericPackedTensorAccessorIT_Lm5ENS_16DefaultPtrTraitsElEENS5_IKS6_Lm5ES7_lEEiiiii --------------------------
	.section	.text._ZN2at6native54_GLOBAL__N__757059ea_21_ReplicationPadding_cu_4a93dcdf31replication_pad_backward_kernelIN3c104HalfEEEvNS_27GenericPackedTensorAccessorIT_Lm5ENS_16DefaultPtrTraitsElEENS5_IKS6_Lm5ES7_lEEiiiii,"ax",@progbits
	.align	128
.text._ZN2at6native54_GLOBAL__N__757059ea_21_ReplicationPadding_cu_4a93dcdf31replication_pad_backward_kernelIN3c104HalfEEEvNS_27GenericPackedTensorAccessorIT_Lm5ENS_16DefaultPtrTraitsElEENS5_IKS6_Lm5ES7_lEEiiiii:
        .type           _ZN2at6native54_GLOBAL__N__757059ea_21_ReplicationPadding_cu_4a93dcdf31replication_pad_backward_kernelIN3c104HalfEEEvNS_27GenericPackedTensorAccessorIT_Lm5ENS_16DefaultPtrTraitsElEENS5_IKS6_Lm5ES7_lEEiiiii,@function
        .size           _ZN2at6native54_GLOBAL__N__757059ea_21_ReplicationPadding_cu_4a93dcdf31replication_pad_backward_kernelIN3c104HalfEEEvNS_27GenericPackedTensorAccessorIT_Lm5ENS_16DefaultPtrTraitsElEENS5_IKS6_Lm5ES7_lEEiiiii,(.L_x_404 - _ZN2at6native54_GLOBAL__N__757059ea_21_ReplicationPadding_cu_4a93dcdf31replication_pad_backward_kernelIN3c104HalfEEEvNS_27GenericPackedTensorAccessorIT_Lm5ENS_16DefaultPtrTraitsElEENS5_IKS6_Lm5ES7_lEEiiiii)
        .other          _ZN2at6native54_GLOBAL__N__757059ea_21_ReplicationPadding_cu_4a93dcdf31replication_pad_backward_kernelIN3c104HalfEEEvNS_27GenericPackedTensorAccessorIT_Lm5ENS_16DefaultPtrTraitsElEENS5_IKS6_Lm5ES7_lEEiiiii,@"STO_CUDA_ENTRY STV_DEFAULT"
_ZN2at6native54_GLOBAL__N__757059ea_21_ReplicationPadding_cu_4a93dcdf31replication_pad_backward_kernelIN3c104HalfEEEvNS_27GenericPackedTensorAccessorIT_Lm5ENS_16DefaultPtrTraitsElEENS5_IKS6_Lm5ES7_lEEiiiii:
        /* <DEDUP_REMOVED lines=47> */
.L_x_236:
[----:B------:R-:W0:Y:S01]  /*02f0*/  LDCU.64 UR4, c[0x0][0x400] ;  /* 0x00008000ff0477ac */ /* 0x000e220008000a00 */
[----:B------:R-:W-:Y:S02]  /*0300*/  MOV R11, R2 ;  /* 0x00000002000b7202 */ /* 0x000fe40000000f00 */
[----:B------:R-:W-:Y:S02]  /*0310*/  MOV R12, R3 ;  /* 0x00000003000c7202 */ /* 0x000fe40000000f00 */
[----:B------:R-:W-:Y:S01]  /*0320*/  MOV R8, 0x360 ;  /* 0x0000036000087802 */ /* 0x000fe20000000f00 */
[----:B0-----:R-:W-:Y:S02]  /*0330*/  IMAD.U32 R10, RZ, RZ, UR4 ;  /* 0x00000004ff0a7e24 */ /* 0x001fe4000f8e00ff */
[----:B------:R-:W-:-:S07]  /*0340*/  IMAD.U32 R9, RZ, RZ, UR5 ;  /* 0x00000005ff097e24 */ /* 0x000fce000f8e00ff */
[----:B------:R-:W-:Y:S05]  /*0350*/  CALL.REL.NOINC `($__internal_52_$__cuda_sm20_div_s64) ;  /* 0x0000000800f47944 */ /* 0x000fea0003c00000 */
        /* <DEDUP_REMOVED lines=10> */
.L_x_237:
[----:B------:R-:W-:Y:S05]  /*0400*/  BSYNC.RECONVERGENT B0 ;  /* 0x0000000000007941 */ /* 0x000fea0003800200 */
.L_x_235:
        /* <DEDUP_REMOVED lines=24> */
.L_x_239:
[----:B------:R-:W-:Y:S02]  /*0590*/  MOV R6, R4 ;  /* 0x0000000400067202 */ /* 0x000fe40000000f00 */
[----:B------:R-:W-:-:S07]  /*05a0*/  MOV R4, 0x5c0 ;  /* 0x000005c000047802 */ /* 0x000fce0000000f00 */
[----:B------:R-:W-:Y:S05]  /*05b0*/  CALL.REL.NOINC `($__internal_53_$__cuda_sm20_rem_s64) ;  /* 0x0000000c00a87944 */ /* 0x000fea0003c00000 */
.L_x_240:
[----:B------:R-:W-:Y:S05]  /*05c0*/  BSYNC.RECONVERGENT B0 ;  /* 0x0000000000007941 */ /* 0x000fea0003800200 */
.L_x_238:
        /* <DEDUP_REMOVED lines=31> */
.L_x_242:
[----:B------:R-:W-:Y:S01]  /*07c0*/  IMAD.U32 R11, RZ, RZ, UR5 ;  /* 0x00000005ff0b7e24 */ /* 0x000fe2000f8e00ff */
[----:B------:R-:W-:Y:S01]  /*07d0*/  MOV R10, UR4 ;  /* 0x00000004000a7c02 */ /* 0x000fe20008000f00 */
[----:B------:R-:W-:Y:S01]  /*07e0*/  IMAD.MOV.U32 R11, RZ, RZ, R2 ;  /* 0x000000ffff0b7224 */ /* 0x000fe200078e0002 */
[----:B------:R-:W-:Y:S01]  /*07f0*/  MOV R12, R3 ;  /* 0x00000003000c7202 */ /* 0x000fe20000000f00 */
[----:B------:R-:W-:Y:S01]  /*0800*/  IMAD.U32 R9, RZ, RZ, UR6 ;  /* 0x00000006ff097e24 */ /* 0x000fe2000f8e00ff */
[----:B------:R-:W-:-:S07]  /*0810*/  MOV R8, 0x830 ;  /* 0x0000083000087802 */ /* 0x000fce0000000f00 */
[----:B------:R-:W-:Y:S05]  /*0820*/  CALL.REL.NOINC `($__internal_52_$__cuda_sm20_div_s64) ;  /* 0x0000000400c07944 */ /* 0x000fea0003c00000 */
[----:B------:R-:W-:-:S07]  /*0830*/  IMAD.MOV.U32 R2, RZ, RZ, R10 ;  /* 0x000000ffff027224 */ /* 0x000fce00078e000a */
.L_x_243:
[----:B------:R-:W-:Y:S05]  /*0840*/  BSYNC.RECONVERGENT B0 ;  /* 0x0000000000007941 */ /* 0x000fea0003800200 */
.L_x_241:
        /* <DEDUP_REMOVED lines=103> */
.L_x_244:
[----:B-----5:R-:W-:-:S05]  /*0ec0*/  HADD2 R0, R3, R4.H0_H0 ;  /* 0x2000000403007230 */ /* 0x020fca0000000000 */
[----:B------:R-:W-:-:S06]  /*0ed0*/  PRMT R0, R3, R2, R0 ;  /* 0x0000000203007216 */ /* 0x000fcc0000000000 */
[----:B------:R-:W2:Y:S02]  /*0ee0*/  ATOM.E.CAS.STRONG.GPU PT, R0, [R6], R3, R0 ;  /* 0x000000030600738b */ /* 0x000ea400001ee100 */
[----:B--2---:R-:W-:Y:S01]  /*0ef0*/  ISETP.NE.U32.AND P0, PT, R0, R3, PT ;  /* 0x000000030000720c */ /* 0x004fe20003f05070 */
[----:B------:R-:W-:-:S12]  /*0f00*/  IMAD.MOV.U32 R3, RZ, RZ, R0 ;  /* 0x000000ffff037224 */ /* 0x000fd800078e0000 */
[----:B------:R-:W-:Y:S05]  /*0f10*/  @P0 BRA `(.L_x_244) ;  /* 0xfffffffc00e80947 */ /* 0x000fea000383ffff */
[----:B------:R-:W-:Y:S05]  /*0f20*/  EXIT ;  /* 0x000000000000794d */ /* 0x000fea0003800000 */
        .weak           $__internal_52_$__cuda_sm20_div_s64
        .type           $__internal_52_$__cuda_sm20_div_s64,@function
        .size           $__internal_52_$__cuda_sm20_div_s64,($__internal_53_$__cuda_sm20_rem_s64 - $__internal_52_$__cuda_sm20_div_s64)
$__internal_52_$__cuda_sm20_div_s64:
        /* <DEDUP_REMOVED lines=82> */
[----:B------:R-:W-:Y:S06]  /*1450*/  RET.REL.NODEC R8 `(_ZN2at6native54_GLOBAL__N__757059ea_21_ReplicationPadding_cu_4a93dcdf31replication_pad_backward_kernelIN3c104HalfEEEvNS_27GenericPackedTensorAccessorIT_Lm5ENS_16DefaultPtrTraitsElEENS5_IKS6_Lm5ES7_lEEiiiii) ;  /* 0xffffffe808e87950 */ /* 0x000fec0003c3ffff */
        .weak           $__internal_53_$__cuda_sm20_rem_s64
        .type           $__internal_53_$__cuda_sm20_rem_s64,@function
        .size           $__internal_53_$__cuda_sm20_rem_s64,(.L_x_404 - $__internal_53_$__cuda_sm20_rem_s64)
$__internal_53_$__cuda_sm20_rem_s64:
        /* <DEDUP_REMOVED lines=72> */
[----:B------:R-:W-:Y:S06]  /*18e0*/  RET.REL.NODEC R4 `(_ZN2at6native54_GLOBAL__N__757059ea_21_ReplicationPadding_cu_4a93dcdf31replication_pad_backward_kernelIN3c104HalfEEEvNS_27GenericPackedTensorAccessorIT_Lm5ENS_16DefaultPtrTraitsElEENS5_IKS6_Lm5ES7_lEEiiiii) ;  /* 0xffffffe404c47950 */ /* 0x000fec0003c3ffff */
.L_x_245:
        /* <DEDUP_REMOVED lines=9> */
.L_x_404:


//--------------------- .text._ZN2at6native54_GLOBAL__N__757059ea_21_ReplicationPadding_cu_4a93dcdf31replication_pad_backward_kernelIN3c107complexIfEEEEvNS_27GenericPackedTensorAccessorIT_Lm5ENS_16DefaultPtrTraitsElEENS6_IKS7_Lm5ES8_lEEiiiii --------------------------
	.section	.text._ZN2at6native54_GLOBAL__N__757059ea_21_ReplicationPadding_cu_4a93dcdf31replication_pad_backward_kernelIN3c107complexIfEEEEvNS_27GenericPackedTensorAccessorIT_Lm5ENS_16DefaultPtrTraitsElEENS6_IKS7_Lm5ES8_lEEiiiii,"ax",@progbits
	.align	128
.text._ZN2at6native54_GLOBAL__N__757059ea_21_ReplicationPadding_cu_4a93dcdf31replication_pad_backward_kernelIN3c107complexIfEEEEvNS_27GenericPackedTensorAccessorIT_Lm5ENS_16DefaultPtrTraitsElEENS6_IKS7_Lm5ES8_lEEiiiii:
        .type           _ZN2at6native54_GLOBAL__N__757059ea_21_ReplicationPadding_cu_4a93dcdf31replication_pad_backward_kernelIN3c107complexIfEEEEvNS_27GenericPackedTensorAccessorIT_Lm5ENS_16DefaultPtrTraitsElEENS6_IKS7_Lm5ES8_lEEiiiii,@function
        .size           _ZN2at6native54_GLOBAL__N__757059ea_21_ReplicationPadding_cu_4a93dcdf31replication_pad_backward_kernelIN3c107complexIfEEEEvNS_27GenericPackedTensorAccessorIT_Lm5ENS_16DefaultPtrTraitsElEENS6_IKS7_Lm5ES8_lEEiiiii,(.L_x_407 - _ZN2at6native54_GLOBAL__N__757059ea_21_ReplicationPadding_cu_4a93dcdf31replication_pad_backward_kernelIN3c107complexIfEEEEvNS_27GenericPackedTensorAccessorIT_Lm5ENS_16DefaultPtrTraitsElEENS6_IKS7_Lm5ES8_lEEiiiii)
        .other          _ZN2at6native54_GLOBAL__N__757059ea_21_ReplicationPadding_cu_4a93dcdf31replication_pad_backward_kernelIN3c107complexIfEEEEvNS_27GenericPackedTensorAccessorIT_Lm5ENS_16DefaultPtrTraitsElEENS6_IKS7_Lm5ES8_lEEiiiii,@"STO_CUDA_ENTRY STV_DEFAULT"
_ZN2at6native54_GLOBAL__N__757059ea_21_ReplicationPadding_cu_4a93dcdf31replication_pad_backward_kernelIN3c107complexIfEEEEvNS_27GenericPackedTensorAccessorIT_Lm5ENS_16DefaultPtrTraitsElEENS6_IKS7_Lm5ES8_lEEiiiii:
        /* <DEDUP_REMOVED lines=47> */
.L_x_247:
[----:B------:R-:W0:Y:S01]  /*02f0*/  LDCU.64 UR4, c[0x0][0x400] ;  /* 0x00008000ff0477ac */ /* 0x000e220008000a00 */
[----:B------:R-:W-:Y:S02]  /*0300*/  MOV R11, R2 ;  /* 0x00000002000b7202 */ /* 0x000fe40000000f00 */
[----:B------:R-:W-:Y:S02]  /*0310*/  MOV R12, R3 ;  /* 0x00000003000c7202 */ /* 0x000fe40000000f00 */
[----:B------:R-:W-:Y:S01]  /*0320*/  MOV R8, 0x360 ;  /* 0x0000036000087802 */ /* 0x000fe20000000f00 */
[----:B0-----:R-:W-:Y:S02]  /*0330*/  IMAD.U32 R10, RZ, RZ, UR4 ;  /* 0x00000004ff0a7e24 */ /* 0x001fe4000f8e00ff */
[----:B------:R-:W-:-:S07]  /*0340*/  IMAD.U32 R9, RZ, RZ, UR5 ;  /* 0x00000005ff097e24 */ /* 0x000fce000f8e00ff */
[----:B------:R-:W-:Y:S05]  /*0350*/  CALL.REL.NOINC `($__internal_54_$__cuda_sm20_div_s64) ;  /* 0x0000000800cc7944 */ /* 0x000fea0003c00000 */
        /* <DEDUP_REMOVED lines=10> */
.L_x_248:
[----:B------:R-:W-:Y:S05]  /*0400*/  BSYNC.RECONVERGENT B0 ;  /* 0x0000000000007941 */ /* 0x000fea0003800200 */
.L_x_246:
        /* <DEDUP_REMOVED lines=24> */
.L_x_250:
[----:B------:R-:W-:Y:S02]  /*0590*/  MOV R6, R4 ;  /* 0x0000000400067202 */ /* 0x000fe40000000f00 */
[----:B------:R-:W-:-:S07]  /*05a0*/  MOV R4, 0x5c0 ;  /* 0x000005c000047802 */ /* 0x000fce0000000f00 */
[----:B------:R-:W-:Y:S05]  /*05b0*/  CALL.REL.NOINC `($__internal_55_$__cuda_sm20_rem_s64) ;  /* 0x0000000c00807944 */ /* 0x000fea0003c00000 */
.L_x_251:
[----:B------:R-:W-:Y:S05]  /*05c0*/  BSYNC.RECONVERGENT B0 ;  /* 0x0000000000007941 */ /* 0x000fea0003800200 */
.L_x_249:
        /* <DEDUP_REMOVED lines=28> */
[----:B------:R-:W-:Y:S01]  /*0790*/  @!P2 LOP3.LUT R4, RZ, UR8, RZ, 0x33, !PT ;  /* 0x00000008ff04ac12 */ /* 0x000fe2000f8e33ff */
[----:B------:R-:W-:Y:S06]  /*07a0*/  BRA `(.L_x_254) ;  /* 0x0000000000207947 */ /* 0x000fec0003800000 */
.L_x_253:
[----:B------:R-:W-:Y:S01]  /*07b0*/  MOV R11, UR9 ;  /* 0x00000009000b7c02 */ /* 0x000fe20008000f00 */
[----:B------:R-:W-:Y:S01]  /*07c0*/  IMAD.U32 R10, RZ, RZ, UR8 ;  /* 0x00000008ff0a7e24 */ /* 0x000fe2000f8e00ff */
[----:B------:R-:W-:Y:S01]  /*07d0*/  MOV R9, UR20 ;  /* 0x0000001400097c02 */ /* 0x000fe20008000f00 */
[----:B------:R-:W-:Y:S01]  /*07e0*/  IMAD.MOV.U32 R11, RZ, RZ, R2 ;  /* 0x000000ffff0b7224 */ /* 0x000fe200078e0002 */
[----:B------:R-:W-:Y:S01]  /*07f0*/  MOV R8, 0x820 ;  /* 0x0000082000087802 */ /* 0x000fe20000000f00 */
[----:B------:R-:W-:-:S07]  /*0800*/  IMAD.MOV.U32 R12, RZ, RZ, R3 ;  /* 0x000000ffff0c7224 */ /* 0x000fce00078e0003 */
[----:B------:R-:W-:Y:S05]  /*0810*/  CALL.REL.NOINC `($__internal_54_$__cuda_sm20_div_s64) ;  /* 0x00000004009c7944 */ /* 0x000fea0003c00000 */
[----:B------:R-:W-:-:S07]  /*0820*/  IMAD.MOV.U32 R4, RZ, RZ, R10 ;  /* 0x000000ffff047224 */ /* 0x000fce00078e000a */
.L_x_254:
[----:B------:R-:W-:Y:S05]  /*0830*/  BSYNC.RECONVERGENT B0 ;  /* 0x0000000000007941 */ /* 0x000fea0003800200 */
.L_x_252:
[----:B------:R-:W0:Y:S01]  /*0840*/  S2UR UR13, SR_CTAID.Y ;  /* 0x00000000000d79c3 */ /* 0x000e220000002600 */
[----:B------:R-:W0:Y:S01]  /*0850*/  LDCU.128 UR16, c[0x0][0x430] ;  /* 0x00008600ff1077ac */ /* 0x000e220008000c00 */
[----:B------:R-:W-:Y:S01]  /*0860*/  SHF.R.S32.HI R5, RZ, 0x1f, R6 ;  /* 0x0000001fff057819 */ /* 0x000fe20000011406 */
[----:B------:R-:W1:Y:S05]  /*0870*/  LDCU.128 UR4, c[0x0][0x410] ;  /* 0x00008200ff0477ac */ /* 0x000e6a0008000c00 */
[----:B------:R-:W2:Y:S01]  /*0880*/  S2UR UR12, SR_CTAID.Z ;  /* 0x00000000000c79c3 */ /* 0x000ea20000002700 */
[----:B------:R-:W2:Y:S01]  /*0890*/  LDCU UR10, c[0x0][0x440] ;  /* 0x00008800ff0a77ac */ /* 0x000ea20008000800 */
[----:B------:R-:W3:Y:S06]  /*08a0*/  LDCU.64 UR24, c[0x0][0x408] ;  /* 0x00008100ff1877ac */ /* 0x000eec0008000a00 */
[----:B------:R-:W4:Y:S01]  /*08b0*/  LDC.64 R2, c[0x0][0x428] ;  /* 0x00010a00ff027b82 */ /* 0x000f220000000a00 */
[----:B------:R-:W5:Y:S01]  /*08c0*/  LDCU.128 UR28, c[0x0][0x3b0] ;  /* 0x00007600ff1c77ac */ /* 0x000f620008000c00 */
[----:B0-----:R-:W-:-:S06]  /*08d0*/  UIADD3 UR13, UPT, UPT, UR13, UR19, URZ ;  /* 0x000000130d0d7290 */ /* 0x001fcc000fffe0ff */
[----:B------:R-:W0:Y:S01]  /*08e0*/  LDC.64 R8, c[0x0][0x420] ;  /* 0x00010800ff087b82 */ /* 0x000e220000000a00 */
[----:B------:R-:W-:-:S04]  /*08f0*/  USHF.R.S32.HI UR15, URZ, 0x1f, UR13 ;  /* 0x0000001fff0f7899 */ /* 0x000fc8000801140d */
[----:B-1----:R-:W-:-:S03]  /*0900*/  UIMAD UR14, UR15, UR4, URZ ;  /* 0x000000040f0e72a4 */ /* 0x002fc6000f8e02ff */
[----:B------:R-:W1:Y:S01]  /*0910*/  LDC R11, c[0x0][0x3a0] ;  /* 0x0000e800ff0b7b82 */ /* 0x000e620000000800 */
[----:B--2---:R-:W-:Y:S02]  /*0920*/  UIADD3 UR12, UPT, UPT, UR12, UR10, URZ ;  /* 0x0000000a0c0c7290 */ /* 0x004fe4000fffe0ff */
[----:B------:R-:W-:Y:S02]  /*0930*/  UIMAD UR5, UR13, UR5, UR14 ;  /* 0x000000050d0572a4 */ /* 0x000fe4000f8e020e */
[----:B------:R-:W-:Y:S02]  /*0940*/  USHF.R.S32.HI UR14, URZ, 0x1f, UR12 ;  /* 0x0000001fff0e7899 */ /* 0x000fe4000801140c */
[----:B------:R-:W-:Y:S01]  /*0950*/  UIMAD.WIDE.U32 UR10, UR13, UR4, URZ ;  /* 0x000000040d0a72a5 */ /* 0x000fe2000f8e00ff */
[----:B----4-:R-:W-:Y:S01]  /*0960*/  IMAD R7, R7, R2, RZ ;  /* 0x0000000207077224 */ /* 0x010fe200078e02ff */
[----:B---3--:R-:W-:Y:S01]  /*0970*/  UIMAD UR4, UR14, UR24, URZ ;  /* 0x000000180e0472a4 */ /* 0x008fe2000f8e02ff */
[----:B------:R-:W2:Y:S01]  /*0980*/  LDC R12, c[0x0][0x398] ;  /* 0x0000e600ff0c7b82 */ /* 0x000ea20000000800 */
[----:B------:R-:W-:Y:S01]  /*0990*/  UIADD3 UR5, UPT, UPT, UR11, UR5, URZ ;  /* 0x000000050b057290 */ /* 0x000fe2000fffe0ff */
[----:B------:R-:W-:Y:S01]  /*09a0*/  IMAD R7, R0, R3, R7 ;  /* 0x0000000300077224 */ /* 0x000fe200078e0207 */
[----:B------:R-:W-:-:S03]  /*09b0*/  UIMAD UR11, UR12, UR25, UR4 ;  /* 0x000000190c0b72a4 */ /* 0x000fc6000f8e0204 */
[----:B------:R-:W-:Y:S01]  /*09c0*/  UMOV UR4, UR10 ;  /* 0x0000000a00047c82 */ /* 0x000fe20008000000 */
[----:B0-----:R-:W-:Y:S01]  /*09d0*/  IMAD R5, R5, R8, RZ ;  /* 0x0000000805057224 */ /* 0x001fe200078e02ff */
[----:B------:R-:W-:Y:S01]  /*09e0*/  UIMAD.WIDE.U32 UR4, UR12, UR24, UR4 ;  /* 0x000000180c0472a5 */ /* 0x000fe2000f8e0004 */
[----:B------:R-:W0:Y:S03]  /*09f0*/  LDCU.128 UR24, c[0x0][0x3d0] ;  /* 0x00007a00ff1877ac */ /* 0x000e260008000c00 */
[----:B------:R-:W-:-:S06]  /*0a00*/  UIADD3 UR5, UPT, UPT, UR5, UR11, URZ ;  /* 0x0000000b05057290 */ /* 0x000fcc000fffe0ff */
[----:B------:R-:W-:-:S04]  /*0a10*/  IMAD.WIDE.U32 R2, R0, R2, UR4 ;  /* 0x0000000400027e25 */ /* 0x000fc8000f8e0002 */
[----:B------:R-:W-:Y:S02]  /*0a20*/  IMAD.IADD R3, R3, 0x1, R7 ;  /* 0x0000000103037824 */ /* 0x000fe400078e0207 */
[C---:B------:R-:W-:Y:S01]  /*0a30*/  IMAD R7, R6.reuse, R9, R5 ;  /* 0x0000000906077224 */ /* 0x040fe200078e0205 */
[----:B------:R-:W-:Y:S01]  /*0a40*/  SHF.R.S32.HI R5, RZ, 0x1f, R4 ;  /* 0x0000001fff057819 */ /* 0x000fe20000011404 */
[----:B------:R-:W-:-:S04]  /*0a50*/  IMAD.WIDE.U32 R2, R6, R8, R2 ;  /* 0x0000000806027225 */ /* 0x000fc800078e0002 */
[----:B------:R-:W-:Y:S01]  /*0a60*/  IMAD R5, R5, UR6, RZ ;  /* 0x0000000605057c24 */ /* 0x000fe2000f8e02ff */
[----:B------:R-:W-:-:S03]  /*0a70*/  IADD3 R3, PT, PT, R3, R7, RZ ;  /* 0x0000000703037210 */ /* 0x000fc60007ffe0ff */
[C---:B------:R-:W-:Y:S02]  /*0a80*/  IMAD R5, R4.reuse, UR7, R5 ;  /* 0x0000000704057c24 */ /* 0x040fe4000f8e0205 */
[----:B------:R-:W-:-:S04]  /*0a90*/  IMAD.WIDE.U32 R2, R4, UR6, R2 ;  /* 0x0000000604027c25 */ /* 0x000fc8000f8e0002 */
[----:B------:R-:W-:Y:S01]  /*0aa0*/  IMAD.IADD R3, R3, 0x1, R5 ;  /* 0x0000000103037824 */ /* 0x000fe200078e0205 */
[C---:B0-----:R-:W-:Y:S01]  /*0ab0*/  LEA R8, P0, R2.reuse, UR26, 0x3 ;  /* 0x0000001a02087c11 */ /* 0x041fe2000f8018ff */
[----:B------:R-:W0:Y:S03]  /*0ac0*/  LDC R5, c[0x0][0x3a8] ;  /* 0x0000ea00ff057b82 */ /* 0x000e260000000800 */
[----:B------:R-:W-:-:S05]  /*0ad0*/  LEA.HI.X R9, R2, UR27, R3, 0x3, P0 ;  /* 0x0000001b02097c11 */ /* 0x000fca00080f1c03 */
[----:B------:R3:W4:Y:S01]  /*0ae0*/  LDG.E.64 R2, desc[UR22][R8.64] ;  /* 0x0000001608027981 */ /* 0x000722000c1e1b00 */
[----:B-----5:R-:W-:Y:S01]  /*0af0*/  UIMAD UR15, UR15, UR30, URZ ;  /* 0x0000001e0f0f72a4 */ /* 0x020fe2000f8e02ff */
[----:B------:R-:W-:Y:S01]  /*0b00*/  VIMNMX R0, PT, PT, R0, UR18, !PT ;  /* 0x0000001200007c48 */ /* 0x000fe2000ffe0100 */
[----:B------:R-:W-:Y:S01]  /*0b10*/  UIADD3 UR6, UPT, UPT, -UR18, URZ, URZ ;  /* 0x000000ff12067290 */ /* 0x000fe2000fffe1ff */
[----:B------:R-:W-:Y:S01]  /*0b20*/  VIMNMX R4, PT, PT, R4, UR16, !PT ;  /* 0x0000001004047c48 */ /* 0x000fe2000ffe0100 */
[----:B------:R-:W-:Y:S02]  /*0b30*/  UIMAD.WIDE.U32 UR4, UR13, UR30, URZ ;  /* 0x0000001e0d0472a5 */ /* 0x000fe4000f8e00ff */
[----:B------:R-:W-:Y:S02]  /*0b40*/  UIMAD UR15, UR13, UR31, UR15 ;  /* 0x0000001f0d0f72a4 */ /* 0x000fe4000f8e020f */
[----:B------:R-:W-:Y:S02]  /*0b50*/  UISETP.LT.AND UP0, UPT, URZ, UR6, UPT ;  /* 0x00000006ff00728c */ /* 0x000fe4000bf01270 */
[----:B------:R-:W-:-:S02]  /*0b60*/  UIADD3 UR5, UPT, UPT, UR5, UR15, URZ ;  /* 0x0000000f05057290 */ /* 0x000fc4000fffe0ff */
[----:B------:R-:W-:Y:S02]  /*0b70*/  USEL UR6, URZ, UR6, !UP0 ;  /* 0x00000006ff067287 */ /* 0x000fe4000c000000 */
[----:B------:R-:W-:Y:S01]  /*0b80*/  UIMAD UR14, UR14, UR28, URZ ;  /* 0x0000001c0e0e72a4 */ /* 0x000fe2000f8e02ff */
[----:B0-----:R-:W-:Y:S01]  /*0b90*/  VIADD R5, R5, UR18 ;  /* 0x0000001205057c36 */ /* 0x001fe20008000000 */
[----:B------:R-:W-:Y:S02]  /*0ba0*/  UIMAD.WIDE.U32 UR4, UR12, UR28, UR4 ;  /* 0x0000001c0c0472a5 */ /* 0x000fe4000f8e0004 */
[----:B------:R-:W-:Y:S02]  /*0bb0*/  UIADD3 UR10, UPT, UPT, -UR17, URZ, URZ ;  /* 0x000000ff110a7290 */ /* 0x000fe4000fffe1ff */
[----:B------:R-:W-:Y:S01]  /*0bc0*/  VIADDMNMX R5, R5, 0xffffffff, R0, PT ;  /* 0xffffffff05057846 */ /* 0x000fe20003800100 */
[----:B------:R-:W-:Y:S01]  /*0bd0*/  UIMAD UR7, UR12, UR29, UR14 ;  /* 0x0000001d0c0772a4 */ /* 0x000fe2000f8e020e */
[----:B------:R-:W-:Y:S01]  /*0be0*/  VIMNMX R0, PT, PT, RZ, UR18, !PT ;  /* 0x00000012ff007c48 */ /* 0x000fe2000ffe0100 */
[----:B---3--:R-:W-:Y:S01]  /*0bf0*/  IMAD.U32 R9, RZ, RZ, UR5 ;  /* 0x00000005ff097e24 */ /* 0x008fe2000f8e00ff */
[----:B------:R-:W-:Y:S01]  /*0c00*/  UISETP.LT.AND UP0, UPT, URZ, UR10, UPT ;  /* 0x0000000aff00728c */ /* 0x000fe2000bf01270 */
[----:B-1----:R-:W-:Y:S01]  /*0c10*/  IADD3 R9, PT, PT, R11, UR17, RZ ;  /* 0x000000110b097c10 */ /* 0x002fe2000fffe0ff */
[----:B------:R-:W-:Y:S01]  /*0c20*/  UIADD3 UR7, UPT, UPT, UR5, UR7, URZ ;  /* 0x0000000705077290 */ /* 0x000fe2000fffe0ff */
[----:B------:R-:W-:Y:S01]  /*0c30*/  IADD3 R5, PT, PT, R5, UR6, -R0 ;  /* 0x0000000605057c10 */ /* 0x000fe2000fffe800 */
[----:B------:R-:W-:Y:S01]  /*0c40*/  UIADD3 UR5, UPT, UPT, -UR16, URZ, URZ ;  /* 0x000000ff10057290 */ /* 0x000fe2000fffe1ff */
[----:B------:R-:W-:Y:S01]  /*0c50*/  VIMNMX R0, PT, PT, R6, UR17, !PT ;  /* 0x0000001106007c48 */ /* 0x000fe2000ffe0100 */
[----:B------:R-:W0:Y:S01]  /*0c60*/  LDCU.128 UR12, c[0x0][0x3c0] ;  /* 0x00007800ff0c77ac */ /* 0x000e220008000c00 */
[----:B------:R-:W-:Y:S01]  /*0c70*/  MOV R8, UR4 ;  /* 0x0000000400087c02 */ /* 0x000fe20008000f00 */
[----:B------:R-:W-:Y:S01]  /*0c80*/  IMAD.U32 R7, RZ, RZ, UR7 ;  /* 0x00000007ff077e24 */ /* 0x000fe2000f8e00ff */
[----:B------:R-:W-:Y:S01]  /*0c90*/  SHF.R.S32.HI R10, RZ, 0x1f, R5 ;  /* 0x0000001fff0a7819 */ /* 0x000fe20000011405 */
[----:B------:R-:W-:Y:S01]  /*0ca0*/  USEL UR4, URZ, UR10, !UP0 ;  /* 0x0000000aff047287 */ /* 0x000fe2000c000000 */
[----:B------:R-:W-:Y:S01]  /*0cb0*/  VIADDMNMX R9, R9, 0xffffffff, R0, PT ;  /* 0xffffffff09097846 */ /* 0x000fe20003800100 */
[----:B------:R-:W-:Y:S01]  /*0cc0*/  IMAD.MOV.U32 R6, RZ, RZ, R8 ;  /* 0x000000ffff067224 */ /* 0x000fe200078e0008 */
[----:B------:R-:W-:Y:S01]  /*0cd0*/  VIMNMX R0, PT, PT, RZ, UR17, !PT ;  /* 0x00000011ff007c48 */ /* 0x000fe2000ffe0100 */
[----:B------:R-:W-:Y:S01]  /*0ce0*/  IMAD R10, R10, UR24, RZ ;  /* 0x000000180a0a7c24 */ /* 0x000fe2000f8e02ff */
[----:B------:R-:W-:Y:S01]  /*0cf0*/  UISETP.LT.AND UP0, UPT, URZ, UR5, UPT ;  /* 0x00000005ff00728c */ /* 0x000fe2000bf01270 */
[----:B------:R-:W-:Y:S01]  /*0d00*/  IMAD.WIDE.U32 R6, R5, UR24, R6 ;  /* 0x0000001805067c25 */ /* 0x000fe2000f8e0006 */
[----:B------:R-:W-:-:S02]  /*0d10*/  IADD3 R9, PT, PT, R9, UR4, -R0 ;  /* 0x0000000409097c10 */ /* 0x000fc4000fffe800 */
[----:B------:R-:W-:Y:S01]  /*0d20*/  USEL UR4, URZ, UR5, !UP0 ;  /* 0x00000005ff047287 */ /* 0x000fe2000c000000 */
[----:B------:R-:W-:Y:S01]  /*0d30*/  IMAD R11, R5, UR25, R10 ;  /* 0x00000019050b7c24 */ /* 0x000fe2000f8e020a */
[----:B------:R-:W-:Y:S01]  /*0d40*/  VIMNMX R0, PT, PT, RZ, UR16, !PT ;  /* 0x00000010ff007c48 */ /* 0x000fe2000ffe0100 */
[----:B--2---:R-:W-:Y:S01]  /*0d50*/  VIADD R5, R12, UR16 ;  /* 0x000000100c057c36 */ /* 0x004fe20008000000 */
[----:B------:R-:W-:Y:S02]  /*0d60*/  SHF.R.S32.HI R8, RZ, 0x1f, R9 ;  /* 0x0000001fff087819 */ /* 0x000fe40000011409 */
[----:B------:R-:W-:Y:S02]  /*0d70*/  IADD3 R7, PT, PT, R7, R11, RZ ;  /* 0x0000000b07077210 */ /* 0x000fe40007ffe0ff */
[----:B------:R-:W-:Y:S01]  /*0d80*/  VIADDMNMX R5, R5, 0xffffffff, R4, PT ;  /* 0xffffffff05057846 */ /* 0x000fe20003800104 */
[----:B0-----:R-:W-:-:S03]  /*0d90*/  IMAD R8, R8, UR14, RZ ;  /* 0x0000000e08087c24 */ /* 0x001fc6000f8e02ff */
[----:B------:R-:W-:Y:S01]  /*0da0*/  IADD3 R11, PT, PT, R5, UR4, -R0 ;  /* 0x00000004050b7c10 */ /* 0x000fe2000fffe800 */
[----:B------:R-:W0:Y:S01]  /*0db0*/  LDCU.64 UR4, c[0x0][0x380] ;  /* 0x00007000ff0477ac */ /* 0x000e220008000a00 */
[C---:B------:R-:W-:Y:S02]  /*0dc0*/  IMAD R13, R9.reuse, UR15, R8 ;  /* 0x0000000f090d7c24 */ /* 0x040fe4000f8e0208 */
[----:B------:R-:W-:Y:S01]  /*0dd0*/  SHF.R.S32.HI R0, RZ, 0x1f, R11 ;  /* 0x0000001fff007819 */ /* 0x000fe2000001140b */
[----:B------:R-:W-:-:S04]  /*0de0*/  IMAD.WIDE.U32 R4, R9, UR14, R6 ;  /* 0x0000000e09047c25 */ /* 0x000fc8000f8e0006 */
[----:B------:R-:W-:Y:S02]  /*0df0*/  IMAD.IADD R5, R5, 0x1, R13 ;  /* 0x0000000105057824 */ /* 0x000fe400078e020d */
[----:B------:R-:W-:Y:S02]  /*0e00*/  IMAD R0, R0, UR12, RZ ;  /* 0x0000000c00007c24 */ /* 0x000fe4000f8e02ff */
[----:B------:R-:W-:-:S04]  /*0e10*/  IMAD.WIDE.U32 R6, R11, UR12, R4 ;  /* 0x0000000c0b067c25 */ /* 0x000fc8000f8e0004 */
[----:B------:R-:W-:Y:S01]  /*0e20*/  IMAD R9, R11, UR13, R0 ;  /* 0x0000000d0b097c24 */ /* 0x000fe2000f8e0200 */
[----:B0-----:R-:W-:-:S03]  /*0e30*/  LEA R4, P0, R6, UR4, 0x3 ;  /* 0x0000000406047c11 */ /* 0x001fc6000f8018ff */
[----:B------:R-:W-:-:S05]  /*0e40*/  IMAD.IADD R5, R7, 0x1, R9 ;  /* 0x0000000107057824 */ /* 0x000fca00078e0209 */
[----:B------:R-:W-:-:S05]  /*0e50*/  LEA.HI.X R5, R6, UR5, R5, 0x3, P0 ;  /* 0x0000000506057c11 */ /* 0x000fca00080f1c05 */
[----:B----4-:R-:W-:Y:S04]  /*0e60*/  REDG.E.ADD.F32.FTZ.RN.STRONG.GPU desc[UR22][R4.64], R2 ;  /* 0x00000002040079a6 */ /* 0x010fe8000c12f316 */
[----:B------:R-:W-:Y:S01]  /*0e70*/  REDG.E.ADD.F32.FTZ.RN.STRONG.GPU desc[UR22][R4.64+0x4], R3 ;  /* 0x00000403040079a6 */ /* 0x000fe2000c12f316 */
[----:B------:R-:W-:Y:S05]  /*0e80*/  EXIT ;  /* 0x000000000000794d */ /* 0x000fea0003800000 */
        .weak           $__internal_54_$__cuda_sm20_div_s64
        .type           $__internal_54_$__cuda_sm20_div_s64,@function
        .size           $__internal_54_$__cuda_sm20_div_s64,($__internal_55_$__cuda_sm20_rem_s64 - $__internal_54_$__cuda_sm20_div_s64)
$__internal_54_$__cuda_sm20_div_s64:
        /* <DEDUP_REMOVED lines=82> */
[----:B------:R-:W-:Y:S06]  /*13b0*/  RET.REL.NODEC R8 `(_ZN2at6native54_GLOBAL__N__757059ea_21_ReplicationPadding_cu_4a93dcdf31replication_pad_backward_kernelIN3c107complexIfEEEEvNS_27GenericPackedTensorAccessorIT_Lm5ENS_16DefaultPtrTraitsElEENS6_IKS7_Lm5ES8_lEEiiiii) ;  /* 0xffffffec08107950 */ /* 0x000fec0003c3ffff */
        .weak           $__internal_55_$__cuda_sm20_rem_s64
        .type           $__internal_55_$__cuda_sm20_rem_s64,@function
        .size           $__internal_55_$__cuda_sm20_rem_s64,(.L_x_407 - $__internal_55_$__cuda_sm20_rem_s64)
$__internal_55_$__cuda_sm20_rem_s64:
        /* <DEDUP_REMOVED lines=72> */
[----:B------:R-:W-:Y:S05]  /*1840*/  RET.REL.NODEC R4 `(_ZN2at6native54_GLOBAL__N__757059ea_21_ReplicationPadding_cu_4a93dcdf31replication_pad_backward_kernelIN3c107complexIfEEEEvNS_27GenericPackedTensorAccessorIT_Lm5ENS_16DefaultPtrTraitsElEENS6_IKS7_Lm5ES8_lEEiiiii) ;  /* 0xffffffe404ec7950 */ /* 0x000fea0003c3ffff */
.L_x_255:
        /* <DEDUP_REMOVED lines=11> */
.L_x_407:


//--------------------- .text._ZN2at6native54_GLOBAL__N__757059ea_21_ReplicationPadding_cu_4a93dcdf31replication_pad_backward_kernelIN3c107complexIdEEEEvNS_27GenericPackedTensorAccessorIT_Lm5ENS_16DefaultPtrTraitsElEENS6_IKS7_Lm5ES8_lEEiiiii --------------------------
	.section	.text._ZN2at6native54_GLOBAL__N__757059ea_21_ReplicationPadding_cu_4a93dcdf31replication_pad_backward_kernelIN3c107complexIdEEEEvNS_27GenericPackedTensorAccessorIT_Lm5ENS_16DefaultPtrTraitsElEENS6_IKS7_Lm5ES8_lEEiiiii,"ax",@progbits
	.align	128
.text._ZN2at6native54_GLOBAL__N__757059ea_21_ReplicationPadding_cu_4a93dcdf31replication_pad_backward_kernelIN3c107complexIdEEEEvNS_27GenericPackedTensorAccessorIT_Lm5ENS_16DefaultPtrTraitsElEENS6_IKS7_Lm5ES8_lEEiiiii:
        .type           _ZN2at6native54_GLOBAL__N__757059ea_21_ReplicationPadding_cu_4a93dcdf31replication_pad_backward_kernelIN3c107complexIdEEEEvNS_27GenericPackedTensorAccessorIT_Lm5ENS_16DefaultPtrTraitsElEENS6_IKS7_Lm5ES8_lEEiiiii,@function
        .size           _ZN2at6native54_GLOBAL__N__757059ea_21_ReplicationPadding_cu_4a93dcdf31replication_pad_backward_kernelIN3c107complexIdEEEEvNS_27GenericPackedTensorAccessorIT_Lm5ENS_16DefaultPtrTraitsElEENS6_IKS7_Lm5ES8_lEEiiiii,(.L_x_410 - _ZN2at6native54_GLOBAL__N__757059ea_21_ReplicationPadding_cu_4a93dcdf31replication_pad_backward_kernelIN3c107complexIdEEEEvNS_27GenericPackedTensorAccessorIT_Lm5ENS_16DefaultPtrTraitsElEENS6_IKS7_Lm5ES8_lEEiiiii)
        .other          _ZN2at6native54_GLOBAL__N__757059ea_21_ReplicationPadding_cu_4a93dcdf31replication_pad_backward_kernelIN3c107complexIdEEEEvNS_27GenericPackedTensorAccessorIT_Lm5ENS_16DefaultPtrTraitsElEENS6_IKS7_Lm5ES8_lEEiiiii,@"STO_CUDA_ENTRY STV_DEFAULT"
_ZN2at6native54_GLOBAL__N__757059ea_21_ReplicationPadding_cu_4a93dcdf31replication_pad_backward_kernelIN3c107complexIdEEEEvNS_27GenericPackedTensorAccessorIT_Lm5ENS_16DefaultPtrTraitsElEENS6_IKS7_Lm5ES8_lEEiiiii:
        /* <DEDUP_REMOVED lines=47> */
.L_x_257:
[----:B------:R-:W0:Y:S01]  /*02f0*/  LDCU.64 UR4, c[0x0][0x400] ;  /* 0x00008000ff0477ac */ /* 0x000e220008000a00 */
[----:B------:R-:W-:Y:S02]  /*0300*/  MOV R11, R2 ;  /* 0x00000002000b7202 */ /* 0x000fe40000000f00 */
[----:B------:R-:W-:Y:S02]  /*0310*/  MOV R12, R3 ;  /* 0x00000003000c7202 */ /* 0x000fe40000000f00 */
[----:B------:R-:W-:Y:S01]  /*0320*/  MOV R8, 0x360 ;  /* 0x0000036000087802 */ /* 0x000fe20000000f00 */
[----:B0-----:R-:W-:Y:S02]  /*0330*/  IMAD.U32 R10, RZ, RZ, UR4 ;  /* 0x00000004ff0a7e24 */ /* 0x001fe4000f8e00ff */
[----:B------:R-:W-:-:S07]  /*0340*/  IMAD.U32 R9, RZ, RZ, UR5 ;  /* 0x00000005ff097e24 */ /* 0x000fce000f8e00ff */
[----:B------:R-:W-:Y:S05]  /*0350*/  CALL.REL.NOINC `($__internal_56_$__cuda_sm20_div_s64) ;  /* 0x0000000800cc7944 */ /* 0x000fea0003c00000 */
        /* <DEDUP_REMOVED lines=10> */
.L_x_258:
[----:B------:R-:W-:Y:S05]  /*0400*/  BSYNC.RECONVERGENT B0 ;  /* 0x0000000000007941 */ /* 0x000fea0003800200 */
.L_x_256:
        /* <DEDUP_REMOVED lines=24> */
.L_x_260:
[----:B------:R-:W-:Y:S02]  /*0590*/  MOV R6, R4 ;  /* 0x0000000400067202 */ /* 0x000fe40000000f00 */
[----:B------:R-:W-:-:S07]  /*05a0*/  MOV R4, 0x5c0 ;  /* 0x000005c000047802 */ /* 0x000fce0000000f00 */
[----:B------:R-:W-:Y:S05]  /*05b0*/  CALL.REL.NOINC `($__internal_57_$__cuda_sm20_rem_s64) ;  /* 0x0000000c00807944 */ /* 0x000fea0003c00000 */
.L_x_261:
[----:B------:R-:W-:Y:S05]  /*05c0*/  BSYNC.RECONVERGENT B0 ;  /* 0x0000000000007941 */ /* 0x000fea0003800200 */
.L_x_259:
        /* <DEDUP_REMOVED lines=31> */
.L_x_263:
[----:B------:R-:W-:Y:S01]  /*07c0*/  IMAD.U32 R11, RZ, RZ, UR9 ;  /* 0x00000009ff0b7e24 */ /* 0x000fe2000f8e00ff */
[----:B------:R-:W-:Y:S01]  /*07d0*/  MOV R10, UR8 ;  /* 0x00000008000a7c02 */ /* 0x000fe20008000f00 */
[----:B------:R-:W-:Y:S01]  /*07e0*/  IMAD.MOV.U32 R11, RZ, RZ, R2 ;  /* 0x000000ffff0b7224 */ /* 0x000fe200078e0002 */
[----:B------:R-:W-:Y:S01]  /*07f0*/  MOV R12, R3 ;  /* 0x00000003000c7202 */ /* 0x000fe20000000f00 */
[----:B------:R-:W-:Y:S01]  /*0800*/  IMAD.U32 R9, RZ, RZ, UR20 ;  /* 0x00000014ff097e24 */ /* 0x000fe2000f8e00ff */
[----:B------:R-:W-:-:S07]  /*0810*/  MOV R8, 0x830 ;  /* 0x0000083000087802 */ /* 0x000fce0000000f00 */
[----:B------:R-:W-:Y:S05]  /*0820*/  CALL.REL.NOINC `($__internal_56_$__cuda_sm20_div_s64) ;  /* 0x0000000400987944 */ /* 0x000fea0003c00000 */
[----:B------:R-:W-:-:S07]  /*0830*/  IMAD.MOV.U32 R2, RZ, RZ, R10 ;  /* 0x000000ffff027224 */ /* 0x000fce00078e000a */
.L_x_264:
[----:B------:R-:W-:Y:S05]  /*0840*/  BSYNC.RECONVERGENT B0 ;  /* 0x0000000000007941 */ /* 0x000fea0003800200 */
.L_x_262:
        /* <DEDUP_REMOVED lines=19> */
[----:B---3--:R-:W-:Y:S02]  /*0980*/  UIMAD UR4, UR14, UR24, URZ ;  /* 0x000000180e0472a4 */ /* 0x008fe4000f8e02ff */
        /* <DEDUP_REMOVED lines=8> */
[----:B------:R-:W-:-:S05]  /*0a10*/  IMAD.WIDE.U32 R4, R0, R4, UR4 ;  /* 0x0000000400047e25 */ /* 0x000fca000f8e0004 */
[----:B------:R-:W-:Y:S01]  /*0a20*/  IADD3 R5, PT, PT, R5, R7, RZ ;  /* 0x0000000705057210 */ /* 0x000fe20007ffe0ff */
[C---:B------:R-:W-:Y:S01]  /*0a30*/  IMAD R7, R6.reuse, R9, R3 ;  /* 0x0000000906077224 */ /* 0x040fe200078e0203 */
[----:B------:R-:W-:Y:S01]  /*0a40*/  SHF.R.S32.HI R3, RZ, 0x1f, R2 ;  /* 0x0000001fff037819 */ /* 0x000fe20000011402 */
[----:B------:R-:W-:-:S04]  /*0a50*/  IMAD.WIDE.U32 R4, R6, R8, R4 ;  /* 0x0000000806047225 */ /* 0x000fc800078e0004 */
[----:B------:R-:W-:Y:S02]  /*0a60*/  IMAD.IADD R5, R5, 0x1, R7 ;  /* 0x0000000105057824 */ /* 0x000fe400078e0207 */
[----:B------:R-:W-:Y:S01]  /*0a70*/  IMAD R3, R3, UR6, RZ ;  /* 0x0000000603037c24 */ /* 0x000fe2000f8e02ff */
[----:B------:R-:W2:Y:S01]  /*0a80*/  LDC R7, c[0x0][0x3a0] ;  /* 0x0000e800ff077b82 */ /* 0x000ea20000000800 */
[----:B------:R-:W-:-:S04]  /*0a90*/  IMAD.WIDE.U32 R4, R2, UR6, R4 ;  /* 0x0000000602047c25 */ /* 0x000fc8000f8e0004 */
[----:B------:R-:W-:Y:S01]  /*0aa0*/  IMAD R3, R2, UR7, R3 ;  /* 0x0000000702037c24 */ /* 0x000fe2000f8e0203 */
[----:B0-----:R-:W-:-:S03]  /*0ab0*/  LEA R8, P0, R4, UR26, 0x4 ;  /* 0x0000001a04087c11 */ /* 0x001fc6000f8020ff */
[----:B------:R-:W-:-:S05]  /*0ac0*/  IMAD.IADD R3, R5, 0x1, R3 ;  /* 0x0000000105037824 */ /* 0x000fca00078e0203 */
[----:B------:R-:W-:Y:S02]  /*0ad0*/  LEA.HI.X R9, R4, UR27, R3, 0x4, P0 ;  /* 0x0000001b04097c11 */ /* 0x000fe400080f2403 */
[----:B------:R-:W0:Y:S04]  /*0ae0*/  LDC R3, c[0x0][0x3a8] ;  /* 0x0000ea00ff037b82 */ /* 0x000e280000000800 */
[----:B------:R-:W3:Y:S01]  /*0af0*/  LDG.E.128 R8, desc[UR22][R8.64] ;  /* 0x0000001608087981 */ /* 0x000ee2000c1e1d00 */
[----:B------:R-:W-:Y:S02]  /*0b00*/  UIADD3 UR6, UPT, UPT, -UR18, URZ, URZ ;  /* 0x000000ff12067290 */ /* 0x000fe4000fffe1ff */
[----:B------:R-:W-:Y:S01]  /*0b10*/  VIMNMX R0, PT, PT, R0, UR18, !PT ;  /* 0x0000001200007c48 */ /* 0x000fe2000ffe0100 */
[----:B-----5:R-:W-:Y:S01]  /*0b20*/  UIMAD UR15, UR15, UR30, URZ ;  /* 0x0000001e0f0f72a4 */ /* 0x020fe2000f8e02ff */
[----:B--2---:R-:W-:Y:S01]  /*0b30*/  VIADD R7, R7, UR17 ;  /* 0x0000001107077c36 */ /* 0x004fe20008000000 */
[----:B------:R-:W-:Y:S01]  /*0b40*/  UISETP.LT.AND UP0, UPT, URZ, UR6, UPT ;  /* 0x00000006ff00728c */ /* 0x000fe2000bf01270 */
[----:B------:R-:W-:Y:S01]  /*0b50*/  VIMNMX R6, PT, PT, R6, UR17, !PT ;  /* 0x0000001106067c48 */ /* 0x000fe2000ffe0100 */
[----:B------:R-:W-:Y:S01]  /*0b60*/  UIMAD.WIDE.U32 UR4, UR13, UR30, URZ ;  /* 0x0000001e0d0472a5 */ /* 0x000fe2000f8e00ff */
[----:B------:R-:W-:Y:S01]  /*0b70*/  VIMNMX R2, PT, PT, R2, UR16, !PT ;  /* 0x0000001002027c48 */ /* 0x000fe2000ffe0100 */
[----:B------:R-:W-:Y:S01]  /*0b80*/  UIMAD UR15, UR13, UR31, UR15 ;  /* 0x0000001f0d0f72a4 */ /* 0x000fe2000f8e020f */
[----:B------:R-:W-:Y:S01]  /*0b90*/  VIADDMNMX R7, R7, 0xffffffff, R6, PT ;  /* 0xffffffff07077846 */ /* 0x000fe20003800106 */
[----:B------:R-:W-:-:S02]  /*0ba0*/  USEL UR6, URZ, UR6, !UP0 ;  /* 0x00000006ff067287 */ /* 0x000fc4000c000000 */
[----:B------:R-:W-:Y:S02]  /*0bb0*/  UIADD3 UR5, UPT, UPT, UR5, UR15, URZ ;  /* 0x0000000f05057290 */ /* 0x000fe4000fffe0ff */
[----:B------:R-:W-:Y:S02]  /*0bc0*/  UIMAD UR14, UR14, UR28, URZ ;  /* 0x0000001c0e0e72a4 */ /* 0x000fe4000f8e02ff */
[----:B------:R-:W-:Y:S02]  /*0bd0*/  UIMAD.WIDE.U32 UR4, UR12, UR28, UR4 ;  /* 0x0000001c0c0472a5 */ /* 0x000fe4000f8e0004 */
[----:B------:R-:W-:Y:S01]  /*0be0*/  UIMAD UR7, UR12, UR29, UR14 ;  /* 0x0000001d0c0772a4 */ /* 0x000fe2000f8e020e */
[----:B0-----:R-:W-:Y:S01]  /*0bf0*/  IADD3 R3, PT, PT, R3, UR18, RZ ;  /* 0x0000001203037c10 */ /* 0x001fe2000fffe0ff */
[----:B------:R-:W-:Y:S02]  /*0c00*/  UIADD3 UR10, UPT, UPT, -UR17, URZ, URZ ;  /* 0x000000ff110a7290 */ /* 0x000fe4000fffe1ff */
[----:B------:R-:W-:Y:S01]  /*0c10*/  UIADD3 UR7, UPT, UPT, UR5, UR7, URZ ;  /* 0x0000000705077290 */ /* 0x000fe2000fffe0ff */
[----:B------:R-:W-:Y:S01]  /*0c20*/  VIADDMNMX R3, R3, 0xffffffff, R0, PT ;  /* 0xffffffff03037846 */ /* 0x000fe20003800100 */
[----:B------:R-:W-:Y:S01]  /*0c30*/  UISETP.LT.AND UP0, UPT, URZ, UR10, UPT ;  /* 0x0000000aff00728c */ /* 0x000fe2000bf01270 */
[----:B------:R-:W-:Y:S01]  /*0c40*/  VIMNMX R0, PT, PT, RZ, UR18, !PT ;  /* 0x00000012ff007c48 */ /* 0x000fe2000ffe0100 */
[----:B------:R-:W-:Y:S01]  /*0c50*/  IMAD.U32 R5, RZ, RZ, UR5 ;  /* 0x00000005ff057e24 */ /* 0x000fe2000f8e00ff */
[----:B------:R-:W-:Y:S01]  /*0c60*/  UIADD3 UR5, UPT, UPT, -UR16, URZ, URZ ;  /* 0x000000ff10057290 */ /* 0x000fe2000fffe1ff */
[----:B------:R-:W-:Y:S01]  /*0c70*/  IMAD.U32 R4, RZ, RZ, UR4 ;  /* 0x00000004ff047e24 */ /* 0x000fe2000f8e00ff */
[----:B------:R-:W-:Y:S01]  /*0c80*/  IADD3 R3, PT, PT, R3, UR6, -R0 ;  /* 0x0000000603037c10 */ /* 0x000fe2000fffe800 */
[----:B------:R-:W-:Y:S01]  /*0c90*/  USEL UR4, URZ, UR10, !UP0 ;  /* 0x0000000aff047287 */ /* 0x000fe2000c000000 */
[----:B------:R-:W-:Y:S01]  /*0ca0*/  MOV R5, UR7 ;  /* 0x0000000700057c02 */ /* 0x000fe20008000f00 */
[----:B------:R-:W0:Y:S01]  /*0cb0*/  LDCU.128 UR12, c[0x0][0x3c0] ;  /* 0x00007800ff0c77ac */ /* 0x000e220008000c00 */
[----:B------:R-:W-:Y:S01]  /*0cc0*/  SHF.R.S32.HI R0, RZ, 0x1f, R3 ;  /* 0x0000001fff007819 */ /* 0x000fe20000011403 */
[----:B------:R-:W-:Y:S01]  /*0cd0*/  UISETP.LT.AND UP0, UPT, URZ, UR5, UPT ;  /* 0x00000005ff00728c */ /* 0x000fe2000bf01270 */
[----:B------:R-:W-:-:S04]  /*0ce0*/  IMAD.WIDE.U32 R4, R3, UR24, R4 ;  /* 0x0000001803047c25 */ /* 0x000fc8000f8e0004 */
[----:B------:R-:W-:Y:S01]  /*0cf0*/  IMAD R12, R0, UR24, RZ ;  /* 0x00000018000c7c24 */ /* 0x000fe2000f8e02ff */
[----:B------:R-:W-:-:S03]  /*0d00*/  VIMNMX R0, PT, PT, RZ, UR17, !PT ;  /* 0x00000011ff007c48 */ /* 0x000fc6000ffe0100 */
[----:B------:R-:W-:Y:S01]  /*0d10*/  IMAD R13, R3, UR25, R12 ;  /* 0x00000019030d7c24 */ /* 0x000fe2000f8e020c */
[----:B------:R-:W-:Y:S01]  /*0d20*/  IADD3 R7, PT, PT, R7, UR4, -R0 ;  /* 0x0000000407077c10 */ /* 0x000fe2000fffe800 */
[----:B------:R-:W-:Y:S01]  /*0d30*/  USEL UR4, URZ, UR5, !UP0 ;  /* 0x00000005ff047287 */ /* 0x000fe2000c000000 */
[----:B-1----:R-:W-:Y:S01]  /*0d40*/  VIADD R3, R14, UR16 ;  /* 0x000000100e037c36 */ /* 0x002fe20008000000 */
[----:B------:R-:W-:Y:S02]  /*0d50*/  VIMNMX R0, PT, PT, RZ, UR16, !PT ;  /* 0x00000010ff007c48 */ /* 0x000fe4000ffe0100 */
[----:B------:R-:W-:Y:S02]  /*0d60*/  SHF.R.S32.HI R6, RZ, 0x1f, R7 ;  /* 0x0000001fff067819 */ /* 0x000fe40000011407 */
[----:B------:R-:W-:Y:S02]  /*0d70*/  VIADDMNMX R3, R3, 0xffffffff, R2, PT ;  /* 0xffffffff03037846 */ /* 0x000fe40003800102 */
[----:B------:R-:W-:Y:S01]  /*0d80*/  IADD3 R5, PT, PT, R5, R13, RZ ;  /* 0x0000000d05057210 */ /* 0x000fe20007ffe0ff */
[----:B0-----:R-:W-:Y:S01]  /*0d90*/  IMAD R6, R6, UR14, RZ ;  /* 0x0000000e06067c24 */ /* 0x001fe2000f8e02ff */
[----:B------:R-:W-:Y:S01]  /*0da0*/  IADD3 R13, PT, PT, R3, UR4, -R0 ;  /* 0x00000004030d7c10 */ /* 0x000fe2000fffe800 */
[----:B------:R-:W0:Y:S02]  /*0db0*/  LDCU.64 UR4, c[0x0][0x380] ;  /* 0x00007000ff0477ac */ /* 0x000e240008000a00 */
[C---:B------:R-:W-:Y:S01]  /*0dc0*/  IMAD R15, R7.reuse, UR15, R6 ;  /* 0x0000000f070f7c24 */ /* 0x040fe2000f8e0206 */
        /* <DEDUP_REMOVED lines=9> */
[----:B---3--:R-:W-:Y:S04]  /*0e60*/  REDG.E.ADD.F64.RN.STRONG.GPU desc[UR22][R2.64], R8 ;  /* 0x00000008020079a6 */ /* 0x008fe8000c12ff16 */
[----:B------:R-:W-:Y:S01]  /*0e70*/  REDG.E.ADD.F64.RN.STRONG.GPU desc[UR22][R2.64+0x8], R10 ;  /* 0x0000080a020079a6 */ /* 0x000fe2000c12ff16 */
[----:B------:R-:W-:Y:S05]  /*0e80*/  EXIT ;  /* 0x000000000000794d */ /* 0x000fea0003800000 */
        .weak           $__internal_56_$__cuda_sm20_div_s64
        .type           $__internal_56_$__cuda_sm20_div_s64,@function
        .size           $__internal_56_$__cuda_sm20_div_s64,($__internal_57_$__cuda_sm20_rem_s64 - $__internal_56_$__cuda_sm20_div_s64)
$__internal_56_$__cuda_sm20_div_s64:
        /* <DEDUP_REMOVED lines=82> */
[----:B------:R-:W-:Y:S06]  /*13b0*/  RET.REL.NODEC R8 `(_ZN2at6native54_GLOBAL__N__757059ea_21_ReplicationPadding_cu_4a93dcdf31replication_pad_backward_kernelIN3c107complexIdEEEEvNS_27GenericPackedTensorAccessorIT_Lm5ENS_16DefaultPtrTraitsElEENS6_IKS7_Lm5ES8_lEEiiiii) ;  /* 0xffffffec08107950 */ /* 0x000fec0003c3ffff */
        .weak           $__internal_57_$__cuda_sm20_rem_s64
        .type           $__internal_57_$__cuda_sm20_rem_s64,@function
        .size           $__internal_57_$__cuda_sm20_rem_s64,(.L_x_410 - $__internal_57_$__cuda_sm20_rem_s64)
$__internal_57_$__cuda_sm20_rem_s64:
        /* <DEDUP_REMOVED lines=72> */
[----:B------:R-:W-:Y:S05]  /*1840*/  RET.REL.NODEC R4 `(_ZN2at6native54_GLOBAL__N__757059ea_21_ReplicationPadding_cu_4a93dcdf31replication_pad_backward_kernelIN3c107complexIdEEEEvNS_27GenericPackedTensorAccessorIT_Lm5ENS_16DefaultPtrTraitsElEENS6_IKS7_Lm5ES8_lEEiiiii) ;  /* 0xffffffe404ec7950 */ /* 0x000fea0003c3ffff */
.L_x_265:
        /* <DEDUP_REMOVED lines=11> */
.L_x_410:


//--------------------- .text._ZN2at6native54_GLOBAL__N__757059ea_21_ReplicationPadding_cu_4a93dcdf31replication_pad_backward_kernelIfEEvNS_27GenericPackedTensorAccessorIT_Lm5ENS_16DefaultPtrTraitsElEENS3_IKS4_Lm5ES5_lEEiiiii --------------------------
	.section	.text._ZN2at6native54_GLOBAL__N__757059ea_21_ReplicationPadding_cu_4a93dcdf31replication_pad_backward_kernelIfEEvNS_27GenericPackedTensorAccessorIT_Lm5ENS_16DefaultPtrTraitsElEENS3_IKS4_Lm5ES5_lEEiiiii,"ax",@progbits
	.align	128
.text._ZN2at6native54_GLOBAL__N__757059ea_21_ReplicationPadding_cu_4a93dcdf31replication_pad_backward_kernelIfEEvNS_27GenericPackedTensorAccessorIT_Lm5ENS_16DefaultPtrTraitsElEENS3_IKS4_Lm5ES5_lEEiiiii:
        .type           _ZN2at6native54_GLOBAL__N__757059ea_21_ReplicationPadding_cu_4a93dcdf31replication_pad_backward_kernelIfEEvNS_27GenericPackedTensorAccessorIT_Lm5ENS_16DefaultPtrTraitsElEENS3_IKS4_Lm5ES5_lEEiiiii,@function
        .size           _ZN2at6native54_GLOBAL__N__757059ea_21_ReplicationPadding_cu_4a93dcdf31replication_pad_backward_kernelIfEEvNS_27GenericPackedTensorAccessorIT_Lm5ENS_16DefaultPtrTraitsElEENS3_IKS4_Lm5ES5_lEEiiiii,(.L_x_413 - _ZN2at6native54_GLOBAL__N__757059ea_21_ReplicationPadding_cu_4a93dcdf31replication_pad_backward_kernelIfEEvNS_27GenericPackedTensorAccessorIT_Lm5ENS_16DefaultPtrTraitsElEENS3_IKS4_Lm5ES5_lEEiiiii)
        .other          _ZN2at6native54_GLOBAL__N__757059ea_21_ReplicationPadding_cu_4a93dcdf31replication_pad_backward_kernelIfEEvNS_27GenericPackedTensorAccessorIT_Lm5ENS_16DefaultPtrTraitsElEENS3_IKS4_Lm5ES5_lEEiiiii,@"STO_CUDA_ENTRY STV_DEFAULT"
_ZN2at6native54_GLOBAL__N__757059ea_21_ReplicationPadding_cu_4a93dcdf31replication_pad_backward_kernelIfEEvNS_27GenericPackedTensorAccessorIT_Lm5ENS_16DefaultPtrTraitsElEENS3_IKS4_Lm5ES5_lEEiiiii:
        /* <DEDUP_REMOVED lines=47> */
.L_x_267:
[----:B------:R-:W0:Y:S01]  /*02f0*/  LDCU.64 UR4, c[0x0][0x400] ;  /* 0x00008000ff0477ac */ /* 0x000e220008000a00 */
[----:B------:R-:W-:Y:S02]  /*0300*/  MOV R11, R2 ;  /* 0x00000002000b7202 */ /* 0x000fe40000000f00 */
[----:B------:R-:W-:Y:S02]  /*0310*/  MOV R12, R3 ;  /* 0x00000003000c7202 */ /* 0x000fe40000000f00 */
[----:B------:R-:W-:Y:S01]  /*0320*/  MOV R8, 0x360 ;  /* 0x0000036000087802 */ /* 0x000fe20000000f00 */
[----:B0-----:R-:W-:Y:S02]  /*0330*/  IMAD.U32 R10, RZ, RZ, UR4 ;  /* 0x00000004ff0a7e24 */ /* 0x001fe4000f8e00ff */
[----:B------:R-:W-:-:S07]  /*0340*/  IMAD.U32 R9, RZ, RZ, UR5 ;  /* 0x00000005ff097e24 */ /* 0x000fce000f8e00ff */
[----:B------:R-:W-:Y:S05]  /*0350*/  CALL.REL.NOINC `($__internal_58_$__cuda_sm20_div_s64) ;  /* 0x0000000800c87944 */ /* 0x000fea0003c00000 */
        /* <DEDUP_REMOVED lines=10> */
.L_x_268:
[----:B------:R-:W-:Y:S05]  /*0400*/  BSYNC.RECONVERGENT B0 ;  /* 0x0000000000007941 */ /* 0x000fea0003800200 */
.L_x_266:
        /* <DEDUP_REMOVED lines=24> */
.L_x_270:
[----:B------:R-:W-:Y:S02]  /*0590*/  MOV R6, R4 ;  /* 0x0000000400067202 */ /* 0x000fe40000000f00 */
[----:B------:R-:W-:-:S07]  /*05a0*/  MOV R4, 0x5c0 ;  /* 0x000005c000047802 */ /* 0x000fce0000000f00 */
[----:B------:R-:W-:Y:S05]  /*05b0*/  CALL.REL.NOINC `($__internal_59_$__cuda_sm20_rem_s64) ;  /* 0x0000000c007c7944 */ /* 0x000fea0003c00000 */
.L_x_271:
[----:B------:R-:W-:Y:S05]  /*05c0*/  BSYNC.RECONVERGENT B0 ;  /* 0x0000000000007941 */ /* 0x000fea0003800200 */
.L_x_269:
        /* <DEDUP_REMOVED lines=31> */
.L_x_273:
[----:B------:R-:W-:Y:S01]  /*07c0*/  IMAD.U32 R11, RZ, RZ, UR9 ;  /* 0x00000009ff0b7e24 */ /* 0x000fe2000f8e00ff */
[----:B------:R-:W-:Y:S01]  /*07d0*/  MOV R10, UR8 ;  /* 0x00000008000a7c02 */ /* 0x000fe20008000f00 */
[----:B------:R-:W-:Y:S01]  /*07e0*/  IMAD.MOV.U32 R11, RZ, RZ, R2 ;  /* 0x000000ffff0b7224 */ /* 0x000fe200078e0002 */
[----:B------:R-:W-:Y:S01]  /*07f0*/  MOV R12, R3 ;  /* 0x00000003000c7202 */ /* 0x000fe20000000f00 */
[----:B------:R-:W-:Y:S01]  /*0800*/  IMAD.U32 R9, RZ, RZ, UR20 ;  /* 0x00000014ff097e24 */ /* 0x000fe2000f8e00ff */
[----:B------:R-:W-:-:S07]  /*0810*/  MOV R8, 0x830 ;  /* 0x0000083000087802 */ /* 0x000fce0000000f00 */
[----:B------:R-:W-:Y:S05]  /*0820*/  CALL.REL.NOINC `($__internal_58_$__cuda_sm20_div_s64) ;  /* 0x0000000400947944 */ /* 0x000fea0003c00000 */
[----:B------:R-:W-:-:S07]  /*0830*/  IMAD.MOV.U32 R2, RZ, RZ, R10 ;  /* 0x000000ffff027224 */ /* 0x000fce00078e000a */
.L_x_274:
[----:B------:R-:W-:Y:S05]  /*0840*/  BSYNC.RECONVERGENT B0 ;  /* 0x0000000000007941 */ /* 0x000fea0003800200 */
.L_x_272:
        /* <DEDUP_REMOVED lines=35> */
[----:B------:R-:W-:Y:S02]  /*0a80*/  IMAD R3, R3, UR6, RZ ;  /* 0x0000000603037c24 */ /* 0x000fe4000f8e02ff */
[----:B------:R-:W-:-:S04]  /*0a90*/  IMAD.WIDE.U32 R4, R2, UR6, R4 ;  /* 0x0000000602047c25 */ /* 0x000fc8000f8e0004 */
[----:B------:R-:W-:Y:S01]  /*0aa0*/  IMAD R3, R2, UR7, R3 ;  /* 0x0000000702037c24 */ /* 0x000fe2000f8e0203 */
[----:B0-----:R-:W-:-:S03]  /*0ab0*/  LEA R8, P0, R4, UR26, 0x2 ;  /* 0x0000001a04087c11 */ /* 0x001fc6000f8010ff */
[----:B------:R-:W-:Y:S02]  /*0ac0*/  IMAD.IADD R3, R5, 0x1, R3 ;  /* 0x0000000105037824 */ /* 0x000fe400078e0203 */
[----:B------:R-:W0:Y:S03]  /*0ad0*/  LDC R5, c[0x0][0x3a8] ;  /* 0x0000ea00ff057b82 */ /* 0x000e260000000800 */
[----:B------:R-:W-:-:S05]  /*0ae0*/  LEA.HI.X R9, R4, UR27, R3, 0x2, P0 ;  /* 0x0000001b04097c11 */ /* 0x000fca00080f1403 */
[----:B------:R1:W3:Y:S01]  /*0af0*/  LDG.E R3, desc[UR22][R8.64] ;  /* 0x0000001608037981 */ /* 0x0002e2000c1e1900 */
[----:B------:R-:W-:Y:S02]  /*0b00*/  UIADD3 UR6, UPT, UPT, -UR18, URZ, URZ ;  /* 0x000000ff12067290 */ /* 0x000fe4000fffe1ff */
[----:B------:R-:W-:Y:S01]  /*0b10*/  VIMNMX R0, PT, PT, R0, UR18, !PT ;  /* 0x0000001200007c48 */ /* 0x000fe2000ffe0100 */
[----:B-----5:R-:W-:Y:S01]  /*0b20*/  UIMAD UR15, UR15, UR30, URZ ;  /* 0x0000001e0f0f72a4 */ /* 0x020fe2000f8e02ff */
[----:B------:R-:W-:Y:S01]  /*0b30*/  VIMNMX R6, PT, PT, R6, UR17, !PT ;  /* 0x0000001106067c48 */ /* 0x000fe2000ffe0100 */
[----:B------:R-:W-:Y:S01]  /*0b40*/  UISETP.LT.AND UP0, UPT, URZ, UR6, UPT ;  /* 0x00000006ff00728c */ /* 0x000fe2000bf01270 */
[----:B------:R-:W-:Y:S01]  /*0b50*/  VIMNMX R2, PT, PT, R2, UR16, !PT ;  /* 0x0000001002027c48 */ /* 0x000fe2000ffe0100 */
[----:B------:R-:W-:Y:S02]  /*0b60*/  UIMAD.WIDE.U32 UR4, UR13, UR30, URZ ;  /* 0x0000001e0d0472a5 */ /* 0x000fe4000f8e00ff */
[----:B------:R-:W-:Y:S01]  /*0b70*/  UIMAD UR15, UR13, UR31, UR15 ;  /* 0x0000001f0d0f72a4 */ /* 0x000fe2000f8e020f */
[----:B-1----:R-:W-:Y:S01]  /*0b80*/  VIADD R9, R10, UR17 ;  /* 0x000000110a097c36 */ /* 0x002fe20008000000 */
[----:B------:R-:W-:-:S02]  /*0b90*/  USEL UR6, URZ, UR6, !UP0 ;  /* 0x00000006ff067287 */ /* 0x000fc4000c000000 */
[----:B------:R-:W-:Y:S02]  /*0ba0*/  UIADD3 UR5, UPT, UPT, UR5, UR15, URZ ;  /* 0x0000000f05057290 */ /* 0x000fe4000fffe0ff */
[----:B------:R-:W-:Y:S01]  /*0bb0*/  UIMAD UR14, UR14, UR28, URZ ;  /* 0x0000001c0e0e72a4 */ /* 0x000fe2000f8e02ff */
[----:B0-----:R-:W-:Y:S01]  /*0bc0*/  IADD3 R5, PT, PT, R5, UR18, RZ ;  /* 0x0000001205057c10 */ /* 0x001fe2000fffe0ff */
[----:B------:R-:W-:Y:S01]  /*0bd0*/  UIMAD.WIDE.U32 UR4, UR12, UR28, UR4 ;  /* 0x0000001c0c0472a5 */ /* 0x000fe2000f8e0004 */
[----:B------:R-:W-:Y:S01]  /*0be0*/  VIADDMNMX R9, R9, 0xffffffff, R6, PT ;  /* 0xffffffff09097846 */ /* 0x000fe20003800106 */
[----:B------:R-:W-:Y:S01]  /*0bf0*/  UIMAD UR7, UR12, UR29, UR14 ;  /* 0x0000001d0c0772a4 */ /* 0x000fe2000f8e020e */
[----:B------:R-:W-:Y:S01]  /*0c00*/  VIADDMNMX R5, R5, 0xffffffff, R0, PT ;  /* 0xffffffff05057846 */ /* 0x000fe20003800100 */
[----:B------:R-:W-:Y:S01]  /*0c10*/  UIADD3 UR10, UPT, UPT, -UR17, URZ, URZ ;  /* 0x000000ff110a7290 */ /* 0x000fe2000fffe1ff */
[----:B------:R-:W-:Y:S01]  /*0c20*/  VIMNMX R0, PT, PT, RZ, UR18, !PT ;  /* 0x00000012ff007c48 */ /* 0x000fe2000ffe0100 */
[----:B------:R-:W-:Y:S01]  /*0c30*/  UIADD3 UR7, UPT, UPT, UR5, UR7, URZ ;  /* 0x0000000705077290 */ /* 0x000fe2000fffe0ff */
[----:B------:R-:W-:Y:S01]  /*0c40*/  IMAD.U32 R4, RZ, RZ, UR4 ;  /* 0x00000004ff047e24 */ /* 0x000fe2000f8e00ff */
[----:B------:R-:W-:Y:S01]  /*0c50*/  UISETP.LT.AND UP0, UPT, URZ, UR10, UPT ;  /* 0x0000000aff00728c */ /* 0x000fe2000bf01270 */
[----:B------:R-:W-:Y:S01]  /*0c60*/  IADD3 R7, PT, PT, R5, UR6, -R0 ;  /* 0x0000000605077c10 */ /* 0x000fe2000fffe800 */
[----:B------:R-:W-:Y:S01]  /*0c70*/  IMAD.U32 R5, RZ, RZ, UR5 ;  /* 0x00000005ff057e24 */ /* 0x000fe2000f8e00ff */
[----:B------:R-:W-:Y:S01]  /*0c80*/  UIADD3 UR5, UPT, UPT, -UR16, URZ, URZ ;  /* 0x000000ff10057290 */ /* 0x000fe2000fffe1ff */
[----:B------:R-:W-:Y:S01]  /*0c90*/  MOV R5, UR7 ;  /* 0x0000000700057c02 */ /* 0x000fe20008000f00 */
[----:B------:R-:W-:Y:S01]  /*0ca0*/  USEL UR4, URZ, UR10, !UP0 ;  /* 0x0000000aff047287 */ /* 0x000fe2000c000000 */
[----:B------:R-:W-:Y:S01]  /*0cb0*/  SHF.R.S32.HI R0, RZ, 0x1f, R7 ;  /* 0x0000001fff007819 */ /* 0x000fe20000011407 */
[----:B------:R-:W0:Y:S01]  /*0cc0*/  LDCU.128 UR12, c[0x0][0x3c0] ;  /* 0x00007800ff0c77ac */ /* 0x000e220008000c00 */
[----:B------:R-:W-:Y:S01]  /*0cd0*/  IMAD.WIDE.U32 R4, R7, UR24, R4 ;  /* 0x0000001807047c25 */ /* 0x000fe2000f8e0004 */
[----:B------:R-:W-:-:S03]  /*0ce0*/  UISETP.LT.AND UP0, UPT, URZ, UR5, UPT ;  /* 0x00000005ff00728c */ /* 0x000fc6000bf01270 */
[----:B------:R-:W-:Y:S01]  /*0cf0*/  IMAD R8, R0, UR24, RZ ;  /* 0x0000001800087c24 */ /* 0x000fe2000f8e02ff */
[----:B------:R-:W-:-:S03]  /*0d00*/  VIMNMX R0, PT, PT, RZ, UR17, !PT ;  /* 0x00000011ff007c48 */ /* 0x000fc6000ffe0100 */
[----:B------:R-:W-:Y:S01]  /*0d10*/  IMAD R11, R7, UR25, R8 ;  /* 0x00000019070b7c24 */ /* 0x000fe2000f8e0208 */
[----:B------:R-:W-:Y:S01]  /*0d20*/  IADD3 R9, PT, PT, R9, UR4, -R0 ;  /* 0x0000000409097c10 */ /* 0x000fe2000fffe800 */
[----:B------:R-:W-:Y:S01]  /*0d30*/  USEL UR4, URZ, UR5, !UP0 ;  /* 0x00000005ff047287 */ /* 0x000fe2000c000000 */
[----:B--2---:R-:W-:Y:S01]  /*0d40*/  VIADD R7, R12, UR16 ;  /* 0x000000100c077c36 */ /* 0x004fe20008000000 */
        /* <DEDUP_REMOVED lines=17> */
[----:B---3--:R-:W-:Y:S01]  /*0e60*/  REDG.E.ADD.F32.FTZ.RN.STRONG.GPU desc[UR22][R6.64], R3 ;  /* 0x00000003060079a6 */ /* 0x008fe2000c12f316 */
[----:B------:R-:W-:Y:S05]  /*0e70*/  EXIT ;  /* 0x000000000000794d */ /* 0x000fea0003800000 */
        .weak           $__internal_58_$__cuda_sm20_div_s64
        .type           $__internal_58_$__cuda_sm20_div_s64,@function
        .size           $__internal_58_$__cuda_sm20_div_s64,($__internal_59_$__cuda_sm20_rem_s64 - $__internal_58_$__cuda_sm20_div_s64)
$__internal_58_$__cuda_sm20_div_s64:
        /* <DEDUP_REMOVED lines=82> */
[----:B------:R-:W-:Y:S06]  /*13a0*/  RET.REL.NODEC R8 `(_ZN2at6native54_GLOBAL__N__757059ea_21_ReplicationPadding_cu_4a93dcdf31replication_pad_backward_kernelIfEEvNS_27GenericPackedTensorAccessorIT_Lm5ENS_16DefaultPtrTraitsElEENS3_IKS4_Lm5ES5_lEEiiiii) ;  /* 0xffffffec08147950 */ /* 0x000fec0003c3ffff */
        .weak           $__internal_59_$__cuda_sm20_rem_s64
        .type           $__internal_59_$__cuda_sm20_rem_s64,@function
        .size           $__internal_59_$__cuda_sm20_rem_s64,(.L_x_413 - $__internal_59_$__cuda_sm20_rem_s64)
$__internal_59_$__cuda_sm20_rem_s64:
        /* <DEDUP_REMOVED lines=72> */
[----:B------:R-:W-:Y:S05]  /*1830*/  RET.REL.NODEC R4 `(_ZN2at6native54_GLOBAL__N__757059ea_21_ReplicationPadding_cu_4a93dcdf31replication_pad_backward_kernelIfEEvNS_27GenericPackedTensorAccessorIT_Lm5ENS_16DefaultPtrTraitsElEENS3_IKS4_Lm5ES5_lEEiiiii) ;  /* 0xffffffe404f07950 */ /* 0x000fea0003c3ffff */
.L_x_275:
        /* <DEDUP_REMOVED lines=12> */
.L_x_413:


//--------------------- .text._ZN2at6native54_GLOBAL__N__757059ea_21_ReplicationPadding_cu_4a93dcdf31replication_pad_backward_kernelIdEEvNS_27GenericPackedTensorAccessorIT_Lm5ENS_16DefaultPtrTraitsElEENS3_IKS4_Lm5ES5_lEEiiiii --------------------------
	.section	.text._ZN2at6native54_GLOBAL__N__757059ea_21_ReplicationPadding_cu_4a93dcdf31replication_pad_backward_kernelIdEEvNS_27GenericPackedTensorAccessorIT_Lm5ENS_16DefaultPtrTraitsElEENS3_IKS4_Lm5ES5_lEEiiiii,"ax",@progbits
	.align	128
.text._ZN2at6native54_GLOBAL__N__757059ea_21_ReplicationPadding_cu_4a93dcdf31replication_pad_backward_kernelIdEEvNS_27GenericPackedTensorAccessorIT_Lm5ENS_16DefaultPtrTraitsElEENS3_IKS4_Lm5ES5_lEEiiiii:
        .type           _ZN2at6native54_GLOBAL__N__757059ea_21_ReplicationPadding_cu_4a93dcdf31replication_pad_backward_kernelIdEEvNS_27GenericPackedTensorAccessorIT_Lm5ENS_16DefaultPtrTraitsElEENS3_IKS4_Lm5ES5_lEEiiiii,@function
        .size           _ZN2at6native54_GLOBAL__N__757059ea_21_ReplicationPadding_cu_4a93dcdf31replication_pad_backward_kernelIdEEvNS_27GenericPackedTensorAccessorIT_Lm5ENS_16DefaultPtrTraitsElEENS3_IKS4_Lm5ES5_lEEiiiii,(.L_x_416 - _ZN2at6native54_GLOBAL__N__757059ea_21_ReplicationPadding_cu_4a93dcdf31replication_pad_backward_kernelIdEEvNS_27GenericPackedTensorAccessorIT_Lm5ENS_16DefaultPtrTraitsElEENS3_IKS4_Lm5ES5_lEEiiiii)
        .other          _ZN2at6native54_GLOBAL__N__757059ea_21_ReplicationPadding_cu_4a93dcdf31replication_pad_backward_kernelIdEEvNS_27GenericPackedTensorAccessorIT_Lm5ENS_16DefaultPtrTraitsElEENS3_IKS4_Lm5ES5_lEEiiiii,@"STO_CUDA_ENTRY STV_DEFAULT"
_ZN2at6native54_GLOBAL__N__757059ea_21_ReplicationPadding_cu_4a93dcdf31replication_pad_backward_kernelIdEEvNS_27GenericPackedTensorAccessorIT_Lm5ENS_16DefaultPtrTraitsElEENS3_IKS4_Lm5ES5_lEEiiiii:
        /* <DEDUP_REMOVED lines=47> */
.L_x_277:
[----:B------:R-:W0:Y:S01]  /*02f0*/  LDCU.64 UR4, c[0x0][0x400] ;  /* 0x00008000ff0477ac */ /* 0x000e220008000a00 */
[----:B------:R-:W-:Y:S02]  /*0300*/  MOV R11, R2 ;  /* 0x00000002000b7202 */ /* 0x000fe40000000f00 */
[----:B------:R-:W-:Y:S02]  /*0310*/  MOV R12, R3 ;  /* 0x00000003000c7202 */ /* 0x000fe40000000f00 */
[----:B------:R-:W-:Y:S01]  /*0320*/  MOV R8, 0x360 ;  /* 0x0000036000087802 */ /* 0x000fe20000000f00 */
[----:B0-----:R-:W-:Y:S02]  /*0330*/  IMAD.U32 R10, RZ, RZ, UR4 ;  /* 0x00000004ff0a7e24 */ /* 0x001fe4000f8e00ff */
[----:B------:R-:W-:-:S07]  /*0340*/  IMAD.U32 R9, RZ, RZ, UR5 ;  /* 0x00000005ff097e24 */ /* 0x000fce000f8e00ff */
[----:B------:R-:W-:Y:S05]  /*0350*/  CALL.REL.NOINC `($__internal_60_$__cuda_sm20_div_s64) ;  /* 0x0000000800c87944 */ /* 0x000fea0003c00000 */
        /* <DEDUP_REMOVED lines=10> */
.L_x_278:
[----:B------:R-:W-:Y:S05]  /*0400*/  BSYNC.RECONVERGENT B0 ;  /* 0x0000000000007941 */ /* 0x000fea0003800200 */
.L_x_276:
        /* <DEDUP_REMOVED lines=24> */
.L_x_280:
[----:B------:R-:W-:Y:S02]  /*0590*/  MOV R6, R4 ;  /* 0x0000000400067202 */ /* 0x000fe40000000f00 */
[----:B------:R-:W-:-:S07]  /*05a0*/  MOV R4, 0x5c0 ;  /* 0x000005c000047802 */ /* 0x000fce0000000f00 */
[----:B------:R-:W-:Y:S05]  /*05b0*/  CALL.REL.NOINC `($__internal_61_$__cuda_sm20_rem_s64) ;  /* 0x0000000c007c7944 */ /* 0x000fea0003c00000 */
.L_x_281:
[----:B------:R-:W-:Y:S05]  /*05c0*/  BSYNC.RECONVERGENT B0 ;  /* 0x0000000000007941 */ /* 0x000fea0003800200 */
.L_x_279:
        /* <DEDUP_REMOVED lines=30> */
.L_x_283:
[----:B------:R-:W-:Y:S01]  /*07b0*/  MOV R11, UR9 ;  /* 0x00000009000b7c02 */ /* 0x000fe20008000f00 */
[----:B------:R-:W-:Y:S01]  /*07c0*/  IMAD.U32 R10, RZ, RZ, UR8 ;  /* 0x00000008ff0a7e24 */ /* 0x000fe2000f8e00ff */
[----:B------:R-:W-:Y:S01]  /*07d0*/  MOV R9, UR20 ;  /* 0x0000001400097c02 */ /* 0x000fe20008000f00 */
[----:B------:R-:W-:Y:S01]  /*07e0*/  IMAD.MOV.U32 R11, RZ, RZ, R2 ;  /* 0x000000ffff0b7224 */ /* 0x000fe200078e0002 */
[----:B------:R-:W-:Y:S01]  /*07f0*/  MOV R8, 0x820 ;  /* 0x0000082000087802 */ /* 0x000fe20000000f00 */
[----:B------:R-:W-:-:S07]  /*0800*/  IMAD.MOV.U32 R12, RZ, RZ, R3 ;  /* 0x000000ffff0c7224 */ /* 0x000fce00078e0003 */
[----:B------:R-:W-:Y:S05]  /*0810*/  CALL.REL.NOINC `($__internal_60_$__cuda_sm20_div_s64) ;  /* 0x0000000400987944 */ /* 0x000fea0003c00000 */
[----:B------:R-:W-:-:S07]  /*0820*/  IMAD.MOV.U32 R4, RZ, RZ, R10 ;  /* 0x000000ffff047224 */ /* 0x000fce00078e000a */
.L_x_284:
[----:B------:R-:W-:Y:S05]  /*0830*/  BSYNC.RECONVERGENT B0 ;  /* 0x0000000000007941 */ /* 0x000fea0003800200 */
.L_x_282:
        /* <DEDUP_REMOVED lines=98> */
[----:B----4-:R-:W-:Y:S01]  /*0e60*/  REDG.E.ADD.F64.RN.STRONG.GPU desc[UR22][R6.64], R2 ;  /* 0x00000002060079a6 */ /* 0x010fe2000c12ff16 */
[----:B------:R-:W-:Y:S05]  /*0e70*/  EXIT ;  /* 0x000000000000794d */ /* 0x000fea0003800000 */
        .weak           $__internal_60_$__cuda_sm20_div_s64
        .type           $__internal_60_$__cuda_sm20_div_s64,@function
        .size           $__internal_60_$__cuda_sm20_div_s64,($__internal_61_$__cuda_sm20_rem_s64 - $__internal_60_$__cuda_sm20_div_s64)
$__internal_60_$__cuda_sm20_div_s64:
        /* <DEDUP_REMOVED lines=82> */
[----:B------:R-:W-:Y:S06]  /*13a0*/  RET.REL.NODEC R8 `(_ZN2at6native54_GLOBAL__N__757059ea_21_ReplicationPadding_cu_4a93dcdf31replication_pad_backward_kernelIdEEvNS_27GenericPackedTensorAccessorIT_Lm5ENS_16DefaultPtrTraitsElEENS3_IKS4_Lm5ES5_lEEiiiii) ;  /* 0xffffffec08147950 */ /* 0x000fec0003c3ffff */
        .weak           $__internal_61_$__cuda_sm20_rem_s64
        .type           $__internal_61_$__cuda_sm20_rem_s64,@function
        .size           $__internal_61_$__cuda_sm20_rem_s64,(.L_x_416 - $__internal_61_$__cuda_sm20_rem_s64)
$__internal_61_$__cuda_sm20_rem_s64:
        /* <DEDUP_REMOVED lines=72> */
[----:B------:R-:W-:Y:S05]  /*1830*/  RET.REL.NODEC R4 `(_ZN2at6native54_GLOBAL__N__757059ea_21_ReplicationPadding_cu_4a93dcdf31replication_pad_backward_kernelIdEEvNS_27GenericPackedTensorAccessorIT_Lm5ENS_16DefaultPtrTraitsElEENS3_IKS4_Lm5ES5_lEEiiiii) ;  /* 0xffffffe404f07950 */ /* 0x000fea0003c3ffff */
.L_x_285:
        /* <DEDUP_REMOVED lines=12> */
.L_x_416:


//--------------------- .text._ZN2at6native54_GLOBAL__N__757059ea_21_ReplicationPadding_cu_4a93dcdf31replication_pad_backward_kernelIN3c108BFloat16EEEvNS_27GenericPackedTensorAccessorIT_Lm4ENS_16DefaultPtrTraitsElEENS5_IKS6_Lm4ES7_lEEiiii --------------------------
	.section	.text._ZN2at6native54_GLOBAL__N__757059ea_21_ReplicationPadding_cu_4a93dcdf31replication_pad_backward_kernelIN3c108BFloat16EEEvNS_27GenericPackedTensorAccessorIT_Lm4ENS_16DefaultPtrTraitsElEENS5_IKS6_Lm4ES7_lEEiiii,"ax",@progbits
	.align	128
.text._ZN2at6native54_GLOBAL__N__757059ea_21_ReplicationPadding_cu_4a93dcdf31replication_pad_backward_kernelIN3c108BFloat16EEEvNS_27GenericPackedTensorAccessorIT_Lm4ENS_16DefaultPtrTraitsElEENS5_IKS6_Lm4ES7_lEEiiii:
        .type           _ZN2at6native54_GLOBAL__N__757059ea_21_ReplicationPadding_cu_4a93dcdf31replication_pad_backward_kernelIN3c108BFloat16EEEvNS_27GenericPackedTensorAccessorIT_Lm4ENS_16DefaultPtrTraitsElEENS5_IKS6_Lm4ES7_lEEiiii,@function
        .size           _ZN2at6native54_GLOBAL__N__757059ea_21_ReplicationPadding_cu_4a93dcdf31replication_pad_backward_kernelIN3c108BFloat16EEEvNS_27GenericPackedTensorAccessorIT_Lm4ENS_16DefaultPtrTraitsElEENS5_IKS6_Lm4ES7_lEEiiii,(.L_x_419 - _ZN2at6native54_GLOBAL__N__757059ea_21_ReplicationPadding_cu_4a93dcdf31replication_pad_backward_kernelIN3c108BFloat16EEEvNS_27GenericPackedTensorAccessorIT_Lm4ENS_16DefaultPtrTraitsElEENS5_IKS6_Lm4ES7_lEEiiii)
        .other          _ZN2at6native54_GLOBAL__N__757059ea_21_ReplicationPadding_cu_4a93dcdf31replication_pad_backward_kernelIN3c108BFloat16EEEvNS_27GenericPackedTensorAccessorIT_Lm4ENS_16DefaultPtrTraitsElEENS5_IKS6_Lm4ES7_lEEiiii,@"STO_CUDA_ENTRY STV_DEFAULT"
_ZN2at6native54_GLOBAL__N__757059ea_21_ReplicationPadding_cu_4a93dcdf31replication_pad_backward_kernelIN3c108BFloat16EEEvNS_27GenericPackedTensorAccessorIT_Lm4ENS_16DefaultPtrTraitsElEENS5_IKS6_Lm4ES7_lEEiiii:
        /* <DEDUP_REMOVED lines=21> */
[----:B------:R-:W-:Y:S01]  /*0150*/  ISETP.NE.U32.AND P2, PT, RZ, UR10, PT ;  /* 0x0000000aff007c0c */ /* 0x000fe2000bf45070 */
[----:B------:R-:W-:-:S06]  /*0160*/  IMAD.MOV.U32 R15, RZ, RZ, RZ ;  /* 0x000000ffff0f7224 */ /* 0x000fcc00078e00ff */
        /* <DEDUP_REMOVED lines=13> */
[----:B------:R-:W-:-:S13]  /*0240*/  ISETP.GE.U32.AND P1, PT, R3, UR10, PT ;  /* 0x0000000a03007c0c */ /* 0x000fda000bf26070 */
[----:B------:R-:W-:Y:S02]  /*0250*/  @P1 IADD3 R0, PT, PT, R0, 0x1, RZ ;  /* 0x0000000100001810 */ /* 0x000fe40007ffe0ff */
[----:B------:R-:W-:-:S05]  /*0260*/  @!P2 LOP3.LUT R0, RZ, UR10, RZ, 0x33, !PT ;  /* 0x0000000aff00ac12 */ /* 0x000fca000f8e33ff */
[----:B------:R-:W-:-:S04]  /*0270*/  IMAD.MOV R3, RZ, RZ, -R0 ;  /* 0x000000ffff037224 */ /* 0x000fc800078e0a00 */
[----:B------:R-:W-:Y:S01]  /*0280*/  IMAD R6, R3, UR10, R2 ;  /* 0x0000000a03067c24 */ /* 0x000fe2000f8e0202 */
[----:B------:R-:W-:Y:S06]  /*0290*/  BRA `(.L_x_288) ;  /* 0x0000000000287947 */ /* 0x000fec0003800000 */
.L_x_287:
[----:B------:R-:W-:-:S07]  /*02a0*/  MOV R0, 0x2c0 ;  /* 0x000002c000007802 */ /* 0x000fce0000000f00 */
[----:B0-----:R-:W-:Y:S05]  /*02b0*/  CALL.REL.NOINC `($__internal_62_$__cuda_sm20_div_s64) ;  /* 0x0000000400847944 */ /* 0x001fea0003c00000 */
[----:B------:R-:W0:Y:S01]  /*02c0*/  LDCU.64 UR4, c[0x0][0x3e8] ;  /* 0x00007d00ff0477ac */ /* 0x000e220008000a00 */
[----:B------:R-:W-:-:S05]  /*02d0*/  IADD3 R15, P0, PT, RZ, -R8, RZ ;  /* 0x80000008ff0f7210 */ /* 0x000fca0007f1e0ff */
[----:B------:R-:W-:-:S04]  /*02e0*/  IMAD.X R0, RZ, RZ, ~R6, P0 ;  /* 0x000000ffff007224 */ /* 0x000fc800000e0e06 */
[----:B0-----:R-:W-:Y:S02]  /*02f0*/  IMAD R0, R0, UR4, RZ ;  /* 0x0000000400007c24 */ /* 0x001fe4000f8e02ff */
[----:B------:R-:W-:-:S04]  /*0300*/  IMAD.WIDE.U32 R6, R15, UR4, R2 ;  /* 0x000000040f067c25 */ /* 0x000fc8000f8e0002 */
[----:B------:R-:W-:Y:S01]  /*0310*/  IMAD R15, R15, UR5, R0 ;  /* 0x000000050f0f7c24 */ /* 0x000fe2000f8e0200 */
[----:B------:R-:W-:-:S03]  /*0320*/  MOV R0, R8 ;  /* 0x0000000800007202 */ /* 0x000fc60000000f00 */
[----:B------:R-:W-:-:S07]  /*0330*/  IMAD.IADD R15, R7, 0x1, R15 ;  /* 0x00000001070f7824 */ /* 0x000fce00078e020f */
.L_x_288:
[----:B0-----:R-:W-:Y:S05]  /*0340*/  BSYNC.RECONVERGENT B0 ;  /* 0x0000000000007941 */ /* 0x001fea0003800200 */
.L_x_286:
[----:B------:R-:W0:Y:S01]  /*0350*/  S2UR UR16, SR_CTAID.Y ;  /* 0x00000000001079c3 */ /* 0x000e220000002600 */
[----:B------:R-:W1:Y:S01]  /*0360*/  LDCU.128 UR24, c[0x0][0x410] ;  /* 0x00008200ff1877ac */ /* 0x000e620008000c00 */
[----:B------:R-:W2:Y:S06]  /*0370*/  LDCU.128 UR4, c[0x0][0x3b0] ;  /* 0x00007600ff0477ac */ /* 0x000eac0008000c00 */
[----:B------:R-:W3:Y:S01]  /*0380*/  S2UR UR15, SR_CTAID.Z ;  /* 0x00000000000f79c3 */ /* 0x000ee20000002700 */
[----:B------:R-:W4:Y:S07]  /*0390*/  LDCU.64 UR20, c[0x0][0x3a8] ;  /* 0x00007500ff1477ac */ /* 0x000f2e0008000a00 */
[----:B------:R-:W4:Y:S01]  /*03a0*/  LDC R3, c[0x0][0x3a0] ;  /* 0x0000e800ff037b82 */ /* 0x000f220000000800 */
[----:B-1----:R-:W-:-:S02]  /*03b0*/  UIADD3 UR14, UPT, UPT, -UR25, URZ, URZ ;  /* 0x000000ff190e7290 */ /* 0x002fc4000fffe1ff */
[----:B------:R-:W-:Y:S02]  /*03c0*/  VIMNMX R2, PT, PT, R6, UR25, !PT ;  /* 0x0000001906027c48 */ /* 0x000fe4000ffe0100 */
[----:B------:R-:W-:Y:S01]  /*03d0*/  VIMNMX R10, PT, PT, R0, UR24, !PT ;  /* 0x00000018000a7c48 */ /* 0x000fe2000ffe0100 */
[----:B------:R-:W-:Y:S02]  /*03e0*/  UISETP.LT.AND UP0, UPT, URZ, UR14, UPT ;  /* 0x0000000eff00728c */ /* 0x000fe4000bf01270 */
[----:B------:R-:W1:Y:S01]  /*03f0*/  LDC R13, c[0x0][0x398] ;  /* 0x0000e600ff0d7b82 */ /* 0x000e620000000800 */
[----:B0-----:R-:W-:Y:S01]  /*0400*/  UIADD3 UR16, UPT, UPT, UR16, UR26, URZ ;  /* 0x0000001a10107290 */ /* 0x001fe2000fffe0ff */
[----:B------:R-:W-:Y:S01]  /*0410*/  VIMNMX R7, PT, PT, RZ, UR24, !PT ;  /* 0x00000018ff077c48 */ /* 0x000fe2000ffe0100 */
[----:B------:R-:W-:Y:S02]  /*0420*/  USEL UR14, URZ, UR14, !UP0 ;  /* 0x0000000eff0e7287 */ /* 0x000fe4000c000000 */
[----:B------:R-:W-:-:S02]  /*0430*/  USHF.R.S32.HI UR18, URZ, 0x1f, UR16 ;  /* 0x0000001fff127899 */ /* 0x000fc40008011410 */
[----:B--2---:R-:W-:Y:S01]  /*0440*/  UIMAD.WIDE.U32 UR12, UR16, UR4, URZ ;  /* 0x00000004100c72a5 */ /* 0x004fe2000f8e00ff */
[----:B------:R-:W0:Y:S01]  /*0450*/  LDC.64 R4, c[0x0][0x408] ;  /* 0x00010200ff047b82 */ /* 0x000e220000000a00 */
[----:B------:R-:W-:Y:S02]  /*0460*/  UIMAD UR8, UR18, UR4, URZ ;  /* 0x00000004120872a4 */ /* 0x000fe4000f8e02ff */
[----:B---3--:R-:W-:Y:S02]  /*0470*/  UIADD3 UR15, UPT, UPT, UR15, UR27, URZ ;  /* 0x0000001b0f0f7290 */ /* 0x008fe4000fffe0ff */
[----:B------:R-:W-:Y:S02]  /*0480*/  UIMAD UR5, UR16, UR5, UR8 ;  /* 0x00000005100572a4 */ /* 0x000fe4000f8e0208 */
[----:B------:R-:W-:Y:S01]  /*0490*/  USHF.R.S32.HI UR17, URZ, 0x1f, UR15 ;  /* 0x0000001fff117899 */ /* 0x000fe2000801140f */
[----:B----4-:R-:W-:Y:S01]  /*04a0*/  VIADD R3, R3, UR25 ;  /* 0x0000001903037c36 */ /* 0x010fe20008000000 */
[----:B------:R-:W-:-:S02]  /*04b0*/  UIADD3 UR13, UPT, UPT, UR13, UR5, URZ ;  /* 0x000000050d0d7290 */ /* 0x000fc4000fffe0ff */
[----:B------:R-:W-:Y:S01]  /*04c0*/  UIMAD UR4, UR17, UR20, URZ ;  /* 0x00000014110472a4 */ /* 0x000fe2000f8e02ff */
[----:B------:R-:W2:Y:S01]  /*04d0*/  LDCU.128 UR8, c[0x0][0x3f0] ;  /* 0x00007e00ff0877ac */ /* 0x000ea20008000c00 */
[----:B------:R-:W-:Y:S02]  /*04e0*/  VIADDMNMX R3, R3, 0xffffffff, R2, PT ;  /* 0xffffffff03037846 */ /* 0x000fe40003800102 */
[----:B------:R-:W-:Y:S01]  /*04f0*/  VIMNMX R2, PT, PT, RZ, UR25, !PT ;  /* 0x00000019ff027c48 */ /* 0x000fe2000ffe0100 */
[----:B------:R-:W-:Y:S01]  /*0500*/  UIMAD UR19, UR15, UR21, UR4 ;  /* 0x000000150f1372a4 */ /* 0x000fe2000f8e0204 */
[----:B-1----:R-:W-:Y:S01]  /*0510*/  VIADD R13, R13, UR24 ;  /* 0x000000180d0d7c36 */ /* 0x002fe20008000000 */
[----:B------:R-:W-:Y:S01]  /*0520*/  UIMAD.WIDE.U32 UR12, UR15, UR20, UR12 ;  /* 0x000000140f0c72a5 */ /* 0x000fe2000f8e000c */
[----:B------:R-:W-:Y:S01]  /*0530*/  IADD3 R11, PT, PT, R3, UR14, -R2 ;  /* 0x0000000e030b7c10 */ /* 0x000fe2000fffe802 */
[----:B------:R-:W1:Y:S01]  /*0540*/  LDCU.128 UR20, c[0x0][0x3c0] ;  /* 0x00007800ff1477ac */ /* 0x000e620008000c00 */
[----:B------:R-:W3:Y:S01]  /*0550*/  LDC.64 R2, c[0x0][0x400] ;  /* 0x00010000ff027b82 */ /* 0x000ee20000000a00 */
[----:B------:R-:W-:Y:S01]  /*0560*/  VIADDMNMX R10, R13, 0xffffffff, R10, PT ;  /* 0xffffffff0d0a7846 */ /* 0x000fe2000380010a */
[----:B0-----:R-:W-:Y:S01]  /*0570*/  IMAD R15, R15, R4, RZ ;  /* 0x000000040f0f7224 */ /* 0x001fe200078e02ff */
[----:B------:R-:W-:Y:S01]  /*0580*/  UIADD3 UR25, UPT, UPT, -UR24, URZ, URZ ;  /* 0x000000ff18197290 */ /* 0x000fe2000fffe1ff */
[----:B------:R-:W-:Y:S01]  /*0590*/  SHF.R.S32.HI R12, RZ, 0x1f, R11 ;  /* 0x0000001fff0c7819 */ /* 0x000fe2000001140b */
[----:B------:R-:W-:Y:S01]  /*05a0*/  IMAD.U32 R9, RZ, RZ, UR13 ;  /* 0x0000000dff097e24 */ /* 0x000fe2000f8e00ff */
[----:B------:R-:W-:Y:S01]  /*05b0*/  MOV R8, UR12 ;  /* 0x0000000c00087c02 */ /* 0x000fe20008000f00 */
[----:B------:R-:W-:Y:S01]  /*05c0*/  UISETP.LT.AND UP0, UPT, URZ, UR25, UPT ;  /* 0x00000019ff00728c */ /* 0x000fe2000bf01270 */
[----:B------:R-:W-:Y:S01]  /*05d0*/  IMAD R15, R6, R5, R15 ;  /* 0x00000005060f7224 */ /* 0x000fe200078e020f */
[----:B--2---:R-:W-:-:S02]  /*05e0*/  UIMAD.WIDE.U32 UR4, UR16, UR10, URZ ;  /* 0x0000000a100472a5 */ /* 0x004fc4000f8e00ff */
[----:B------:R-:W-:Y:S02]  /*05f0*/  UIMAD UR10, UR18, UR10, URZ ;  /* 0x0000000a120a72a4 */ /* 0x000fe4000f8e02ff */
[----:B------:R-:W-:Y:S02]  /*0600*/  UIMAD UR17, UR17, UR8, URZ ;  /* 0x00000008111172a4 */ /* 0x000fe4000f8e02ff */
[----:B------:R-:W-:Y:S02]  /*0610*/  UIMAD UR11, UR16, UR11, UR10 ;  /* 0x0000000b100b72a4 */ /* 0x000fe4000f8e020a */
[----:B------:R-:W-:Y:S01]  /*0620*/  UIMAD UR17, UR15, UR9, UR17 ;  /* 0x000000090f1172a4 */ /* 0x000fe2000f8e0211 */
[----:B-1----:R-:W-:Y:S01]  /*0630*/  IMAD R12, R12, UR20, RZ ;  /* 0x000000140c0c7c24 */ /* 0x002fe2000f8e02ff */
[----:B------:R-:W-:Y:S02]  /*0640*/  UIADD3 UR5, UPT, UPT, UR5, UR11, URZ ;  /* 0x0000000b05057290 */ /* 0x000fe4000fffe0ff */
[----:B------:R-:W-:Y:S01]  /*0650*/  UIADD3 UR10, UPT, UPT, UR13, UR19, URZ ;  /* 0x000000130d0a7290 */ /* 0x000fe2000fffe0ff */
[----:B------:R-:W-:Y:S01]  /*0660*/  IMAD R13, R11, UR21, R12 ;  /* 0x000000150b0d7c24 */ /* 0x000fe2000f8e020c */
[----:B------:R-:W-:-:S02]  /*0670*/  UIMAD.WIDE.U32 UR8, UR15, UR8, UR4 ;  /* 0x000000080f0872a5 */ /* 0x000fc4000f8e0004 */
[----:B------:R-:W-:Y:S02]  /*0680*/  USEL UR4, URZ, UR25, !UP0 ;  /* 0x00000019ff047287 */ /* 0x000fe4000c000000 */
[----:B------:R-:W-:Y:S01]  /*0690*/  UIADD3 UR9, UPT, UPT, UR9, UR17, URZ ;  /* 0x0000001109097290 */ /* 0x000fe2000fffe0ff */
[----:B------:R-:W-:-:S03]  /*06a0*/  IMAD.U32 R9, RZ, RZ, UR10 ;  /* 0x0000000aff097e24 */ /* 0x000fc6000f8e00ff */
[----:B------:R-:W-:Y:S01]  /*06b0*/  IADD3 R7, PT, PT, R10, UR4, -R7 ;  /* 0x000000040a077c10 */ /* 0x000fe2000fffe807 */
[----:B------:R-:W-:Y:S01]  /*06c0*/  IMAD.WIDE.U32 R8, R11, UR20, R8 ;  /* 0x000000140b087c25 */ /* 0x000fe2000f8e0008 */
[----:B------:R-:W-:-:S03]  /*06d0*/  SHF.R.S32.HI R11, RZ, 0x1f, R0 ;  /* 0x0000001fff0b7819 */ /* 0x000fc60000011400 */
[----:B------:R-:W0:Y:S01]  /*06e0*/  LDCU.64 UR4, c[0x0][0x380] ;  /* 0x00007000ff0477ac */ /* 0x000e220008000a00 */
[----:B------:R-:W-:Y:S01]  /*06f0*/  IMAD.WIDE.U32 R4, R6, R4, UR8 ;  /* 0x0000000806047e25 */ /* 0x000fe2000f8e0004 */
[----:B------:R-:W-:-:S03]  /*0700*/  SHF.R.S32.HI R6, RZ, 0x1f, R7 ;  /* 0x0000001fff067819 */ /* 0x000fc60000011407 */
[-C--:B---3--:R-:W-:Y:S01]  /*0710*/  IMAD R11, R11, R2.reuse, RZ ;  /* 0x000000020b0b7224 */ /* 0x088fe200078e02ff */
[----:B------:R-:W-:Y:S01]  /*0720*/  IADD3 R5, PT, PT, R5, R15, RZ ;  /* 0x0000000f05057210 */ /* 0x000fe20007ffe0ff */
[----:B------:R-:W-:Y:S02]  /*0730*/  IMAD R6, R6, UR6, RZ ;  /* 0x0000000606067c24 */ /* 0x000fe4000f8e02ff */
[----:B------:R-:W-:Y:S02]  /*0740*/  IMAD.IADD R9, R9, 0x1, R13 ;  /* 0x0000000109097824 */ /* 0x000fe400078e020d */
[C---:B------:R-:W-:Y:S02]  /*0750*/  IMAD R11, R0.reuse, R3, R11 ;  /* 0x00000003000b7224 */ /* 0x040fe400078e020b */
[----:B------:R-:W-:-:S04]  /*0760*/  IMAD.WIDE.U32 R2, R0, R2, R4 ;  /* 0x0000000200027225 */ /* 0x000fc800078e0004 */
        /* <DEDUP_REMOVED lines=15> */
.L_x_289:
[----:B-----5:R-:W-:-:S05]  /*0860*/  HADD2.BF16_V2 R0, R3, R4.H0_H0 ;  /* 0x2000000403007230 */ /* 0x020fca0000200000 */
[----:B------:R-:W-:-:S06]  /*0870*/  PRMT R0, R3, R2, R0 ;  /* 0x0000000203007216 */ /* 0x000fcc0000000000 */
[----:B------:R-:W2:Y:S02]  /*0880*/  ATOM.E.CAS.STRONG.GPU PT, R0, [R6], R3, R0 ;  /* 0x000000030600738b */ /* 0x000ea400001ee100 */
[----:B--2---:R-:W-:Y:S02]  /*0890*/  ISETP.NE.U32.AND P0, PT, R0, R3, PT ;  /* 0x000000030000720c */ /* 0x004fe40003f05070 */
[----:B------:R-:W-:-:S11]  /*08a0*/  MOV R3, R0 ;  /* 0x0000000000037202 */ /* 0x000fd60000000f00 */
[----:B------:R-:W-:Y:S05]  /*08b0*/  @P0 BRA `(.L_x_289) ;  /* 0xfffffffc00e80947 */ /* 0x000fea000383ffff */
[----:B------:R-:W-:Y:S05]  /*08c0*/  EXIT ;  /* 0x000000000000794d */ /* 0x000fea0003800000 */
        .weak           $__internal_62_$__cuda_sm20_div_s64
        .type           $__internal_62_$__cuda_sm20_div_s64,@function
        .size           $__internal_62_$__cuda_sm20_div_s64,(.L_x_419 - $__internal_62_$__cuda_sm20_div_s64)
$__internal_62_$__cuda_sm20_div_s64:
        /* <DEDUP_REMOVED lines=23> */
[----:B------:R-:W-:Y:S01]  /*0a40*/  IMAD.X R6, R11, 0x1, R5, P0 ;  /* 0x000000010b067824 */ /* 0x000fe200000e0605 */
[----:B------:R-:W-:-:S03]  /*0a50*/  IADD3 R11, P4, PT, RZ, -R2, RZ ;  /* 0x80000002ff0b7210 */ /* 0x000fc60007f9e0ff */
[----:B------:R-:W-:Y:S01]  /*0a60*/  IMAD.WIDE.U32 R4, R7, UR4, RZ ;  /* 0x0000000407047c25 */ /* 0x000fe2000f8e00ff */
[----:B------:R-:W-:Y:S02]  /*0a70*/  IADD3.X R9, PT, PT, RZ, RZ, R6, P2, P1 ;  /* 0x000000ffff097210 */ /* 0x000fe400017e2406 */
[----:B------:R-:W-:Y:S01]  /*0a80*/  SEL R11, R11, R2, !P3 ;  /* 0x000000020b0b7207 */ /* 0x000fe20005800000 */
[----:B------:R-:W-:Y:S01]  /*0a90*/  IMAD R6, R7, UR5, R5 ;  /* 0x0000000507067c24 */ /* 0x000fe2000f8e0205 */
[----:B------:R-:W-:-:S03]  /*0aa0*/  IADD3 R5, P0, PT, RZ, -R4, RZ ;  /* 0x80000004ff057210 */ /* 0x000fc60007f1e0ff */
[----:B------:R-:W-:Y:S02]  /*0ab0*/  IMAD R4, R9, UR4, R6 ;  /* 0x0000000409047c24 */ /* 0x000fe4000f8e0206 */
[----:B------:R-:W-:-:S04]  /*0ac0*/  IMAD.HI.U32 R6, R7, R5, RZ ;  /* 0x0000000507067227 */ /* 0x000fc800078e00ff */
[----:B------:R-:W-:-:S04]  /*0ad0*/  IMAD.X R4, RZ, RZ, ~R4, P0 ;  /* 0x000000ffff047224 */ /* 0x000fc800000e0e04 */
[----:B------:R-:W-:-:S04]  /*0ae0*/  IMAD.WIDE.U32 R6, P0, R7, R4, R6 ;  /* 0x0000000407067225 */ /* 0x000fc80007800006 */
[----:B------:R-:W-:Y:S01]  /*0af0*/  IMAD.HI.U32 R7, P1, R9, R5, R6 ;  /* 0x0000000509077227 */ /* 0x000fe20007820006 */
[----:B------:R-:W-:-:S03]  /*0b00*/  IADD3.X R5, PT, PT, RZ, ~R3, RZ, P4, !PT ;  /* 0x80000003ff057210 */ /* 0x000fc600027fe4ff */
[-C--:B------:R-:W-:Y:S01]  /*0b10*/  IMAD R6, R9, R4.reuse, RZ ;  /* 0x0000000409067224 */ /* 0x080fe200078e02ff */
[----:B------:R-:W-:Y:S01]  /*0b20*/  SEL R10, R5, R3, !P3 ;  /* 0x00000003050a7207 */ /* 0x000fe20005800000 */
[----:B------:R-:W-:-:S03]  /*0b30*/  IMAD.HI.U32 R4, R9, R4, RZ ;  /* 0x0000000409047227 */ /* 0x000fc600078e00ff */
[----:B------:R-:W-:Y:S01]  /*0b40*/  IADD3 R7, P2, PT, R6, R7, RZ ;  /* 0x0000000706077210 */ /* 0x000fe20007f5e0ff */
[----:B------:R-:W-:Y:S02]  /*0b50*/  IMAD.X R9, R4, 0x1, R9, P0 ;  /* 0x0000000104097824 */ /* 0x000fe400000e0609 */
[----:B------:R-:W-:Y:S02]  /*0b60*/  IMAD.MOV.U32 R5, RZ, RZ, RZ ;  /* 0x000000ffff057224 */ /* 0x000fe400078e00ff */
        /* <DEDUP_REMOVED lines=16> */
[----:B------:R-:W-:Y:S02]  /*0c70*/  IADD3 R8, P1, PT, R11, -UR4, RZ ;  /* 0x800000040b087c10 */ /* 0x000fe4000ff3e0ff */
[----:B------:R-:W-:Y:S02]  /*0c80*/  IADD3.X R5, PT, PT, RZ, R6, RZ, P2, !PT ;  /* 0x00000006ff057210 */ /* 0x000fe400017fe4ff */
[C---:B------:R-:W-:Y:S02]  /*0c90*/  ISETP.GE.U32.AND.EX P0, PT, R10.reuse, UR5, PT, P0 ;  /* 0x000000050a007c0c */ /* 0x040fe4000bf06100 */
[----:B------:R-:W-:Y:S02]  /*0ca0*/  IADD3.X R9, PT, PT, R10, ~UR5, RZ, P1, !PT ;  /* 0x800000050a097c10 */ /* 0x000fe40008ffe4ff */
[----:B------:R-:W-:Y:S02]  /*0cb0*/  SEL R8, R8, R11, P0 ;  /* 0x0000000b08087207 */ /* 0x000fe40000000000 */
[----:B------:R-:W-:-:S02]  /*0cc0*/  SEL R7, R4, R7, P0 ;  /* 0x0000000704077207 */ /* 0x000fc40000000000 */
[----:B------:R-:W-:Y:S02]  /*0cd0*/  SEL R9, R9, R10, P0 ;  /* 0x0000000a09097207 */ /* 0x000fe40000000000 */
        /* <DEDUP_REMOVED lines=13> */
[----:B------:R-:W-:Y:S01]  /*0db0*/  MOV R4, R0 ;  /* 0x0000000000047202 */ /* 0x000fe20000000f00 */
[----:B------:R-:W-:Y:S01]  /*0dc0*/  IMAD.MOV.U32 R5, RZ, RZ, 0x0 ;  /* 0x00000000ff057424 */ /* 0x000fe200078e00ff */
[----:B------:R-:W-:-:S02]  /*0dd0*/  ISETP.NE.AND.EX P0, PT, RZ, UR7, PT, P0 ;  /* 0x00000007ff007c0c */ /* 0x000fc4000bf05300 */
[----:B------:R-:W-:Y:S02]  /*0de0*/  SEL R6, R7, R6, !P1 ;  /* 0x0000000607067207 */ /* 0x000fe40004800000 */
[----:B------:R-:W-:Y:S02]  /*0df0*/  SEL R8, R8, 0xffffffff, P0 ;  /* 0xffffffff08087807 */ /* 0x000fe40000000000 */
[----:B------:R-:W-:Y:S01]  /*0e00*/  SEL R6, R6, 0xffffffff, P0 ;  /* 0xffffffff06067807 */ /* 0x000fe20000000000 */
[----:B------:R-:W-:Y:S06]  /*0e10*/  RET.REL.NODEC R4 `(_ZN2at6native54_GLOBAL__N__757059ea_21_ReplicationPadding_cu_4a93dcdf31replication_pad_backward_kernelIN3c108BFloat16EEEvNS_27GenericPackedTensorAccessorIT_Lm4ENS_16DefaultPtrTraitsElEENS5_IKS6_Lm4ES7_lEEiiii) ;  /* 0xfffffff004787950 */ /* 0x000fec0003c3ffff */
.L_x_290:
        /* <DEDUP_REMOVED lines=14> */
.L_x_419:


//--------------------- .text._ZN2at6native54_GLOBAL__N__757059ea_21_ReplicationPadding_cu_4a93dcdf31replication_pad_backward_kernelIN3c104HalfEEEvNS_27GenericPackedTensorAccessorIT_Lm4ENS_16DefaultPtrTraitsElEENS5_IKS6_Lm4ES7_lEEiiii --------------------------
	.section	.text._ZN2at6native54_GLOBAL__N__757059ea_21_ReplicationPadding_cu_4a93dcdf31replication_pad_backward_kernelIN3c104HalfEEEvNS_27GenericPackedTensorAccessorIT_Lm4ENS_16DefaultPtrTraitsElEENS5_IKS6_Lm4ES7_lEEiiii,"ax",@progbits
	.align	128
.text._ZN2at6native54_GLOBAL__N__757059ea_21_ReplicationPadding_cu_4a93dcdf31replication_pad_backward_kernelIN3c104HalfEEEvNS_27GenericPackedTensorAccessorIT_Lm4ENS_16DefaultPtrTraitsElEENS5_IKS6_Lm4ES7_lEEiiii:
        .type           _ZN2at6native54_GLOBAL__N__757059ea_21_ReplicationPadding_cu_4a93dcdf31replication_pad_backward_kernelIN3c104HalfEEEvNS_27GenericPackedTensorAccessorIT_Lm4ENS_16DefaultPtrTraitsElEENS5_IKS6_Lm4ES7_lEEiiii,@function
        .size           _ZN2at6native54_GLOBAL__N__757059ea_21_ReplicationPadding_cu_4a93dcdf31replication_pad_backward_kernelIN3c104HalfEEEvNS_27GenericPackedTensorAccessorIT_Lm4ENS_16DefaultPtrTraitsElEENS5_IKS6_Lm4ES7_lEEiiii,(.L_x_421 - _ZN2at6native54_GLOBAL__N__757059ea_21_ReplicationPadding_cu_4a93dcdf31replication_pad_backward_kernelIN3c104HalfEEEvNS_27GenericPackedTensorAccessorIT_Lm4ENS_16DefaultPtrTraitsElEENS5_IKS6_Lm4ES7_lEEiiii)
        .other          _ZN2at6native54_GLOBAL__N__757059ea_21_ReplicationPadding_cu_4a93dcdf31replication_pad_backward_kernelIN3c104HalfEEEvNS_27GenericPackedTensorAccessorIT_Lm4ENS_16DefaultPtrTraitsElEENS5_IKS6_Lm4ES7_lEEiiii,@"STO_CUDA_ENTRY STV_DEFAULT"
_ZN2at6native54_GLOBAL__N__757059ea_21_ReplicationPadding_cu_4a93dcdf31replication_pad_backward_kernelIN3c104HalfEEEvNS_27GenericPackedTensorAccessorIT_Lm4ENS_16DefaultPtrTraitsElEENS5_IKS6_Lm4ES7_lEEiiii:
        /* <DEDUP_REMOVED lines=42> */
.L_x_292:
[----:B------:R-:W-:-:S07]  /*02a0*/  MOV R0, 0x2c0 ;  /* 0x000002c000007802 */ /* 0x000fce0000000f00 */
[----:B0-----:R-:W-:Y:S05]  /*02b0*/  CALL.REL.NOINC `($__internal_63_$__cuda_sm20_div_s64) ;  /* 0x0000000400847944 */ /* 0x001fea0003c00000 */
        /* <DEDUP_REMOVED lines=8> */
.L_x_293:
[----:B0-----:R-:W-:Y:S05]  /*0340*/  BSYNC.RECONVERGENT B0 ;  /* 0x0000000000007941 */ /* 0x001fea0003800200 */
.L_x_291:
        /* <DEDUP_REMOVED lines=81> */
.L_x_294:
[----:B-----5:R-:W-:-:S05]  /*0860*/  HADD2 R0, R3, R4.H0_H0 ;  /* 0x2000000403007230 */ /* 0x020fca0000000000 */
[----:B------:R-:W-:-:S06]  /*0870*/  PRMT R0, R3, R2, R0 ;  /* 0x0000000203007216 */ /* 0x000fcc0000000000 */
[----:B------:R-:W2:Y:S02]  /*0880*/  ATOM.E.CAS.STRONG.GPU PT, R0, [R6], R3, R0 ;  /* 0x000000030600738b */ /* 0x000ea400001ee100 */
[----:B--2---:R-:W-:Y:S02]  /*0890*/  ISETP.NE.U32.AND P0, PT, R0, R3, PT ;  /* 0x000000030000720c */ /* 0x004fe40003f05070 */
[----:B------:R-:W-:-:S11]  /*08a0*/  MOV R3, R0 ;  /* 0x0000000000037202 */ /* 0x000fd60000000f00 */
[----:B------:R-:W-:Y:S05]  /*08b0*/  @P0 BRA `(.L_x_294) ;  /* 0xfffffffc00e80947 */ /* 0x000fea000383ffff */
[----:B------:R-:W-:Y:S05]  /*08c0*/  EXIT ;  /* 0x000000000000794d */ /* 0x000fea0003800000 */
        .weak           $__internal_63_$__cuda_sm20_div_s64
        .type           $__internal_63_$__cuda_sm20_div_s64,@function
        .size           $__internal_63_$__cuda_sm20_div_s64,(.L_x_421 - $__internal_63_$__cuda_sm20_div_s64)
$__internal_63_$__cuda_sm20_div_s64:
        /* <DEDUP_REMOVED lines=84> */
[----:B------:R-:W-:Y:S06]  /*0e10*/  RET.REL.NODEC R4 `(_ZN2at6native54_GLOBAL__N__757059ea_21_ReplicationPadding_cu_4a93dcdf31replication_pad_backward_kernelIN3c104HalfEEEvNS_27GenericPackedTensorAccessorIT_Lm4ENS_16DefaultPtrTraitsElEENS5_IKS6_Lm4ES7_lEEiiii) ;  /* 0xfffffff004787950 */ /* 0x000fec0003c3ffff */
.L_x_295:
        /* <DEDUP_REMOVED lines=14> */
.L_x_421:


//--------------------- .text._ZN2at6native54_GLOBAL__N__757059ea_21_ReplicationPadding_cu_4a93dcdf31replication_pad_backward_kernelIN3c107complexIfEEEEvNS_27GenericPackedTensorAccessorIT_Lm4ENS_16DefaultPtrTraitsElEENS6_IKS7_Lm4ES8_lEEiiii --------------------------
	.section	.text._ZN2at6native54_GLOBAL__N__757059ea_21_ReplicationPadding_cu_4a93dcdf31replication_pad_backward_kernelIN3c107complexIfEEEEvNS_27GenericPackedTensorAccessorIT_Lm4ENS_16DefaultPtrTraitsElEENS6_IKS7_Lm4ES8_lEEiiii,"ax",@progbits
	.align	128
.text._ZN2at6native54_GLOBAL__N__757059ea_21_ReplicationPadding_cu_4a93dcdf31replication_pad_backward_kernelIN3c107complexIfEEEEvNS_27GenericPackedTensorAccessorIT_Lm4ENS_16DefaultPtrTraitsElEENS6_IKS7_Lm4ES8_lEEiiii:
        .type           _ZN2at6native54_GLOBAL__N__757059ea_21_ReplicationPadding_cu_4a93dcdf31replication_pad_backward_kernelIN3c107complexIfEEEEvNS_27GenericPackedTensorAccessorIT_Lm4ENS_16DefaultPtrTraitsElEENS6_IKS7_Lm4ES8_lEEiiii,@function
        .size           _ZN2at6native54_GLOBAL__N__757059ea_21_ReplicationPadding_cu_4a93dcdf31replication_pad_backward_kernelIN3c107complexIfEEEEvNS_27GenericPackedTensorAccessorIT_Lm4ENS_16DefaultPtrTraitsElEENS6_IKS7_Lm4ES8_lEEiiii,(.L_x_423 - _ZN2at6native54_GLOBAL__N__757059ea_21_ReplicationPadding_cu_4a93dcdf31replication_pad_backward_kernelIN3c107complexIfEEEEvNS_27GenericPackedTensorAccessorIT_Lm4ENS_16DefaultPtrTraitsElEENS6_IKS7_Lm4ES8_lEEiiii)
        .other          _ZN2at6native54_GLOBAL__N__757059ea_21_ReplicationPadding_cu_4a93dcdf31replication_pad_backward_kernelIN3c107complexIfEEEEvNS_27GenericPackedTensorAccessorIT_Lm4ENS_16DefaultPtrTraitsElEENS6_IKS7_Lm4ES8_lEEiiii,@"STO_CUDA_ENTRY STV_DEFAULT"
_ZN2at6native54_GLOBAL__N__757059ea_21_ReplicationPadding_cu_4a93dcdf31replication_pad_backward_kernelIN3c107complexIfEEEEvNS_27GenericPackedTensorAccessorIT_Lm4ENS_16DefaultPtrTraitsElEENS6_IKS7_Lm4ES8_lEEiiii:
        /* <DEDUP_REMOVED lines=42> */
.L_x_297:
[----:B------:R-:W-:-:S07]  /*02a0*/  MOV R0, 0x2c0 ;  /* 0x000002c000007802 */ /* 0x000fce0000000f00 */
[----:B0-----:R-:W-:Y:S05]  /*02b0*/  CALL.REL.NOINC `($__internal_64_$__cuda_sm20_div_s64) ;  /* 0x0000000400607944 */ /* 0x001fea0003c00000 */
[----:B------:R-:W0:Y:S01]  /*02c0*/  LDCU.64 UR4, c[0x0][0x3e8] ;  /* 0x00007d00ff0477ac */ /* 0x000e220008000a00 */
[----:B------:R-:W-:-:S05]  /*02d0*/  IADD3 R5, P0, PT, RZ, -R6, RZ ;  /* 0x80000006ff057210 */ /* 0x000fca0007f1e0ff */
[----:B------:R-:W-:-:S04]  /*02e0*/  IMAD.X R0, RZ, RZ, ~R7, P0 ;  /* 0x000000ffff007224 */ /* 0x000fc800000e0e07 */
[----:B0-----:R-:W-:Y:S02]  /*02f0*/  IMAD R0, R0, UR4, RZ ;  /* 0x0000000400007c24 */ /* 0x001fe4000f8e02ff */
[----:B------:R-:W-:-:S04]  /*0300*/  IMAD.WIDE.U32 R2, R5, UR4, R2 ;  /* 0x0000000405027c25 */ /* 0x000fc8000f8e0002 */
[----:B------:R-:W-:Y:S02]  /*0310*/  IMAD R5, R5, UR5, R0 ;  /* 0x0000000505057c24 */ /* 0x000fe4000f8e0200 */
[----:B------:R-:W-:Y:S01]  /*0320*/  IMAD.MOV.U32 R0, RZ, RZ, R6 ;  /* 0x000000ffff007224 */ /* 0x000fe200078e0006 */
[----:B------:R-:W-:Y:S01]  /*0330*/  MOV R6, R2 ;  /* 0x0000000200067202 */ /* 0x000fe20000000f00 */
[----:B------:R-:W-:-:S07]  /*0340*/  IMAD.IADD R3, R3, 0x1, R5 ;  /* 0x0000000103037824 */ /* 0x000fce00078e0205 */
.L_x_298:
[----:B0-----:R-:W-:Y:S05]  /*0350*/  BSYNC.RECONVERGENT B0 ;  /* 0x0000000000007941 */ /* 0x001fea0003800200 */
.L_x_296:
[----:B------:R-:W0:Y:S01]  /*0360*/  S2UR UR7, SR_CTAID.Y ;  /* 0x00000000000779c3 */ /* 0x000e220000002600 */
[----:B------:R-:W0:Y:S01]  /*0370*/  LDCU.128 UR16, c[0x0][0x410] ;  /* 0x00008200ff1077ac */ /* 0x000e220008000c00 */
[----:B------:R-:W1:Y:S06]  /*0380*/  LDCU.128 UR20, c[0x0][0x3f0] ;  /* 0x00007e00ff1477ac */ /* 0x000e6c0008000c00 */
[----:B------:R-:W2:Y:S08]  /*0390*/  S2UR UR12, SR_CTAID.Z ;  /* 0x00000000000c79c3 */ /* 0x000eb00000002700 */
[----:B------:R-:W3:Y:S01]  /*03a0*/  LDC.64 R4, c[0x0][0x408] ;  /* 0x00010200ff047b82 */ /* 0x000ee20000000a00 */
[----:B0-----:R-:W-:-:S07]  /*03b0*/  UIADD3 UR7, UPT, UPT, UR7, UR18, URZ ;  /* 0x0000001207077290 */ /* 0x001fce000fffe0ff */
[----:B------:R-:W0:Y:S01]  /*03c0*/  LDC.64 R8, c[0x0][0x400] ;  /* 0x00010000ff087b82 */ /* 0x000e220000000a00 */
[----:B------:R-:W-:Y:S02]  /*03d0*/  USHF.R.S32.HI UR14, URZ, 0x1f, UR7 ;  /* 0x0000001fff0e7899 */ /* 0x000fe40008011407 */
[----:B-1----:R-:W-:Y:S02]  /*03e0*/  UIMAD.WIDE.U32 UR4, UR7, UR22, URZ ;  /* 0x00000016070472a5 */ /* 0x002fe4000f8e00ff */
[----:B------:R-:W-:Y:S02]  /*03f0*/  UIMAD UR8, UR14, UR22, URZ ;  /* 0x000000160e0872a4 */ /* 0x000fe4000f8e02ff */
[----:B--2---:R-:W-:Y:S02]  /*0400*/  UIADD3 UR12, UPT, UPT, UR12, UR19, URZ ;  /* 0x000000130c0c7290 */ /* 0x004fe4000fffe0ff */
[----:B------:R-:W-:Y:S02]  /*0410*/  UIMAD UR8, UR7, UR23, UR8 ;  /* 0x00000017070872a4 */ /* 0x000fe4000f8e0208 */
[----:B------:R-:W-:-:S02]  /*0420*/  USHF.R.S32.HI UR13, URZ, 0x1f, UR12 ;  /* 0x0000001fff0d7899 */ /* 0x000fc4000801140c */
[----:B------:R-:W-:Y:S01]  /*0430*/  UIADD3 UR5, UPT, UPT, UR5, UR8, URZ ;  /* 0x0000000805057290 */ /* 0x000fe2000fffe0ff */
[----:B---3--:R-:W-:Y:S01]  /*0440*/  IMAD R3, R3, R4, RZ ;  /* 0x0000000403037224 */ /* 0x008fe200078e02ff */
[----:B------:R-:W-:Y:S02]  /*0450*/  UIMAD UR8, UR13, UR20, URZ ;  /* 0x000000140d0872a4 */ /* 0x000fe4000f8e02ff */
[----:B------:R-:W-:Y:S01]  /*0460*/  UIMAD.WIDE.U32 UR4, UR12, UR20, UR4 ;  /* 0x000000140c0472a5 */ /* 0x000fe2000f8e0004 */
[----:B------:R-:W-:Y:S01]  /*0470*/  IMAD R7, R6, R5, R3 ;  /* 0x0000000506077224 */ /* 0x000fe200078e0203 */
[----:B------:R-:W-:Y:S01]  /*0480*/  UIMAD UR8, UR12, UR21, UR8 ;  /* 0x000000150c0872a4 */ /* 0x000fe2000f8e0208 */
[----:B------:R-:W-:Y:S01]  /*0490*/  SHF.R.S32.HI R5, RZ, 0x1f, R0 ;  /* 0x0000001fff057819 */ /* 0x000fe20000011400 */
[----:B------:R-:W1:Y:S02]  /*04a0*/  LDCU.128 UR20, c[0x0][0x3c0] ;  /* 0x00007800ff1477ac */ /* 0x000e640008000c00 */
[----:B------:R-:W-:-:S02]  /*04b0*/  UIADD3 UR5, UPT, UPT, UR5, UR8, URZ ;  /* 0x0000000805057290 */ /* 0x000fc4000fffe0ff */
[----:B0-----:R-:W-:-:S04]  /*04c0*/  IMAD R5, R5, R8, RZ ;  /* 0x0000000805057224 */ /* 0x001fc800078e02ff */
[----:B------:R-:W-:Y:S01]  /*04d0*/  IMAD R5, R0, R9, R5 ;  /* 0x0000000900057224 */ /* 0x000fe200078e0205 */
[----:B------:R-:W0:Y:S01]  /*04e0*/  LDCU.128 UR8, c[0x0][0x3b0] ;  /* 0x00007600ff0877ac */ /* 0x000e220008000c00 */
[----:B------:R-:W-:Y:S01]  /*04f0*/  IMAD.WIDE.U32 R2, R6, R4, UR4 ;  /* 0x0000000406027e25 */ /* 0x000fe2000f8e0004 */
[----:B------:R-:W2:Y:S03]  /*0500*/  LDC R9, c[0x0][0x398] ;  /* 0x0000e600ff097b82 */ /* 0x000ea60000000800 */
[----:B------:R-:W-:Y:S02]  /*0510*/  IMAD.IADD R3, R3, 0x1, R7 ;  /* 0x0000000103037824 */ /* 0x000fe400078e0207 */
[----:B------:R-:W-:-:S03]  /*0520*/  IMAD.WIDE.U32 R2, R0, R8, R2 ;  /* 0x0000000800027225 */ /* 0x000fc600078e0002 */
[----:B------:R-:W3:Y:S01]  /*0530*/  LDC R7, c[0x0][0x3a0] ;  /* 0x0000e800ff077b82 */ /* 0x000ee20000000800 */
[----:B-1----:R-:W-:Y:S02]  /*0540*/  LEA R4, P0, R2, UR22, 0x3 ;  /* 0x0000001602047c11 */ /* 0x002fe4000f8018ff */
[----:B------:R-:W-:-:S04]  /*0550*/  IADD3 R3, PT, PT, R3, R5, RZ ;  /* 0x0000000503037210 */ /* 0x000fc80007ffe0ff */
[----:B------:R-:W-:Y:S01]  /*0560*/  LEA.HI.X R5, R2, UR23, R3, 0x3, P0 ;  /* 0x0000001702057c11 */ /* 0x000fe200080f1c03 */
[----:B------:R-:W1:Y:S04]  /*0570*/  LDCU.64 UR22, c[0x0][0x3a8] ;  /* 0x00007500ff1677ac */ /* 0x000e680008000a00 */
[----:B------:R3:W4:Y:S01]  /*0580*/  LDG.E.64 R2, desc[UR24][R4.64] ;  /* 0x0000001804027981 */ /* 0x000722000c1e1b00 */
[----:B------:R-:W-:Y:S02]  /*0590*/  UIADD3 UR15, UPT, UPT, -UR17, URZ, URZ ;  /* 0x000000ff110f7290 */ /* 0x000fe4000fffe1ff */
[----:B------:R-:W-:Y:S01]  /*05a0*/  VIMNMX R6, PT, PT, R6, UR17, !PT ;  /* 0x0000001106067c48 */ /* 0x000fe2000ffe0100 */
[----:B0-----:R-:W-:Y:S01]  /*05b0*/  UIMAD UR14, UR14, UR8, URZ ;  /* 0x000000080e0e72a4 */ /* 0x001fe2000f8e02ff */
[----:B--2---:R-:W-:Y:S01]  /*05c0*/  VIADD R9, R9, UR16 ;  /* 0x0000001009097c36 */ /* 0x004fe20008000000 */
[----:B------:R-:W-:-:S02]  /*05d0*/  UISETP.LT.AND UP0, UPT, URZ, UR15, UPT ;  /* 0x0000000fff00728c */ /* 0x000fc4000bf01270 */
[----:B------:R-:W-:Y:S02]  /*05e0*/  UIMAD.WIDE.U32 UR4, UR7, UR8, URZ ;  /* 0x00000008070472a5 */ /* 0x000fe4000f8e00ff */
[----:B------:R-:W-:Y:S01]  /*05f0*/  UIMAD UR9, UR7, UR9, UR14 ;  /* 0x00000009070972a4 */ /* 0x000fe2000f8e020e */
[----:B---3--:R-:W-:Y:S01]  /*0600*/  VIADD R5, R7, UR17 ;  /* 0x0000001107057c36 */ /* 0x008fe20008000000 */
[----:B------:R-:W-:Y:S01]  /*0610*/  USEL UR7, URZ, UR15, !UP0 ;  /* 0x0000000fff077287 */ /* 0x000fe2000c000000 */
[----:B------:R-:W-:Y:S01]  /*0620*/  VIMNMX R4, PT, PT, RZ, UR17, !PT ;  /* 0x00000011ff047c48 */ /* 0x000fe2000ffe0100 */
[----:B------:R-:W-:Y:S02]  /*0630*/  UIADD3 UR5, UPT, UPT, UR5, UR9, URZ ;  /* 0x0000000905057290 */ /* 0x000fe4000fffe0ff */
[----:B-1----:R-:W-:Y:S01]  /*0640*/  UIMAD UR13, UR13, UR22, URZ ;  /* 0x000000160d0d72a4 */ /* 0x002fe2000f8e02ff */
[----:B------:R-:W-:Y:S01]  /*0650*/  VIADDMNMX R5, R5, 0xffffffff, R6, PT ;  /* 0xffffffff05057846 */ /* 0x000fe20003800106 */
[----:B------:R-:W-:-:S02]  /*0660*/  UIADD3 UR18, UPT, UPT, -UR16, URZ, URZ ;  /* 0x000000ff10127290 */ /* 0x000fc4000fffe1ff */
[----:B------:R-:W-:Y:S01]  /*0670*/  VIMNMX R6, PT, PT, R0, UR16, !PT ;  /* 0x0000001000067c48 */ /* 0x000fe2000ffe0100 */
[----:B------:R-:W-:Y:S01]  /*0680*/  UIMAD UR8, UR12, UR23, UR13 ;  /* 0x000000170c0872a4 */ /* 0x000fe2000f8e020d */
[----:B------:R-:W-:Y:S01]  /*0690*/  IADD3 R7, PT, PT, R5, UR7, -R4 ;  /* 0x0000000705077c10 */ /* 0x000fe2000fffe804 */
[----:B------:R-:W-:Y:S01]  /*06a0*/  UIMAD.WIDE.U32 UR4, UR12, UR22, UR4 ;  /* 0x000000160c0472a5 */ /* 0x000fe2000f8e0004 */
[----:B------:R-:W-:Y:S01]  /*06b0*/  VIMNMX R0, PT, PT, RZ, UR16, !PT ;  /* 0x00000010ff007c48 */ /* 0x000fe2000ffe0100 */
[----:B------:R-:W-:Y:S01]  /*06c0*/  UISETP.LT.AND UP0, UPT, URZ, UR18, UPT ;  /* 0x00000012ff00728c */ /* 0x000fe2000bf01270 */
[----:B------:R-:W-:Y:S01]  /*06d0*/  SHF.R.S32.HI R8, RZ, 0x1f, R7 ;  /* 0x0000001fff087819 */ /* 0x000fe20000011407 */
[----:B------:R-:W-:Y:S01]  /*06e0*/  UIADD3 UR8, UPT, UPT, UR5, UR8, URZ ;  /* 0x0000000805087290 */ /* 0x000fe2000fffe0ff */
[----:B------:R-:W-:Y:S01]  /*06f0*/  VIADDMNMX R9, R9, 0xffffffff, R6, PT ;  /* 0xffffffff09097846 */ /* 0x000fe20003800106 */
[----:B------:R-:W-:Y:S01]  /*0700*/  USEL UR7, URZ, UR18, !UP0 ;  /* 0x00000012ff077287 */ /* 0x000fe2000c000000 */
[----:B------:R-:W-:Y:S01]  /*0710*/  MOV R4, UR4 ;  /* 0x0000000400047c02 */ /* 0x000fe20008000f00 */
[----:B------:R-:W-:-:S02]  /*0720*/  IMAD.U32 R5, RZ, RZ, UR5 ;  /* 0x00000005ff057e24 */ /* 0x000fc4000f8e00ff */
[----:B------:R-:W-:Y:S01]  /*0730*/  IMAD.U32 R5, RZ, RZ, UR8 ;  /* 0x00000008ff057e24 */ /* 0x000fe2000f8e00ff */
[----:B------:R-:W0:Y:S01]  /*0740*/  LDCU.64 UR4, c[0x0][0x380] ;  /* 0x00007000ff0477ac */ /* 0x000e220008000a00 */
[----:B------:R-:W-:Y:S01]  /*0750*/  IMAD R8, R8, UR20, RZ ;  /* 0x0000001408087c24 */ /* 0x000fe2000f8e02ff */
[----:B------:R-:W-:Y:S01]  /*0760*/  IADD3 R9, PT, PT, R9, UR7, -R0 ;  /* 0x0000000709097c10 */ /* 0x000fe2000fffe800 */
[----:B------:R-:W-:-:S03]  /*0770*/  IMAD.WIDE.U32 R4, R7, UR20, R4 ;  /* 0x0000001407047c25 */ /* 0x000fc6000f8e0004 */
[----:B------:R-:W-:Y:S01]  /*0780*/  SHF.R.S32.HI R0, RZ, 0x1f, R9 ;  /* 0x0000001fff007819 */ /* 0x000fe20000011409 */
[----:B------:R-:W-:-:S04]  /*0790*/  IMAD R11, R7, UR21, R8 ;  /* 0x00000015070b7c24 */ /* 0x000fc8000f8e0208 */
[----:B------:R-:W-:Y:S01]  /*07a0*/  IMAD R0, R0, UR10, RZ ;  /* 0x0000000a00007c24 */ /* 0x000fe2000f8e02ff */
[----:B------:R-:W-:-:S03]  /*07b0*/  IADD3 R5, PT, PT, R5, R11, RZ ;  /* 0x0000000b05057210 */ /* 0x000fc60007ffe0ff */
[C---:B------:R-:W-:Y:S02]  /*07c0*/  IMAD R11, R9.reuse, UR11, R0 ;  /* 0x0000000b090b7c24 */ /* 0x040fe4000f8e0200 */
[----:B------:R-:W-:-:S04]  /*07d0*/  IMAD.WIDE.U32 R6, R9, UR10, R4 ;  /* 0x0000000a09067c25 */ /* 0x000fc8000f8e0004 */
[----:B------:R-:W-:Y:S01]  /*07e0*/  IMAD.IADD R5, R7, 0x1, R11 ;  /* 0x0000000107057824 */ /* 0x000fe200078e020b */
[----:B0-----:R-:W-:-:S04]  /*07f0*/  LEA R4, P0, R6, UR4, 0x3 ;  /* 0x0000000406047c11 */ /* 0x001fc8000f8018ff */
[----:B------:R-:W-:-:S05]  /*0800*/  LEA.HI.X R5, R6, UR5, R5, 0x3, P0 ;  /* 0x0000000506057c11 */ /* 0x000fca00080f1c05 */
[----:B----4-:R-:W-:Y:S04]  /*0810*/  REDG.E.ADD.F32.FTZ.RN.STRONG.GPU desc[UR24][R4.64], R2 ;  /* 0x00000002040079a6 */ /* 0x010fe8000c12f318 */
[----:B------:R-:W-:Y:S01]  /*0820*/  REDG.E.ADD.F32.FTZ.RN.STRONG.GPU desc[UR24][R4.64+0x4], R3 ;  /* 0x00000403040079a6 */ /* 0x000fe2000c12f318 */
[----:B------:R-:W-:Y:S05]  /*0830*/  EXIT ;  /* 0x000000000000794d */ /* 0x000fea0003800000 */
        .weak           $__internal_64_$__cuda_sm20_div_s64
        .type           $__internal_64_$__cuda_sm20_div_s64,@function
        .size           $__internal_64_$__cuda_sm20_div_s64,(.L_x_423 - $__internal_64_$__cuda_sm20_div_s64)
$__internal_64_$__cuda_sm20_div_s64:
        /* <DEDUP_REMOVED lines=24> */
[----:B------:R-:W-:-:S03]  /*09c0*/  IMAD.WIDE.U32 R4, R7, UR4, RZ ;  /* 0x0000000407047c25 */ /* 0x000fc6000f8e00ff */
[----:B------:R-:W-:Y:S01]  /*09d0*/  IADD3.X R9, PT, PT, RZ, RZ, R6, P2, P1 ;  /* 0x000000ffff097210 */ /* 0x000fe200017e2406 */
[----:B------:R-:W-:Y:S01]  /*09e0*/  IMAD R6, R7, UR5, R5 ;  /* 0x0000000507067c24 */ /* 0x000fe2000f8e0205 */
[----:B------:R-:W-:Y:S02]  /*09f0*/  IADD3 R11, P0, PT, RZ, -R4, RZ ;  /* 0x80000004ff0b7210 */ /* 0x000fe40007f1e0ff */
[-C--:B------:R-:W-:Y:S01]  /*0a00*/  IADD3 R5, P4, PT, RZ, -R2.reuse, RZ ;  /* 0x80000002ff057210 */ /* 0x080fe20007f9e0ff */
[----:B------:R-:W-:Y:S02]  /*0a10*/  IMAD R4, R9, UR4, R6 ;  /* 0x0000000409047c24 */ /* 0x000fe4000f8e0206 */
[----:B------:R-:W-:Y:S01]  /*0a20*/  IMAD.HI.U32 R6, R7, R11, RZ ;  /* 0x0000000b07067227 */ /* 0x000fe200078e00ff */
[----:B------:R-:W-:Y:S02]  /*0a30*/  SEL R8, R5, R2, !P3 ;  /* 0x0000000205087207 */ /* 0x000fe40005800000 */
[----:B------:R-:W-:Y:S01]  /*0a40*/  IADD3.X R4, PT, PT, RZ, ~R4, RZ, P0, !PT ;  /* 0x80000004ff047210 */ /* 0x000fe200007fe4ff */
[----:B------:R-:W-:-:S04]  /*0a50*/  IMAD.X R5, RZ, RZ, ~R3, P4 ;  /* 0x000000ffff057224 */ /* 0x000fc800020e0e03 */
[----:B------:R-:W-:Y:S01]  /*0a60*/  IMAD.WIDE.U32 R6, P0, R7, R4, R6 ;  /* 0x0000000407067225 */ /* 0x000fe20007800006 */
[----:B------:R-:W-:-:S03]  /*0a70*/  SEL R10, R5, R3, !P3 ;  /* 0x00000003050a7207 */ /* 0x000fc60005800000 */
[----:B------:R-:W-:Y:S02]  /*0a80*/  HFMA2 R5, -RZ, RZ, 0, 0 ;  /* 0x00000000ff057431 */ /* 0x000fe400000001ff */
        /* <DEDUP_REMOVED lines=13> */
[----:B------:R-:W-:-:S04]  /*0b60*/  IMAD.WIDE.U32 R4, R7, UR4, RZ ;  /* 0x0000000407047c25 */ /* 0x000fc8000f8e00ff */
[----:B------:R-:W-:Y:S01]  /*0b70*/  IMAD.X R6, RZ, RZ, R6, P1 ;  /* 0x000000ffff067224 */ /* 0x000fe200008e0606 */
[----:B------:R-:W-:Y:S01]  /*0b80*/  IADD3 R9, P1, PT, -R4, R8, RZ ;  /* 0x0000000804097210 */ /* 0x000fe20007f3e1ff */
[C---:B------:R-:W-:Y:S01]  /*0b90*/  IMAD R5, R7.reuse, UR5, R5 ;  /* 0x0000000507057c24 */ /* 0x040fe2000f8e0205 */
[----:B------:R-:W-:Y:S02]  /*0ba0*/  IADD3 R4, P2, PT, R7, 0x1, RZ ;  /* 0x0000000107047810 */ /* 0x000fe40007f5e0ff */
[----:B------:R-:W-:Y:S01]  /*0bb0*/  ISETP.GE.U32.AND P0, PT, R9, UR4, PT ;  /* 0x0000000409007c0c */ /* 0x000fe2000bf06070 */
[----:B------:R-:W-:-:S05]  /*0bc0*/  IMAD R5, R6, UR4, R5 ;  /* 0x0000000406057c24 */ /* 0x000fca000f8e0205 */
[----:B------:R-:W-:Y:S02]  /*0bd0*/  IADD3.X R5, PT, PT, ~R5, R10, RZ, P1, !PT ;  /* 0x0000000a05057210 */ /* 0x000fe40000ffe5ff */
[----:B------:R-:W-:Y:S02]  /*0be0*/  IADD3 R8, P1, PT, R9, -UR4, RZ ;  /* 0x8000000409087c10 */ /* 0x000fe4000ff3e0ff */
[C---:B------:R-:W-:Y:S02]  /*0bf0*/  ISETP.GE.U32.AND.EX P0, PT, R5.reuse, UR5, PT, P0 ;  /* 0x0000000505007c0c */ /* 0x040fe4000bf06100 */
[----:B------:R-:W-:Y:S02]  /*0c00*/  IADD3.X R10, PT, PT, R5, ~UR5, RZ, P1, !PT ;  /* 0x80000005050a7c10 */ /* 0x000fe40008ffe4ff */
[----:B------:R-:W-:Y:S01]  /*0c10*/  SEL R8, R8, R9, P0 ;  /* 0x0000000908087207 */ /* 0x000fe20000000000 */
[----:B------:R-:W-:Y:S01]  /*0c20*/  IMAD.X R9, RZ, RZ, R6, P2 ;  /* 0x000000ffff097224 */ /* 0x000fe200010e0606 */
        /* <DEDUP_REMOVED lines=13> */
[----:B------:R-:W-:Y:S02]  /*0d00*/  IADD3.X R4, PT, PT, RZ, ~R7, RZ, P2, !PT ;  /* 0x80000007ff047210 */ /* 0x000fe400017fe4ff */
[----:B------:R-:W-:-:S02]  /*0d10*/  SEL R6, R5, R6, !P1 ;  /* 0x0000000605067207 */ /* 0x000fc40004800000 */
[----:B------:R-:W-:Y:S01]  /*0d20*/  SEL R7, R4, R7, !P1 ;  /* 0x0000000704077207 */ /* 0x000fe20004800000 */
[----:B------:R-:W-:Y:S01]  /*0d30*/  IMAD.MOV.U32 R4, RZ, RZ, R0 ;  /* 0x000000ffff047224 */ /* 0x000fe200078e0000 */
[----:B------:R-:W-:Y:S02]  /*0d40*/  MOV R5, 0x0 ;  /* 0x0000000000057802 */ /* 0x000fe40000000f00 */
[----:B------:R-:W-:-:S04]  /*0d50*/  ISETP.NE.AND.EX P0, PT, RZ, UR9, PT, P0 ;  /* 0x00000009ff007c0c */ /* 0x000fc8000bf05300 */
[----:B------:R-:W-:Y:S02]  /*0d60*/  SEL R6, R6, 0xffffffff, P0 ;  /* 0xffffffff06067807 */ /* 0x000fe40000000000 */
[----:B------:R-:W-:Y:S01]  /*0d70*/  SEL R7, R7, 0xffffffff, P0 ;  /* 0xffffffff07077807 */ /* 0x000fe20000000000 */
[----:B------:R-:W-:Y:S06]  /*0d80*/  RET.REL.NODEC R4 `(_ZN2at6native54_GLOBAL__N__757059ea_21_ReplicationPadding_cu_4a93dcdf31replication_pad_backward_kernelIN3c107complexIfEEEEvNS_27GenericPackedTensorAccessorIT_Lm4ENS_16DefaultPtrTraitsElEENS6_IKS7_Lm4ES8_lEEiiii) ;  /* 0xfffffff0049c7950 */ /* 0x000fec0003c3ffff */
.L_x_299:
        /* <DEDUP_REMOVED lines=15> */
.L_x_423:


//--------------------- .text._ZN2at6native54_GLOBAL__N__757059ea_21_ReplicationPadding_cu_4a93dcdf31replication_pad_backward_kernelIN3c107complexIdEEEEvNS_27GenericPackedTensorAccessorIT_Lm4ENS_16DefaultPtrTraitsElEENS6_IKS7_Lm4ES8_lEEiiii --------------------------
	.section	.text._ZN2at6native54_GLOBAL__N__757059ea_21_ReplicationPadding_cu_4a93dcdf31replication_pad_backward_kernelIN3c107complexIdEEEEvNS_27GenericPackedTensorAccessorIT_Lm4ENS_16DefaultPtrTraitsElEENS6_IKS7_Lm4ES8_lEEiiii,"ax",@progbits
	.align	128
.text._ZN2at6native54_GLOBAL__N__757059ea_21_ReplicationPadding_cu_4a93dcdf31replication_pad_backward_kernelIN3c107complexIdEEEEvNS_27GenericPackedTensorAccessorIT_Lm4ENS_16DefaultPtrTraitsElEENS6_IKS7_Lm4ES8_lEEiiii:
        .type           _ZN2at6native54_GLOBAL__N__757059ea_21_ReplicationPadding_cu_4a93dcdf31replication_pad_backward_kernelIN3c107complexIdEEEEvNS_27GenericPackedTensorAccessorIT_Lm4ENS_16DefaultPtrTraitsElEENS6_IKS7_Lm4ES8_lEEiiii,@function
        .size           _ZN2at6native54_GLOBAL__N__757059ea_21_ReplicationPadding_cu_4a93dcdf31replication_pad_backward_kernelIN3c107complexIdEEEEvNS_27GenericPackedTensorAccessorIT_Lm4ENS_16DefaultPtrTraitsElEENS6_IKS7_Lm4ES8_lEEiiii,(.L_x_425 - _ZN2at6native54_GLOBAL__N__757059ea_21_ReplicationPadding_cu_4a93dcdf31replication_pad_backward_kernelIN3c107complexIdEEEEvNS_27GenericPackedTensorAccessorIT_Lm4ENS_16DefaultPtrTraitsElEENS6_IKS7_Lm4ES8_lEEiiii)
        .other          _ZN2at6native54_GLOBAL__N__757059ea_21_ReplicationPadding_cu_4a93dcdf31replication_pad_backward_kernelIN3c107complexIdEEEEvNS_27GenericPackedTensorAccessorIT_Lm4ENS_16DefaultPtrTraitsElEENS6_IKS7_Lm4ES8_lEEiiii,@"STO_CUDA_ENTRY STV_DEFAULT"
_ZN2at6native54_GLOBAL__N__757059ea_21_ReplicationPadding_cu_4a93dcdf31replication_pad_backward_kernelIN3c107complexIdEEEEvNS_27GenericPackedTensorAccessorIT_Lm4ENS_16DefaultPtrTraitsElEENS6_IKS7_Lm4ES8_lEEiiii:
        /* <DEDUP_REMOVED lines=42> */
.L_x_301:
[----:B------:R-:W-:-:S07]  /*02a0*/  MOV R0, 0x2c0 ;  /* 0x000002c000007802 */ /* 0x000fce0000000f00 */
[----:B0-----:R-:W-:Y:S05]  /*02b0*/  CALL.REL.NOINC `($__internal_65_$__cuda_sm20_div_s64) ;  /* 0x00000004005c7944 */ /* 0x001fea0003c00000 */
        /* <DEDUP_REMOVED lines=8> */
.L_x_302:
[----:B0-----:R-:W-:Y:S05]  /*0340*/  BSYNC.RECONVERGENT B0 ;  /* 0x0000000000007941 */ /* 0x001fea0003800200 */
.L_x_300:
        /* <DEDUP_REMOVED lines=9> */
[----:B------:R-:W-:-:S03]  /*03e0*/  UIMAD UR8, UR14, UR22, URZ ;  /* 0x000000160e0872a4 */ /* 0x000fc6000f8e02ff */
[----:B------:R-:W1:Y:S01]  /*03f0*/  LDC R11, c[0x0][0x398] ;  /* 0x0000e600ff0b7b82 */ /* 0x000e620000000800 */
[----:B--2---:R-:W-:Y:S02]  /*0400*/  UIADD3 UR12, UPT, UPT, UR12, UR19, URZ ;  /* 0x000000130c0c7290 */ /* 0x004fe4000fffe0ff */
[----:B------:R-:W-:Y:S02]  /*0410*/  UIMAD UR8, UR7, UR23, UR8 ;  /* 0x00000017070872a4 */ /* 0x000fe4000f8e0208 */
[----:B------:R-:W-:Y:S02]  /*0420*/  USHF.R.S32.HI UR13, URZ, 0x1f, UR12 ;  /* 0x0000001fff0d7899 */ /* 0x000fe4000801140c */
[----:B------:R-:W-:Y:S01]  /*0430*/  UIADD3 UR5, UPT, UPT, UR5, UR8, URZ ;  /* 0x0000000805057290 */ /* 0x000fe2000fffe0ff */
[----:B---3--:R-:W-:Y:S01]  /*0440*/  IMAD R3, R3, R6, RZ ;  /* 0x0000000603037224 */ /* 0x008fe200078e02ff */
[----:B------:R-:W-:Y:S02]  /*0450*/  UIMAD UR8, UR13, UR20, URZ ;  /* 0x000000140d0872a4 */ /* 0x000fe4000f8e02ff */
[----:B------:R-:W-:Y:S01]  /*0460*/  UIMAD.WIDE.U32 UR4, UR12, UR20, UR4 ;  /* 0x000000140c0472a5 */ /* 0x000fe2000f8e0004 */
[----:B------:R-:W-:Y:S01]  /*0470*/  IMAD R7, R2, R7, R3 ;  /* 0x0000000702077224 */ /* 0x000fe200078e0203 */
[----:B------:R-:W-:Y:S01]  /*0480*/  UIMAD UR8, UR12, UR21, UR8 ;  /* 0x000000150c0872a4 */ /* 0x000fe2000f8e0208 */
[----:B------:R-:W-:Y:S01]  /*0490*/  SHF.R.S32.HI R3, RZ, 0x1f, R0 ;  /* 0x0000001fff037819 */ /* 0x000fe20000011400 */
[----:B------:R-:W2:Y:S02]  /*04a0*/  LDCU.128 UR20, c[0x0][0x3c0] ;  /* 0x00007800ff1477ac */ /* 0x000ea40008000c00 */
[----:B------:R-:W-:-:S02]  /*04b0*/  UIADD3 UR5, UPT, UPT, UR5, UR8, URZ ;  /* 0x0000000805057290 */ /* 0x000fc4000fffe0ff */
[----:B0-----:R-:W-:-:S04]  /*04c0*/  IMAD R3, R3, R8, RZ ;  /* 0x0000000803037224 */ /* 0x001fc800078e02ff */
[----:B------:R-:W-:Y:S01]  /*04d0*/  IMAD R3, R0, R9, R3 ;  /* 0x0000000900037224 */ /* 0x000fe200078e0203 */
[----:B------:R-:W0:Y:S01]  /*04e0*/  LDCU.128 UR8, c[0x0][0x3b0] ;  /* 0x00007600ff0877ac */ /* 0x000e220008000c00 */
[----:B------:R-:W-:-:S04]  /*04f0*/  IMAD.WIDE.U32 R4, R2, R6, UR4 ;  /* 0x0000000402047e25 */ /* 0x000fc8000f8e0006 */
[----:B------:R-:W-:Y:S02]  /*0500*/  IMAD.IADD R5, R5, 0x1, R7 ;  /* 0x0000000105057824 */ /* 0x000fe400078e0207 */
[----:B------:R-:W-:-:S04]  /*0510*/  IMAD.WIDE.U32 R4, R0, R8, R4 ;  /* 0x0000000800047225 */ /* 0x000fc800078e0004 */
[----:B------:R-:W-:Y:S01]  /*0520*/  IMAD.IADD R3, R5, 0x1, R3 ;  /* 0x0000000105037824 */ /* 0x000fe200078e0203 */
[----:B--2---:R-:W-:-:S04]  /*0530*/  LEA R6, P0, R4, UR22, 0x4 ;  /* 0x0000001604067c11 */ /* 0x004fc8000f8020ff */
[----:B------:R-:W-:Y:S01]  /*0540*/  LEA.HI.X R7, R4, UR23, R3, 0x4, P0 ;  /* 0x0000001704077c11 */ /* 0x000fe200080f2403 */
[----:B------:R-:W2:Y:S01]  /*0550*/  LDCU.64 UR22, c[0x0][0x3a8] ;  /* 0x00007500ff1677ac */ /* 0x000ea20008000a00 */
[----:B------:R-:W3:Y:S04]  /*0560*/  LDC R3, c[0x0][0x3a0] ;  /* 0x0000e800ff037b82 */ /* 0x000ee80000000800 */
[----:B------:R-:W4:Y:S01]  /*0570*/  LDG.E.128 R4, desc[UR24][R6.64] ;  /* 0x0000001806047981 */ /* 0x000f22000c1e1d00 */
[----:B0-----:R-:W-:Y:S01]  /*0580*/  UIMAD UR14, UR14, UR8, URZ ;  /* 0x000000080e0e72a4 */ /* 0x001fe2000f8e02ff */
[----:B------:R-:W-:Y:S01]  /*0590*/  VIMNMX R2, PT, PT, R2, UR17, !PT ;  /* 0x0000001102027c48 */ /* 0x000fe2000ffe0100 */
[----:B------:R-:W-:Y:S01]  /*05a0*/  UIADD3 UR15, UPT, UPT, -UR17, URZ, URZ ;  /* 0x000000ff110f7290 */ /* 0x000fe2000fffe1ff */
[----:B-1----:R-:W-:Y:S01]  /*05b0*/  VIADD R11, R11, UR16 ;  /* 0x000000100b0b7c36 */ /* 0x002fe20008000000 */
[----:B------:R-:W-:Y:S01]  /*05c0*/  UIMAD.WIDE.U32 UR4, UR7, UR8, URZ ;  /* 0x00000008070472a5 */ /* 0x000fe2000f8e00ff */
[----:B------:R-:W-:Y:S01]  /*05d0*/  VIMNMX R8, PT, PT, R0, UR16, !PT ;  /* 0x0000001000087c48 */ /* 0x000fe2000ffe0100 */
[----:B------:R-:W-:Y:S01]  /*05e0*/  UIMAD UR9, UR7, UR9, UR14 ;  /* 0x00000009070972a4 */ /* 0x000fe2000f8e020e */
[----:B------:R-:W-:Y:S01]  /*05f0*/  VIMNMX R0, PT, PT, RZ, UR16, !PT ;  /* 0x00000010ff007c48 */ /* 0x000fe2000ffe0100 */
[----:B------:R-:W-:Y:S01]  /*0600*/  UISETP.LT.AND UP0, UPT, URZ, UR15, UPT ;  /* 0x0000000fff00728c */ /* 0x000fe2000bf01270 */
[----:B------:R-:W-:Y:S01]  /*0610*/  VIADDMNMX R11, R11, 0xffffffff, R8, PT ;  /* 0xffffffff0b0b7846 */ /* 0x000fe20003800108 */
[----:B------:R-:W-:-:S02]  /*0620*/  UIADD3 UR5, UPT, UPT, UR5, UR9, URZ ;  /* 0x0000000905057290 */ /* 0x000fc4000fffe0ff */
[----:B------:R-:W-:Y:S02]  /*0630*/  UIADD3 UR18, UPT, UPT, -UR16, URZ, URZ ;  /* 0x000000ff10127290 */ /* 0x000fe4000fffe1ff */
[----:B------:R-:W-:Y:S02]  /*0640*/  USEL UR7, URZ, UR15, !UP0 ;  /* 0x0000000fff077287 */ /* 0x000fe4000c000000 */
[----:B--2---:R-:W-:Y:S02]  /*0650*/  UIMAD UR13, UR13, UR22, URZ ;  /* 0x000000160d0d72a4 */ /* 0x004fe4000f8e02ff */
[----:B------:R-:W-:Y:S01]  /*0660*/  UIMAD.WIDE.U32 UR4, UR12, UR22, UR4 ;  /* 0x000000160c0472a5 */ /* 0x000fe2000f8e0004 */
[----:B---3--:R-:W-:Y:S01]  /*0670*/  IADD3 R3, PT, PT, R3, UR17, RZ ;  /* 0x0000001103037c10 */ /* 0x008fe2000fffe0ff */
[----:B------:R-:W-:Y:S02]  /*0680*/  UISETP.LT.AND UP0, UPT, URZ, UR18, UPT ;  /* 0x00000012ff00728c */ /* 0x000fe4000bf01270 */
[----:B------:R-:W-:Y:S01]  /*0690*/  UIMAD UR8, UR12, UR23, UR13 ;  /* 0x000000170c0872a4 */ /* 0x000fe2000f8e020d */
[----:B------:R-:W-:-:S02]  /*06a0*/  VIADDMNMX R3, R3, 0xffffffff, R2, PT ;  /* 0xffffffff03037846 */ /* 0x000fc40003800102 */
[----:B------:R-:W-:Y:S01]  /*06b0*/  VIMNMX R2, PT, PT, RZ, UR17, !PT ;  /* 0x00000011ff027c48 */ /* 0x000fe2000ffe0100 */
[----:B------:R-:W-:-:S03]  /*06c0*/  UIADD3 UR8, UPT, UPT, UR5, UR8, URZ ;  /* 0x0000000805087290 */ /* 0x000fc6000fffe0ff */
[----:B------:R-:W-:Y:S01]  /*06d0*/  IADD3 R9, PT, PT, R3, UR7, -R2 ;  /* 0x0000000703097c10 */ /* 0x000fe2000fffe802 */
[----:B------:R-:W-:Y:S01]  /*06e0*/  USEL UR7, URZ, UR18, !UP0 ;  /* 0x00000012ff077287 */ /* 0x000fe2000c000000 */
[----:B------:R-:W-:Y:S01]  /*06f0*/  IMAD.U32 R2, RZ, RZ, UR4 ;  /* 0x00000004ff027e24 */ /* 0x000fe2000f8e00ff */
[----:B------:R-:W-:Y:S01]  /*0700*/  MOV R3, UR5 ;  /* 0x0000000500037c02 */ /* 0x000fe20008000f00 */
[----:B------:R-:W0:Y:S01]  /*0710*/  LDCU.64 UR4, c[0x0][0x380] ;  /* 0x00007000ff0477ac */ /* 0x000e220008000a00 */
[----:B------:R-:W-:Y:S01]  /*0720*/  SHF.R.S32.HI R10, RZ, 0x1f, R9 ;  /* 0x0000001fff0a7819 */ /* 0x000fe20000011409 */
[----:B------:R-:W-:Y:S01]  /*0730*/  IMAD.U32 R3, RZ, RZ, UR8 ;  /* 0x00000008ff037e24 */ /* 0x000fe2000f8e00ff */
[----:B------:R-:W-:-:S03]  /*0740*/  IADD3 R11, PT, PT, R11, UR7, -R0 ;  /* 0x000000070b0b7c10 */ /* 0x000fc6000fffe800 */
[----:B------:R-:W-:Y:S01]  /*0750*/  IMAD R10, R10, UR20, RZ ;  /* 0x000000140a0a7c24 */ /* 0x000fe2000f8e02ff */
[----:B------:R-:W-:Y:S01]  /*0760*/  SHF.R.S32.HI R0, RZ, 0x1f, R11 ;  /* 0x0000001fff007819 */ /* 0x000fe2000001140b */
[----:B------:R-:W-:-:S04]  /*0770*/  IMAD.WIDE.U32 R2, R9, UR20, R2 ;  /* 0x0000001409027c25 */ /* 0x000fc8000f8e0002 */
[----:B------:R-:W-:Y:S02]  /*0780*/  IMAD R13, R9, UR21, R10 ;  /* 0x00000015090d7c24 */ /* 0x000fe4000f8e020a */
[----:B------:R-:W-:Y:S02]  /*0790*/  IMAD R0, R0, UR10, RZ ;  /* 0x0000000a00007c24 */ /* 0x000fe4000f8e02ff */
[----:B------:R-:W-:Y:S02]  /*07a0*/  IMAD.IADD R3, R3, 0x1, R13 ;  /* 0x0000000103037824 */ /* 0x000fe400078e020d */
[C---:B------:R-:W-:Y:S02]  /*07b0*/  IMAD R13, R11.reuse, UR11, R0 ;  /* 0x0000000b0b0d7c24 */ /* 0x040fe4000f8e0200 */
[----:B------:R-:W-:-:S05]  /*07c0*/  IMAD.WIDE.U32 R8, R11, UR10, R2 ;  /* 0x0000000a0b087c25 */ /* 0x000fca000f8e0002 */
[----:B------:R-:W-:Y:S02]  /*07d0*/  IADD3 R3, PT, PT, R9, R13, RZ ;  /* 0x0000000d09037210 */ /* 0x000fe40007ffe0ff */
[----:B0-----:R-:W-:-:S04]  /*07e0*/  LEA R2, P0, R8, UR4, 0x4 ;  /* 0x0000000408027c11 */ /* 0x001fc8000f8020ff */
[----:B------:R-:W-:-:S05]  /*07f0*/  LEA.HI.X R3, R8, UR5, R3, 0x4, P0 ;  /* 0x0000000508037c11 */ /* 0x000fca00080f2403 */
[----:B----4-:R-:W-:Y:S04]  /*0800*/  REDG.E.ADD.F64.RN.STRONG.GPU desc[UR24][R2.64], R4 ;  /* 0x00000004020079a6 */ /* 0x010fe8000c12ff18 */
[----:B------:R-:W-:Y:S01]  /*0810*/  REDG.E.ADD.F64.RN.STRONG.GPU desc[UR24][R2.64+0x8], R6 ;  /* 0x00000806020079a6 */ /* 0x000fe2000c12ff18 */
[----:B------:R-:W-:Y:S05]  /*0820*/  EXIT ;  /* 0x000000000000794d */ /* 0x000fea0003800000 */
        .weak           $__internal_65_$__cuda_sm20_div_s64
        .type           $__internal_65_$__cuda_sm20_div_s64,@function
        .size           $__internal_65_$__cuda_sm20_div_s64,(.L_x_425 - $__internal_65_$__cuda_sm20_div_s64)
$__internal_65_$__cuda_sm20_div_s64:
        /* <DEDUP_REMOVED lines=84> */
[----:B------:R-:W-:Y:S06]  /*0d70*/  RET.REL.NODEC R4 `(_ZN2at6native54_GLOBAL__N__757059ea_21_ReplicationPadding_cu_4a93dcdf31replication_pad_backward_kernelIN3c107complexIdEEEEvNS_27GenericPackedTensorAccessorIT_Lm4ENS_16DefaultPtrTraitsElEENS6_IKS7_Lm4ES8_lEEiiii) ;  /* 0xfffffff004a07950 */ /* 0x000fec0003c3ffff */
.L_x_303:
        /* <DEDUP_REMOVED lines=16> */
.L_x_425:


//--------------------- .text._ZN2at6native54_GLOBAL__N__757059ea_21_ReplicationPadding_cu_4a93dcdf31replication_pad_backward_kernelIfEEvNS_27GenericPackedTensorAccessorIT_Lm4ENS_16DefaultPtrTraitsElEENS3_IKS4_Lm4ES5_lEEiiii --------------------------
	.section	.text._ZN2at6native54_GLOBAL__N__757059ea_21_ReplicationPadding_cu_4a93dcdf31replication_pad_backward_kernelIfEEvNS_27GenericPackedTensorAccessorIT_Lm4ENS_16DefaultPtrTraitsElEENS3_IKS4_Lm4ES5_lEEiiii,"ax",@progbits
	.align	128
.text._ZN2at6native54_GLOBAL__N__757059ea_21_ReplicationPadding_cu_4a93dcdf31replication_pad_backward_kernelIfEEvNS_27GenericPackedTensorAccessorIT_Lm4ENS_16DefaultPtrTraitsElEENS3_IKS4_Lm4ES5_lEEiiii:
        .type           _ZN2at6native54_GLOBAL__N__757059ea_21_ReplicationPadding_cu_4a93dcdf31replication_pad_backward_kernelIfEEvNS_27GenericPackedTensorAccessorIT_Lm4ENS_16DefaultPtrTraitsElEENS3_IKS4_Lm4ES5_lEEiiii,@function
        .size           _ZN2at6native54_GLOBAL__N__757059ea_21_ReplicationPadding_cu_4a93dcdf31replication_pad_backward_kernelIfEEvNS_27GenericPackedTensorAccessorIT_Lm4ENS_16DefaultPtrTraitsElEENS3_IKS4_Lm4ES5_lEEiiii,(.L_x_427 - _ZN2at6native54_GLOBAL__N__757059ea_21_ReplicationPadding_cu_4a93dcdf31replication_pad_backward_kernelIfEEvNS_27GenericPackedTensorAccessorIT_Lm4ENS_16DefaultPtrTraitsElEENS3_IKS4_Lm4ES5_lEEiiii)
        .other          _ZN2at6native54_GLOBAL__N__757059ea_21_ReplicationPadding_cu_4a93dcdf31replication_pad_backward_kernelIfEEvNS_27GenericPackedTensorAccessorIT_Lm4ENS_16DefaultPtrTraitsElEENS3_IKS4_Lm4ES5_lEEiiii,@"STO_CUDA_ENTRY STV_DEFAULT"
_ZN2at6native54_GLOBAL__N__757059ea_21_ReplicationPadding_cu_4a93dcdf31replication_pad_backward_kernelIfEEvNS_27GenericPackedTensorAccessorIT_Lm4ENS_16DefaultPtrTraitsElEENS3_IKS4_Lm4ES5_lEEiiii:
        /* <DEDUP_REMOVED lines=42> */
.L_x_305:
[----:B------:R-:W-:-:S07]  /*02a0*/  MOV R0, 0x2c0 ;  /* 0x000002c000007802 */ /* 0x000fce0000000f00 */
[----:B0-----:R-:W-:Y:S05]  /*02b0*/  CALL.REL.NOINC `($__internal_66_$__cuda_sm20_div_s64) ;  /* 0x00000004005c7944 */ /* 0x001fea0003c00000 */
[----:B------:R-:W0:Y:S01]  /*02c0*/  LDCU.64 UR4, c[0x0][0x3e8] ;  /* 0x00007d00ff0477ac */ /* 0x000e220008000a00 */
[----:B------:R-:W-:-:S05]  /*02d0*/  IADD3 R9, P0, PT, RZ, -R6, RZ ;  /* 0x80000006ff097210 */ /* 0x000fca0007f1e0ff */
[----:B------:R-:W-:-:S04]  /*02e0*/  IMAD.X R0, RZ, RZ, ~R7, P0 ;  /* 0x000000ffff007224 */ /* 0x000fc800000e0e07 */
[----:B0-----:R-:W-:Y:S02]  /*02f0*/  IMAD R0, R0, UR4, RZ ;  /* 0x0000000400007c24 */ /* 0x001fe4000f8e02ff */
[----:B------:R-:W-:-:S04]  /*0300*/  IMAD.WIDE.U32 R4, R9, UR4, R2 ;  /* 0x0000000409047c25 */ /* 0x000fc8000f8e0002 */
[----:B------:R-:W-:Y:S01]  /*0310*/  IMAD R7, R9, UR5, R0 ;  /* 0x0000000509077c24 */ /* 0x000fe2000f8e0200 */
[----:B------:R-:W-:Y:S01]  /*0320*/  MOV R2, R4 ;  /* 0x0000000400027202 */ /* 0x000fe20000000f00 */
[----:B------:R-:W-:Y:S02]  /*0330*/  IMAD.MOV.U32 R3, RZ, RZ, R6 ;  /* 0x000000ffff037224 */ /* 0x000fe400078e0006 */
[----:B------:R-:W-:-:S07]  /*0340*/  IMAD.IADD R5, R5, 0x1, R7 ;  /* 0x0000000105057824 */ /* 0x000fce00078e0207 */
.L_x_306:
[----:B0-----:R-:W-:Y:S05]  /*0350*/  BSYNC.RECONVERGENT B0 ;  /* 0x0000000000007941 */ /* 0x001fea0003800200 */
.L_x_304:
[----:B------:R-:W0:Y:S01]  /*0360*/  S2UR UR7, SR_CTAID.Y ;  /* 0x00000000000779c3 */ /* 0x000e220000002600 */
[----:B------:R-:W0:Y:S01]  /*0370*/  LDCU.128 UR16, c[0x0][0x410] ;  /* 0x00008200ff1077ac */ /* 0x000e220008000c00 */
[----:B------:R-:W-:Y:S01]  /*0380*/  SHF.R.S32.HI R7, RZ, 0x1f, R3 ;  /* 0x0000001fff077819 */ /* 0x000fe20000011403 */
[----:B------:R-:W1:Y:S05]  /*0390*/  LDCU.128 UR20, c[0x0][0x3f0] ;  /* 0x00007e00ff1477ac */ /* 0x000e6a0008000c00 */
        /* <DEDUP_REMOVED lines=16> */
[----:B------:R-:W1:Y:S01]  /*04a0*/  LDCU.128 UR20, c[0x0][0x3c0] ;  /* 0x00007800ff1477ac */ /* 0x000e620008000c00 */
[----:B0-----:R-:W-:Y:S02]  /*04b0*/  IMAD R0, R7, R10, RZ ;  /* 0x0000000a07007224 */ /* 0x001fe400078e02ff */
[----:B------:R-:W-:-:S02]  /*04c0*/  UIADD3 UR5, UPT, UPT, UR5, UR8, URZ ;  /* 0x0000000805057290 */ /* 0x000fc4000fffe0ff */
[----:B------:R-:W-:-:S05]  /*04d0*/  IMAD R7, R3, R11, R0 ;  /* 0x0000000b03077224 */ /* 0x000fca00078e0200 */
[----:B------:R-:W0:Y:S01]  /*04e0*/  LDCU.128 UR8, c[0x0][0x3b0] ;  /* 0x00007600ff0877ac */ /* 0x000e220008000c00 */
[----:B------:R-:W-:-:S04]  /*04f0*/  IMAD.WIDE.U32 R4, R2, R8, UR4 ;  /* 0x0000000402047e25 */ /* 0x000fc8000f8e0008 */
[----:B------:R-:W-:Y:S02]  /*0500*/  IMAD.IADD R5, R5, 0x1, R9 ;  /* 0x0000000105057824 */ /* 0x000fe400078e0209 */
[----:B------:R-:W-:-:S03]  /*0510*/  IMAD.WIDE.U32 R4, R3, R10, R4 ;  /* 0x0000000a03047225 */ /* 0x000fc600078e0004 */
[----:B-1----:R-:W-:Y:S02]  /*0520*/  LEA R6, P0, R4, UR22, 0x2 ;  /* 0x0000001604067c11 */ /* 0x002fe4000f8010ff */
[----:B------:R-:W-:-:S04]  /*0530*/  IADD3 R5, PT, PT, R5, R7, RZ ;  /* 0x0000000705057210 */ /* 0x000fc80007ffe0ff */
[----:B------:R-:W-:Y:S01]  /*0540*/  LEA.HI.X R7, R4, UR23, R5, 0x2, P0 ;  /* 0x0000001704077c11 */ /* 0x000fe200080f1405 */
[----:B------:R-:W1:Y:S01]  /*0550*/  LDCU.64 UR22, c[0x0][0x3a8] ;  /* 0x00007500ff1677ac */ /* 0x000e620008000a00 */
[----:B------:R-:W2:Y:S03]  /*0560*/  LDC R5, c[0x0][0x3a0] ;  /* 0x0000e800ff057b82 */ /* 0x000ea60000000800 */
[----:B------:R3:W4:Y:S01]  /*0570*/  LDG.E R0, desc[UR24][R6.64] ;  /* 0x0000001806007981 */ /* 0x000722000c1e1900 */
[----:B------:R-:W-:Y:S02]  /*0580*/  UIADD3 UR15, UPT, UPT, -UR17, URZ, URZ ;  /* 0x000000ff110f7290 */ /* 0x000fe4000fffe1ff */
[----:B------:R-:W-:Y:S01]  /*0590*/  VIMNMX R2, PT, PT, R2, UR17, !PT ;  /* 0x0000001102027c48 */ /* 0x000fe2000ffe0100 */
[----:B0-----:R-:W-:Y:S01]  /*05a0*/  UIMAD UR14, UR14, UR8, URZ ;  /* 0x000000080e0e72a4 */ /* 0x001fe2000f8e02ff */
[----:B------:R-:W0:Y:S01]  /*05b0*/  LDC R4, c[0x0][0x398] ;  /* 0x0000e600ff047b82 */ /* 0x000e220000000800 */
[----:B------:R-:W-:-:S02]  /*05c0*/  UISETP.LT.AND UP0, UPT, URZ, UR15, UPT ;  /* 0x0000000fff00728c */ /* 0x000fc4000bf01270 */
[----:B------:R-:W-:Y:S02]  /*05d0*/  UIMAD.WIDE.U32 UR4, UR7, UR8, URZ ;  /* 0x00000008070472a5 */ /* 0x000fe4000f8e00ff */
[----:B------:R-:W-:Y:S01]  /*05e0*/  UIMAD UR9, UR7, UR9, UR14 ;  /* 0x00000009070972a4 */ /* 0x000fe2000f8e020e */
[----:B---3--:R-:W-:Y:S01]  /*05f0*/  VIMNMX R6, PT, PT, R3, UR16, !PT ;  /* 0x0000001003067c48 */ /* 0x008fe2000ffe0100 */
[----:B------:R-:W-:Y:S02]  /*0600*/  USEL UR7, URZ, UR15, !UP0 ;  /* 0x0000000fff077287 */ /* 0x000fe4000c000000 */
[----:B------:R-:W-:Y:S02]  /*0610*/  UIADD3 UR5, UPT, UPT, UR5, UR9, URZ ;  /* 0x0000000905057290 */ /* 0x000fe4000fffe0ff */
[----:B-1----:R-:W-:Y:S02]  /*0620*/  UIMAD UR13, UR13, UR22, URZ ;  /* 0x000000160d0d72a4 */ /* 0x002fe4000f8e02ff */
[----:B------:R-:W-:-:S02]  /*0630*/  UIADD3 UR18, UPT, UPT, -UR16, URZ, URZ ;  /* 0x000000ff10127290 */ /* 0x000fc4000fffe1ff */
[----:B------:R-:W-:Y:S01]  /*0640*/  UIMAD UR8, UR12, UR23, UR13 ;  /* 0x000000170c0872a4 */ /* 0x000fe2000f8e020d */
[----:B--2---:R-:W-:Y:S01]  /*0650*/  VIADD R5, R5, UR17 ;  /* 0x0000001105057c36 */ /* 0x004fe20008000000 */
[----:B------:R-:W-:Y:S02]  /*0660*/  UIMAD.WIDE.U32 UR4, UR12, UR22, UR4 ;  /* 0x000000160c0472a5 */ /* 0x000fe4000f8e0004 */
[----:B------:R-:W-:Y:S02]  /*0670*/  UISETP.LT.AND UP0, UPT, URZ, UR18, UPT ;  /* 0x00000012ff00728c */ /* 0x000fe4000bf01270 */
[----:B------:R-:W-:Y:S01]  /*0680*/  VIADDMNMX R5, R5, 0xffffffff, R2, PT ;  /* 0xffffffff05057846 */ /* 0x000fe20003800102 */
[----:B------:R-:W-:Y:S01]  /*0690*/  UIADD3 UR8, UPT, UPT, UR5, UR8, URZ ;  /* 0x0000000805087290 */ /* 0x000fe2000fffe0ff */
[----:B------:R-:W-:Y:S01]  /*06a0*/  VIMNMX R2, PT, PT, RZ, UR17, !PT ;  /* 0x00000011ff027c48 */ /* 0x000fe2000ffe0100 */
[----:B0-----:R-:W-:Y:S01]  /*06b0*/  VIADD R7, R4, UR16 ;  /* 0x0000001004077c36 */ /* 0x001fe20008000000 */
[----:B------:R-:W-:Y:S01]  /*06c0*/  VIMNMX R4, PT, PT, RZ, UR16, !PT ;  /* 0x00000010ff047c48 */ /* 0x000fe2000ffe0100 */
[----:B------:R-:W-:Y:S01]  /*06d0*/  IMAD.U32 R3, RZ, RZ, UR5 ;  /* 0x00000005ff037e24 */ /* 0x000fe2000f8e00ff */
[----:B------:R-:W-:Y:S01]  /*06e0*/  IADD3 R5, PT, PT, R5, UR7, -R2 ;  /* 0x0000000705057c10 */ /* 0x000fe2000fffe802 */
[----:B------:R-:W-:Y:S01]  /*06f0*/  USEL UR7, URZ, UR18, !UP0 ;  /* 0x00000012ff077287 */ /* 0x000fe2000c000000 */
[----:B------:R-:W-:Y:S01]  /*0700*/  VIADDMNMX R7, R7, 0xffffffff, R6, PT ;  /* 0xffffffff07077846 */ /* 0x000fe20003800106 */
[----:B------:R-:W-:Y:S01]  /*0710*/  IMAD.U32 R3, RZ, RZ, UR8 ;  /* 0x00000008ff037e24 */ /* 0x000fe2000f8e00ff */
[----:B------:R-:W-:-:S02]  /*0720*/  SHF.R.S32.HI R8, RZ, 0x1f, R5 ;  /* 0x0000001fff087819 */ /* 0x000fc40000011405 */
[----:B------:R-:W-:Y:S01]  /*0730*/  MOV R2, UR4 ;  /* 0x0000000400027c02 */ /* 0x000fe20008000f00 */
[----:B------:R-:W0:Y:S01]  /*0740*/  LDCU.64 UR4, c[0x0][0x380] ;  /* 0x00007000ff0477ac */ /* 0x000e220008000a00 */
[----:B------:R-:W-:Y:S01]  /*0750*/  IADD3 R7, PT, PT, R7, UR7, -R4 ;  /* 0x0000000707077c10 */ /* 0x000fe2000fffe804 */
[----:B------:R-:W-:Y:S02]  /*0760*/  IMAD R8, R8, UR20, RZ ;  /* 0x0000001408087c24 */ /* 0x000fe4000f8e02ff */
[----:B------:R-:W-:Y:S01]  /*0770*/  IMAD.WIDE.U32 R2, R5, UR20, R2 ;  /* 0x0000001405027c25 */ /* 0x000fe2000f8e0002 */
[----:B------:R-:W-:-:S03]  /*0780*/  SHF.R.S32.HI R4, RZ, 0x1f, R7 ;  /* 0x0000001fff047819 */ /* 0x000fc60000011407 */
[----:B------:R-:W-:Y:S02]  /*0790*/  IMAD R9, R5, UR21, R8 ;  /* 0x0000001505097c24 */ /* 0x000fe4000f8e0208 */
[----:B------:R-:W-:-:S03]  /*07a0*/  IMAD R4, R4, UR10, RZ ;  /* 0x0000000a04047c24 */ /* 0x000fc6000f8e02ff */
[----:B------:R-:W-:Y:S01]  /*07b0*/  IADD3 R3, PT, PT, R3, R9, RZ ;  /* 0x0000000903037210 */ /* 0x000fe20007ffe0ff */
[C---:B------:R-:W-:Y:S02]  /*07c0*/  IMAD R5, R7.reuse, UR11, R4 ;  /* 0x0000000b07057c24 */ /* 0x040fe4000f8e0204 */
[----:B------:R-:W-:-:S04]  /*07d0*/  IMAD.WIDE.U32 R2, R7, UR10, R2 ;  /* 0x0000000a07027c25 */ /* 0x000fc8000f8e0002 */
[----:B------:R-:W-:Y:S01]  /*07e0*/  IMAD.IADD R3, R3, 0x1, R5 ;  /* 0x0000000103037824 */ /* 0x000fe200078e0205 */
[----:B0-----:R-:W-:-:S04]  /*07f0*/  LEA R4, P0, R2, UR4, 0x2 ;  /* 0x0000000402047c11 */ /* 0x001fc8000f8010ff */
[----:B------:R-:W-:-:S05]  /*0800*/  LEA.HI.X R5, R2, UR5, R3, 0x2, P0 ;  /* 0x0000000502057c11 */ /* 0x000fca00080f1403 */
[----:B----4-:R-:W-:Y:S01]  /*0810*/  REDG.E.ADD.F32.FTZ.RN.STRONG.GPU desc[UR24][R4.64], R0 ;  /* 0x00000000040079a6 */ /* 0x010fe2000c12f318 */
[----:B------:R-:W-:Y:S05]  /*0820*/  EXIT ;  /* 0x000000000000794d */ /* 0x000fea0003800000 */
        .weak           $__internal_66_$__cuda_sm20_div_s64
        .type           $__internal_66_$__cuda_sm20_div_s64,@function
        .size           $__internal_66_$__cuda_sm20_div_s64,(.L_x_427 - $__internal_66_$__cuda_sm20_div_s64)
$__internal_66_$__cuda_sm20_div_s64:
        /* <DEDUP_REMOVED lines=84> */
[----:B------:R-:W-:Y:S06]  /*0d70*/  RET.REL.NODEC R4 `(_ZN2at6native54_GLOBAL__N__757059ea_21_ReplicationPadding_cu_4a93dcdf31replication_pad_backward_kernelIfEEvNS_27GenericPackedTensorAccessorIT_Lm4ENS_16DefaultPtrTraitsElEENS3_IKS4_Lm4ES5_lEEiiii) ;  /* 0xfffffff004a07950 */ /* 0x000fec0003c3ffff */
.L_x_307:
        /* <DEDUP_REMOVED lines=16> */
.L_x_427:


//--------------------- .text._ZN2at6native54_GLOBAL__N__757059ea_21_ReplicationPadding_cu_4a93dcdf31replication_pad_backward_kernelIdEEvNS_27GenericPackedTensorAccessorIT_Lm4ENS_16DefaultPtrTraitsElEENS3_IKS4_Lm4ES5_lEEiiii --------------------------
	.section	.text._ZN2at6native54_GLOBAL__N__757059ea_21_ReplicationPadding_cu_4a93dcdf31replication_pad_backward_kernelIdEEvNS_27GenericPackedTensorAccessorIT_Lm4ENS_16DefaultPtrTraitsElEENS3_IKS4_Lm4ES5_lEEiiii,"ax",@progbits
	.align	128
.text._ZN2at6native54_GLOBAL__N__757059ea_21_ReplicationPadding_cu_4a93dcdf31replication_pad_backward_kernelIdEEvNS_27GenericPackedTensorAccessorIT_Lm4ENS_16DefaultPtrTraitsElEENS3_IKS4_Lm4ES5_lEEiiii:
        .type           _ZN2at6native54_GLOBAL__N__757059ea_21_ReplicationPadding_cu_4a93dcdf31replication_pad_backward_kernelIdEEvNS_27GenericPackedTensorAccessorIT_Lm4ENS_16DefaultPtrTraitsElEENS3_IKS4_Lm4ES5_lEEiiii,@function
        .size           _ZN2at6native54_GLOBAL__N__757059ea_21_ReplicationPadding_cu_4a93dcdf31replication_pad_backward_kernelIdEEvNS_27GenericPackedTensorAccessorIT_Lm4ENS_16DefaultPtrTraitsElEENS3_IKS4_Lm4ES5_lEEiiii,(.L_x_429 - _ZN2at6native54_GLOBAL__N__757059ea_21_ReplicationPadding_cu_4a93dcdf31replication_pad_backward_kernelIdEEvNS_27GenericPackedTensorAccessorIT_Lm4ENS_16DefaultPtrTraitsElEENS3_IKS4_Lm4ES5_lEEiiii)
        .other          _ZN2at6native54_GLOBAL__N__757059ea_21_ReplicationPadding_cu_4a93dcdf31replication_pad_backward_kernelIdEEvNS_27GenericPackedTensorAccessorIT_Lm4ENS_16DefaultPtrTraitsElEENS3_IKS4_Lm4ES5_lEEiiii,@"STO_CUDA_ENTRY STV_DEFAULT"
_ZN2at6native54_GLOBAL__N__757059ea_21_ReplicationPadding_cu_4a93dcdf31replication_pad_backward_kernelIdEEvNS_27GenericPackedTensorAccessorIT_Lm4ENS_16DefaultPtrTraitsElEENS3_IKS4_Lm4ES5_lEEiiii:
        /* <DEDUP_REMOVED lines=42> */
.L_x_309:
[----:B------:R-:W-:-:S07]  /*02a0*/  MOV R0, 0x2c0 ;  /* 0x000002c000007802 */ /* 0x000fce0000000f00 */
[----:B0-----:R-:W-:Y:S05]  /*02b0*/  CALL.REL.NOINC `($__internal_67_$__cuda_sm20_div_s64) ;  /* 0x00000004005c7944 */ /* 0x001fea0003c00000 */
        /* <DEDUP_REMOVED lines=9> */
.L_x_310:
[----:B0-----:R-:W-:Y:S05]  /*0350*/  BSYNC.RECONVERGENT B0 ;  /* 0x0000000000007941 */ /* 0x001fea0003800200 */
.L_x_308:
        /* <DEDUP_REMOVED lines=75> */
[----:B----4-:R-:W-:Y:S01]  /*0810*/  REDG.E.ADD.F64.RN.STRONG.GPU desc[UR24][R6.64], R2 ;  /* 0x00000002060079a6 */ /* 0x010fe2000c12ff18 */
[----:B------:R-:W-:Y:S05]  /*0820*/  EXIT ;  /* 0x000000000000794d */ /* 0x000fea0003800000 */
        .weak           $__internal_67_$__cuda_sm20_div_s64
        .type           $__internal_67_$__cuda_sm20_div_s64,@function
        .size           $__internal_67_$__cuda_sm20_div_s64,(.L_x_429 - $__internal_67_$__cuda_sm20_div_s64)
$__internal_67_$__cuda_sm20_div_s64:
        /* <DEDUP_REMOVED lines=84> */
[----:B------:R-:W-:Y:S06]  /*0d70*/  RET.REL.NODEC R4 `(_ZN2at6native54_GLOBAL__N__757059ea_21_ReplicationPadding_cu_4a93dcdf31replication_pad_backward_kernelIdEEvNS_27GenericPackedTensorAccessorIT_Lm4ENS_16DefaultPtrTraitsElEENS3_IKS4_Lm4ES5_lEEiiii) ;  /* 0xfffffff004a07950 */ /* 0x000fec0003c3ffff */
.L_x_311:
        /* <DEDUP_REMOVED lines=16> */
.L_x_429:


//--------------------- .nv.shared.reserved.0     --------------------------
	.section	.nv.shared.reserved.0,"aw",@nobits
	.weak		__nv_reservedSMEM_offset_0_alias
	.size		__nv_reservedSMEM_offset_0_alias, 0, 64
	.other		__nv_reservedSMEM_offset_0_alias,@"STO_CUDA_RESERVED_SHARED STV_DEFAULT"
__nv_reservedSMEM_offset_0_alias:
	.zero		0
	.zero		64


//--------------------- .nv.global                --------------------------
	.section	.nv.global,"aw",@nobits
.nv.global:
	.type		_ZN52_INTERNAL_757059ea_21_ReplicationPadding_cu_4a93dcdf4cuda3std3__48in_placeE,@object
	.size		_ZN52_INTERNAL_757059ea_21_ReplicationPadding_cu_4a93dcdf4cuda3std3__48in_placeE,(_ZN52_INTERNAL_757059ea_21_ReplicationPadding_cu_4a93dcdf4cuda3std6ranges3__45__cpo8distanceE - _ZN52_INTERNAL_757059ea_21_ReplicationPadding_cu_4a93dcdf4cuda3std3__48in_placeE)
_ZN52_INTERNAL_757059ea_21_ReplicationPadding_cu_4a93dcdf4cuda3std3__48in_placeE:
	.zero		1
	.type		_ZN52_INTERNAL_757059ea_21_ReplicationPadding_cu_4a93dcdf4cuda3std6ranges3__45__cpo8distanceE,@object
	.size		_ZN52_INTERNAL_757059ea_21_ReplicationPadding_cu_4a93dcdf4cuda3std6ranges3__45__cpo8distanceE,(_ZN52_INTERNAL_757059ea_21_ReplicationPadding_cu_4a93dcdf4cuda3std3__45__cpo6cbeginE - _ZN52_INTERNAL_757059ea_21_ReplicationPadding_cu_4a93dcdf4cuda3std6ranges3__45__cpo8distanceE)
_ZN52_INTERNAL_757059ea_21_ReplicationPadding_cu_4a93dcdf4cuda3std6ranges3__45__cpo8distanceE:
	.zero		1
	.type		_ZN52_INTERNAL_757059ea_21_ReplicationPadding_cu_4a93dcdf4cuda3std3__45__cpo6cbeginE,@object
	.size		_ZN52_INTERNAL_757059ea_21_ReplicationPadding_cu_4a93dcdf4cuda3std3__45__cpo6cbeginE,(_ZN52_INTERNAL_757059ea_21_ReplicationPadding_cu_4a93dcdf4cuda3std6ranges3__45__cpo7advanceE - _ZN52_INTERNAL_757059ea_21_ReplicationPadding_cu_4a93dcdf4cuda3std3__45__cpo6cbeginE)
_ZN52_INTERNAL_757059ea_21_ReplicationPadding_cu_4a93dcdf4cuda3std3__45__cpo6cbeginE:
	.zero		1
	.type		_ZN52_INTERNAL_757059ea_21_ReplicationPadding_cu_4a93dcdf4cuda3std6ranges3__45__cpo7advanceE,@object
	.size		_ZN52_INTERNAL_757059ea_21_ReplicationPadding_cu_4a93dcdf4cuda3std6ranges3__45__cpo7advanceE,(_ZN52_INTERNAL_757059ea_21_ReplicationPadding_cu_4a93dcdf4cuda3std3__45__cpo7crbeginE - _ZN52_INTERNAL_757059ea_21_ReplicationPadding_cu_4a93dcdf4cuda3std6ranges3__45__cpo7advanceE)
_ZN52_INTERNAL_757059ea_21_ReplicationPadding_cu_4a93dcdf4cuda3std6ranges3__45__cpo7advanceE:
	.zero		1
	.type		_ZN52_INTERNAL_757059ea_21_ReplicationPadding_cu_4a93dcdf4cuda3std3__45__cpo7crbeginE,@object
	.size		_ZN52_INTERNAL_757059ea_21_ReplicationPadding_cu_4a93dcdf4cuda3std3__45__cpo7crbeginE,(_ZN52_INTERNAL_757059ea_21_ReplicationPadding_cu_4a93dcdf4cuda3std6ranges3__45__cpo4dataE - _ZN52_INTERNAL_757059ea_21_ReplicationPadding_cu_4a93dcdf4cuda3std3__45__cpo7crbeginE)
_ZN52_INTERNAL_757059ea_21_ReplicationPadding_cu_4a93dcdf4cuda3std3__45__cpo7crbeginE:
	.zero		1
	.type		_ZN52_INTERNAL_757059ea_21_ReplicationPadding_cu_4a93dcdf4cuda3std6ranges3__45__cpo4dataE,@object
	.size		_ZN52_INTERNAL_757059ea_21_ReplicationPadding_cu_4a93dcdf4cuda3std6ranges3__45__cpo4dataE,(_ZN52_INTERNAL_757059ea_21_ReplicationPadding_cu_4a93dcdf4cuda3std6ranges3__45__cpo5beginE - _ZN52_INTERNAL_757059ea_21_ReplicationPadding_cu_4a93dcdf4cuda3std6ranges3__45__cpo4dataE)
_ZN52_INTERNAL_757059ea_21_ReplicationPadding_cu_4a93dcdf4cuda3std6ranges3__45__cpo4dataE:
	.zero		1
	.type		_ZN52_INTERNAL_757059ea_21_ReplicationPadding_cu_4a93dcdf4cuda3std6ranges3__45__cpo5beginE,@object
	.size		_ZN52_INTERNAL_757059ea_21_ReplicationPadding_cu_4a93dcdf4cuda3std6ranges3__45__cpo5beginE,(_ZN52_INTERNAL_757059ea_21_ReplicationPadding_cu_4a93dcdf4cuda3std3__454_GLOBAL__N__757059ea_21_ReplicationPadding_cu_4a93dcdf6ignoreE - _ZN52_INTERNAL_757059ea_21_ReplicationPadding_cu_4a93dcdf4cuda3std6ranges3__45__cpo5beginE)
_ZN52_INTERNAL_757059ea_21_ReplicationPadding_cu_4a93dcdf4cuda3std6ranges3__45__cpo5beginE:
	.zero		1
	.type		_ZN52_INTERNAL_757059ea_21_ReplicationPadding_cu_4a93dcdf4cuda3std3__454_GLOBAL__N__757059ea_21_ReplicationPadding_cu_4a93dcdf6ignoreE,@object
	.size		_ZN52_INTERNAL_757059ea_21_ReplicationPadding_cu_4a93dcdf4cuda3std3__454_GLOBAL__N__757059ea_21_ReplicationPadding_cu_4a93dcdf6ignoreE,(_ZN52_INTERNAL_757059ea_21_ReplicationPadding_cu_4a93dcdf4cuda3std6ranges3__45__cpo4sizeE - _ZN52_INTERNAL_757059ea_21_ReplicationPadding_cu_4a93dcdf4cuda3std3__454_GLOBAL__N__757059ea_21_ReplicationPadding_cu_4a93dcdf6ignoreE)
_ZN52_INTERNAL_757059ea_21_ReplicationPadding_cu_4a93dcdf4cuda3std3__454_GLOBAL__N__757059ea_21_ReplicationPadding_cu_4a93dcdf6ignoreE:
	.zero		1
	.type		_ZN52_INTERNAL_757059ea_21_ReplicationPadding_cu_4a93dcdf4cuda3std6ranges3__45__cpo4sizeE,@object
	.size		_ZN52_INTERNAL_757059ea_21_ReplicationPadding_cu_4a93dcdf4cuda3std6ranges3__45__cpo4sizeE,(_ZN52_INTERNAL_757059ea_21_ReplicationPadding_cu_4a93dcdf4cuda3std3__45__cpo5beginE - _ZN52_INTERNAL_757059ea_21_ReplicationPadding_cu_4a93dcdf4cuda3std6ranges3__45__cpo4sizeE)
_ZN52_INTERNAL_757059ea_21_ReplicationPadding_cu_4a93dcdf4cuda3std6ranges3__45__cpo4sizeE:
	.zero		1
	.type		_ZN52_INTERNAL_757059ea_21_ReplicationPadding_cu_4a93dcdf4cuda3std3__45__cpo5beginE,@object
	.size		_ZN52_INTERNAL_757059ea_21_ReplicationPadding_cu_4a93dcdf4cuda3std3__45__cpo5beginE,(_ZN52_INTERNAL_757059ea_21_ReplicationPadding_cu_4a93dcdf4cuda3std6ranges3__45__cpo6cbeginE - _ZN52_INTERNAL_757059ea_21_ReplicationPadding_cu_4a93dcdf4cuda3std3__45__cpo5beginE)
_ZN52_INTERNAL_757059ea_21_ReplicationPadding_cu_4a93dcdf4cuda3std3__45__cpo5beginE:
	.zero		1
	.type		_ZN52_INTERNAL_757059ea_21_ReplicationPadding_cu_4a93dcdf4cuda3std6ranges3__45__cpo6cbeginE,@object
	.size		_ZN52_INTERNAL_757059ea_21_ReplicationPadding_cu_4a93dcdf4cuda3std6ranges3__45__cpo6cbeginE,(_ZN52_INTERNAL_757059ea_21_ReplicationPadding_cu_4a93dcdf4cuda3std3__45__cpo6rbeginE - _ZN52_INTERNAL_757059ea_21_ReplicationPadding_cu_4a93dcdf4cuda3std6ranges3__45__cpo6cbeginE)
_ZN52_INTERNAL_757059ea_21_ReplicationPadding_cu_4a93dcdf4cuda3std6ranges3__45__cpo6cbeginE:
	.zero		1
	.type		_ZN52_INTERNAL_757059ea_21_ReplicationPadding_cu_4a93dcdf4cuda3std3__45__cpo6rbeginE,@object
	.size		_ZN52_INTERNAL_757059ea_21_ReplicationPadding_cu_4a93dcdf4cuda3std3__45__cpo6rbeginE,(_ZN52_INTERNAL_757059ea_21_ReplicationPadding_cu_4a93dcdf4cuda3std6ranges3__45__cpo4nextE - _ZN52_INTERNAL_757059ea_21_ReplicationPadding_cu_4a93dcdf4cuda3std3__45__cpo6rbeginE)
_ZN52_INTERNAL_757059ea_21_ReplicationPadding_cu_4a93dcdf4cuda3std3__45__cpo6rbeginE:
	.zero		1
	.type		_ZN52_INTERNAL_757059ea_21_ReplicationPadding_cu_4a93dcdf4cuda3std6ranges3__45__cpo4nextE,@object
	.size		_ZN52_INTERNAL_757059ea_21_ReplicationPadding_cu_4a93dcdf4cuda3std6ranges3__45__cpo4nextE,(_ZN52_INTERNAL_757059ea_21_ReplicationPadding_cu_4a93dcdf4cuda3std6ranges3__45__cpo4swapE - _ZN52_INTERNAL_757059ea_21_ReplicationPadding_cu_4a93dcdf4cuda3std6ranges3__45__cpo4nextE)
_ZN52_INTERNAL_757059ea_21_ReplicationPadding_cu_4a93dcdf4cuda3std6ranges3__45__cpo4nextE:
	.zero		1
	.type		_ZN52_INTERNAL_757059ea_21_ReplicationPadding_cu_4a93dcdf4cuda3std6ranges3__45__cpo4swapE,@object
	.size		_ZN52_INTERNAL_757059ea_21_ReplicationPadding_cu_4a93dcdf4cuda3std6ranges3__45__cpo4swapE,(_ZN52_INTERNAL_757059ea_21_ReplicationPadding_cu_4a93dcdf4cuda3std3__420unreachable_sentinelE - _ZN52_INTERNAL_757059ea_21_ReplicationPadding_cu_4a93dcdf4cuda3std6ranges3__45__cpo4swapE)
_ZN52_INTERNAL_757059ea_21_ReplicationPadding_cu_4a93dcdf4cuda3std6ranges3__45__cpo4swapE:
	.zero		1
	.type		_ZN52_INTERNAL_757059ea_21_ReplicationPadding_cu_4a93dcdf4cuda3std3__420unreachable_sentinelE,@object
	.size		_ZN52_INTERNAL_757059ea_21_ReplicationPadding_cu_4a93dcdf4cuda3std3__420unreachable_sentinelE,(_ZN52_INTERNAL_757059ea_21_ReplicationPadding_cu_4a93dcdf6thrust24THRUST_300001_SM_1000_NS6system6detail10sequential3seqE - _ZN52_INTERNAL_757059ea_21_ReplicationPadding_cu_4a93dcdf4cuda3std3__420unreachable_sentinelE)
_ZN52_INTERNAL_757059ea_21_ReplicationPadding_cu_4a93dcdf4cuda3std3__420unreachable_sentinelE:
	.zero		1
	.type		_ZN52_INTERNAL_757059ea_21_ReplicationPadding_cu_4a93dcdf6thrust24THRUST_300001_SM_1000_NS6system6detail10sequential3seqE,@object
	.size		_ZN52_INTERNAL_757059ea_21_ReplicationPadding_cu_4a93dcdf6thrust24THRUST_300001_SM_1000_NS6system6detail10sequential3seqE,(_ZN52_INTERNAL_757059ea_21_ReplicationPadding_cu_4a93dcdf4cuda3std3__45__cpo4cendE - _ZN52_INTERNAL_757059ea_21_ReplicationPadding_cu_4a93dcdf6thrust24THRUST_300001_SM_1000_NS6system6detail10sequential3seqE)
_ZN52_INTERNAL_757059ea_21_ReplicationPadding_cu_4a93dcdf6thrust24THRUST_300001_SM_1000_NS6system6detail10sequential3seqE:
	.zero		1
	.type		_ZN52_INTERNAL_757059ea_21_ReplicationPadding_cu_4a93dcdf4cuda3std3__45__cpo4cendE,@object
	.size		_ZN52_INTERNAL_757059ea_21_ReplicationPadding_cu_4a93dcdf4cuda3std3__45__cpo4cendE,(_ZN52_INTERNAL_757059ea_21_ReplicationPadding_cu_4a93dcdf4cuda3std6ranges3__45__cpo9iter_swapE - _ZN52_INTERNAL_757059ea_21_ReplicationPadding_cu_4a93dcdf4cuda3std3__45__cpo4cendE)
_ZN52_INTERNAL_757059ea_21_ReplicationPadding_cu_4a93dcdf4cuda3std3__45__cpo4cendE:
	.zero		1
	.type		_ZN52_INTERNAL_757059ea_21_ReplicationPadding_cu_4a93dcdf4cuda3std6ranges3__45__cpo9iter_swapE,@object
	.size		_ZN52_INTERNAL_757059ea_21_ReplicationPadding_cu_4a93dcdf4cuda3std6ranges3__45__cpo9iter_swapE,(_ZN52_INTERNAL_757059ea_21_ReplicationPadding_cu_4a93dcdf4cuda3std3__45__cpo5crendE - _ZN52_INTERNAL_757059ea_21_ReplicationPadding_cu_4a93dcdf4cuda3std6ranges3__45__cpo9iter_swapE)
_ZN52_INTERNAL_757059ea_21_ReplicationPadding_cu_4a93dcdf4cuda3std6ranges3__45__cpo9iter_swapE:
	.zero		1
	.type		_ZN52_INTERNAL_757059ea_21_ReplicationPadding_cu_4a93dcdf4cuda3std3__45__cpo5crendE,@object
	.size		_ZN52_INTERNAL_757059ea_21_ReplicationPadding_cu_4a93dcdf4cuda3std3__45__cpo5crendE,(_ZN52_INTERNAL_757059ea_21_ReplicationPadding_cu_4a93dcdf4cuda3std6ranges3__45__cpo5cdataE - _ZN52_INTERNAL_757059ea_21_ReplicationPadding_cu_4a93dcdf4cuda3std3__45__cpo5crendE)
_ZN52_INTERNAL_757059ea_21_ReplicationPadding_cu_4a93dcdf4cuda3std3__45__cpo5crendE:
	.zero		1
	.type		_ZN52_INTERNAL_757059ea_21_ReplicationPadding_cu_4a93dcdf4cuda3std6ranges3__45__cpo5cdataE,@object
	.size		_ZN52_INTERNAL_757059ea_21_ReplicationPadding_cu_4a93dcdf4cuda3std6ranges3__45__cpo5cdataE,(_ZN52_INTERNAL_757059ea_21_ReplicationPadding_cu_4a93dcdf4cuda3std6ranges3__45__cpo3endE - _ZN52_INTERNAL_757059ea_21_ReplicationPadding_cu_4a93dcdf4cuda3std6ranges3__45__cpo5cdataE)
_ZN52_INTERNAL_757059ea_21_ReplicationPadding_cu_4a93dcdf4cuda3std6ranges3__45__cpo5cdataE:
	.zero		1
	.type		_ZN52_INTERNAL_757059ea_21_ReplicationPadding_cu_4a93dcdf4cuda3std6ranges3__45__cpo3endE,@object
	.size		_ZN52_INTERNAL_757059ea_21_ReplicationPadding_cu_4a93dcdf4cuda3std6ranges3__45__cpo3endE,(_ZN52_INTERNAL_757059ea_21_ReplicationPadding_cu_4a93dcdf4cuda3std3__419piecewise_constructE - _ZN52_INTERNAL_757059ea_21_ReplicationPadding_cu_4a93dcdf4cuda3std6ranges3__45__cpo3endE)
_ZN52_INTERNAL_757059ea_21_ReplicationPadding_cu_4a93dcdf4cuda3std6ranges3__45__cpo3endE:
	.zero		1
	.type		_ZN52_INTERNAL_757059ea_21_ReplicationPadding_cu_4a93dcdf4cuda3std3__419piecewise_constructE,@object
	.size		_ZN52_INTERNAL_757059ea_21_ReplicationPadding_cu_4a93dcdf4cuda3std3__419piecewise_constructE,(_ZN52_INTERNAL_757059ea_21_ReplicationPadding_cu_4a93dcdf4cuda3std6ranges3__45__cpo5ssizeE - _ZN52_INTERNAL_757059ea_21_ReplicationPadding_cu_4a93dcdf4cuda3std3__419piecewise_constructE)
_ZN52_INTERNAL_757059ea_21_ReplicationPadding_cu_4a93dcdf4cuda3std3__419piecewise_constructE:
	.zero		1
	.type		_ZN52_INTERNAL_757059ea_21_ReplicationPadding_cu_4a93dcdf4cuda3std6ranges3__45__cpo5ssizeE,@object
	.size		_ZN52_INTERNAL_757059ea_21_ReplicationPadding_cu_4a93dcdf4cuda3std6ranges3__45__cpo5ssizeE,(_ZN52_INTERNAL_757059ea_21_ReplicationPadding_cu_4a93dcdf4cuda3std3__45__cpo3endE - _ZN52_INTERNAL_757059ea_21_ReplicationPadding_cu_4a93dcdf4cuda3std6ranges3__45__cpo5ssizeE)
_ZN52_INTERNAL_757059ea_21_ReplicationPadding_cu_4a93dcdf4cuda3std6ranges3__45__cpo5ssizeE:
	.zero		1
	.type		_ZN52_INTERNAL_757059ea_21_ReplicationPadding_cu_4a93dcdf4cuda3std3__45__cpo3endE,@object
	.size		_ZN52_INTERNAL_757059ea_21_ReplicationPadding_cu_4a93dcdf4cuda3std3__45__cpo3endE,(_ZN52_INTERNAL_757059ea_21_ReplicationPadding_cu_4a93dcdf4cuda3std6ranges3__45__cpo4cendE - _ZN52_INTERNAL_757059ea_21_ReplicationPadding_cu_4a93dcdf4cuda3std3__45__cpo3endE)
_ZN52_INTERNAL_757059ea_21_ReplicationPadding_cu_4a93dcdf4cuda3std3__45__cpo3endE:
	.zero		1
	.type		_ZN52_INTERNAL_757059ea_21_ReplicationPadding_cu_4a93dcdf4cuda3std6ranges3__45__cpo4cendE,@object
	.size		_ZN52_INTERNAL_757059ea_21_ReplicationPadding_cu_4a93dcdf4cuda3std6ranges3__45__cpo4cendE,(_ZN52_INTERNAL_757059ea_21_ReplicationPadding_cu_4a93dcdf4cuda3std3__45__cpo4rendE - _ZN52_INTERNAL_757059ea_21_ReplicationPadding_cu_4a93dcdf4cuda3std6ranges3__45__cpo4cendE)
_ZN52_INTERNAL_757059ea_21_ReplicationPadding_cu_4a93dcdf4cuda3std6ranges3__45__cpo4cendE:
	.zero		1
	.type		_ZN52_INTERNAL_757059ea_21_ReplicationPadding_cu_4a93dcdf4cuda3std3__45__cpo4rendE,@object
	.size		_ZN52_INTERNAL_757059ea_21_ReplicationPadding_cu_4a93dcdf4cuda3std3__45__cpo4rendE,(_ZN52_INTERNAL_757059ea_21_ReplicationPadding_cu_4a93dcdf4cuda3std6ranges3__45__cpo4prevE - _ZN52_INTERNAL_757059ea_21_ReplicationPadding_cu_4a93dcdf4cuda3std3__45__cpo4rendE)
_ZN52_INTERNAL_757059ea_21_ReplicationPadding_cu_4a93dcdf4cuda3std3__45__cpo4rendE:
	.zero		1
	.type		_ZN52_INTERNAL_757059ea_21_ReplicationPadding_cu_4a93dcdf4cuda3std6ranges3__45__cpo4prevE,@object
	.size		_ZN52_INTERNAL_757059ea_21_ReplicationPadding_cu_4a93dcdf4cuda3std6ranges3__45__cpo4prevE,(_ZN52_INTERNAL_757059ea_21_ReplicationPadding_cu_4a93dcdf4cuda3std6ranges3__45__cpo9iter_moveE - _ZN52_INTERNAL_757059ea_21_ReplicationPadding_cu_4a93dcdf4cuda3std6ranges3__45__cpo4prevE)
_ZN52_INTERNAL_757059ea_21_ReplicationPadding_cu_4a93dcdf4cuda3std6ranges3__45__cpo4prevE:
	.zero		1
	.type		_ZN52_INTERNAL_757059ea_21_ReplicationPadding_cu_4a93dcdf4cuda3std6ranges3__45__cpo9iter_moveE,@object
	.size		_ZN52_INTERNAL_757059ea_21_ReplicationPadding_cu_4a93dcdf4cuda3std6ranges3__45__cpo9iter_moveE,(.L_13 - _ZN52_INTERNAL_757059ea_21_ReplicationPadding_cu_4a93dcdf4cuda3std6ranges3__45__cpo9iter_moveE)
_ZN52_INTERNAL_757059ea_21_ReplicationPadding_cu_4a93dcdf4cuda3std6ranges3__45__cpo9iter_moveE:
	.zero		1
.L_13:


//--------------------- .nv.constant0._ZN2at6native54_GLOBAL__N__757059ea_21_ReplicationPadding_cu_4a93dcdf32replication_pad_forward_kernel3dIN3c108BFloat16EEEvNS_27GenericPackedTensorAccessorIKT_Lm5ENS_16DefaultPtrTraitsElEENS5_IS6_Lm5ES8_lEEiiiii --------------------------
	.section	.nv.constant0._ZN2at6native54_GLOBAL__N__757059ea_21_ReplicationPadding_cu_4a93dcdf32replication_pad_forward_kernel3dIN3c108BFloat16EEEvNS_27GenericPackedTensorAccessorIKT_Lm5ENS_16DefaultPtrTraitsElEENS5_IS6_Lm5ES8_lEEiiiii,"a",@progbits
	.sectionflags	@""
	.align	4
.nv.constant0._ZN2at6native54_GLOBAL__N__757059ea_21_ReplicationPadding_cu_4a93dcdf32replication_pad_forward_kernel3dIN3c108BFloat16EEEvNS_27GenericPackedTensorAccessorIKT_Lm5ENS_16DefaultPtrTraitsElEENS5_IS6_Lm5ES8_lEEiiiii:
	.zero		1092


//--------------------- .nv.constant0._ZN2at6native54_GLOBAL__N__757059ea_21_ReplicationPadding_cu_4a93dcdf32replication_pad_forward_kernel3dIN3c104HalfEEEvNS_27GenericPackedTensorAccessorIKT_Lm5ENS_16DefaultPtrTraitsElEENS5_IS6_Lm5ES8_lEEiiiii --------------------------
	.section	.nv.constant0._ZN2at6native54_GLOBAL__N__757059ea_21_ReplicationPadding_cu_4a93dcdf32replication_pad_forward_kernel3dIN3c104HalfEEEvNS_27GenericPackedTensorAccessorIKT_Lm5ENS_16DefaultPtrTraitsElEENS5_IS6_Lm5ES8_lEEiiiii,"a",@progbits
	.sectionflags	@""
	.align	4
.nv.constant0._ZN2at6native54_GLOBAL__N__757059ea_21_ReplicationPadding_cu_4a93dcdf32replication_pad_forward_kernel3dIN3c104HalfEEEvNS_27GenericPackedTensorAccessorIKT_Lm5ENS_16DefaultPtrTraitsElEENS5_IS6_Lm5ES8_lEEiiiii:
	.zero		1092


//--------------------- .nv.constant0._ZN2at6native54_GLOBAL__N__757059ea_21_ReplicationPadding_cu_4a93dcdf32replication_pad_forward_kernel3dIN3c107complexIfEEEEvNS_27GenericPackedTensorAccessorIKT_Lm5ENS_16DefaultPtrTraitsElEENS6_IS7_Lm5ES9_lEEiiiii --------------------------
	.section	.nv.constant0._ZN2at6native54_GLOBAL__N__757059ea_21_ReplicationPadding_cu_4a93dcdf32replication_pad_forward_kernel3dIN3c107complexIfEEEEvNS_27GenericPackedTensorAccessorIKT_Lm5ENS_16DefaultPtrTraitsElEENS6_IS7_Lm5ES9_lEEiiiii,"a",@progbits
	.sectionflags	@""
	.align	4
.nv.constant0._ZN2at6native54_GLOBAL__N__757059ea_21_ReplicationPadding_cu_4a93dcdf32replication_pad_forward_kernel3dIN3c107complexIfEEEEvNS_27GenericPackedTensorAccessorIKT_Lm5ENS_16DefaultPtrTraitsElEENS6_IS7_Lm5ES9_lEEiiiii:
	.zero		1092


//--------------------- .nv.constant0._ZN2at6native54_GLOBAL__N__757059ea_21_ReplicationPadding_cu_4a93dcdf32replication_pad_forward_kernel3dIN3c107complexIdEEEEvNS_27GenericPackedTensorAccessorIKT_Lm5ENS_16DefaultPtrTraitsElEENS6_IS7_Lm5ES9_lEEiiiii --------------------------
	.section	.nv.constant0._ZN2at6native54_GLOBAL__N__757059ea_21_ReplicationPadding_cu_4a93dcdf32replication_pad_forward_kernel3dIN3c107complexIdEEEEvNS_27GenericPackedTensorAccessorIKT_Lm5ENS_16DefaultPtrTraitsElEENS6_IS7_Lm5ES9_lEEiiiii,"a",@progbits
	.sectionflags	@""
	.align	4
.nv.constant0._ZN2at6native54_GLOBAL__N__757059ea_21_ReplicationPadding_cu_4a93dcdf32replication_pad_forward_kernel3dIN3c107complexIdEEEEvNS_27GenericPackedTensorAccessorIKT_Lm5ENS_16DefaultPtrTraitsElEENS6_IS7_Lm5ES9_lEEiiiii:
	.zero		1092


//--------------------- .nv.constant0._ZN2at6native54_GLOBAL__N__757059ea_21_ReplicationPadding_cu_4a93dcdf32replication_pad_forward_kernel3dIfEEvNS_27GenericPackedTensorAccessorIKT_Lm5ENS_16DefaultPtrTraitsElEENS3_IS4_Lm5ES6_lEEiiiii --------------------------
	.section	.nv.constant0._ZN2at6native54_GLOBAL__N__757059ea_21_ReplicationPadding_cu_4a93dcdf32replication_pad_forward_kernel3dIfEEvNS_27GenericPackedTensorAccessorIKT_Lm5ENS_16DefaultPtrTraitsElEENS3_IS4_Lm5ES6_lEEiiiii,"a",@progbits
	.sectionflags	@""
	.align	4
.nv.constant0._ZN2at6native54_GLOBAL__N__757059ea_21_ReplicationPadding_cu_4a93dcdf32replication_pad_forward_kernel3dIfEEvNS_27GenericPackedTensorAccessorIKT_Lm5ENS_16DefaultPtrTraitsElEENS3_IS4_Lm5ES6_lEEiiiii:
	.zero		1092


//--------------------- .nv.constant0._ZN2at6native54_GLOBAL__N__757059ea_21_ReplicationPadding_cu_4a93dcdf32replication_pad_forward_kernel3dIdEEvNS_27GenericPackedTensorAccessorIKT_Lm5ENS_16DefaultPtrTraitsElEENS3_IS4_Lm5ES6_lEEiiiii --------------------------
	.section	.nv.constant0._ZN2at6native54_GLOBAL__N__757059ea_21_ReplicationPadding_cu_4a93dcdf32replication_pad_forward_kernel3dIdEEvNS_27GenericPackedTensorAccessorIKT_Lm5ENS_16DefaultPtrTraitsElEENS3_IS4_Lm5ES6_lEEiiiii,"a",@progbits
	.sectionflags	@""
	.align	4
.nv.constant0._ZN2at6native54_GLOBAL__N__757059ea_21_ReplicationPadding_cu_4a93dcdf32replication_pad_forward_kernel3dIdEEvNS_27GenericPackedTensorAccessorIKT_Lm5ENS_16DefaultPtrTraitsElEENS3_IS4_Lm5ES6_lEEiiiii:
	.zero		1092


//--------------------- .nv.constant0._ZN2at6native54_GLOBAL__N__757059ea_21_ReplicationPadding_cu_4a93dcdf32replication_pad_forward_kernel3dIsEEvNS_27GenericPackedTensorAccessorIKT_Lm5ENS_16DefaultPtrTraitsElEENS3_IS4_Lm5ES6_lEEiiiii --------------------------
	.section	.nv.constant0._ZN2at6native54_GLOBAL__N__757059ea_21_ReplicationPadding_cu_4a93dcdf32replication_pad_forward_kernel3dIsEEvNS_27GenericPackedTensorAccessorIKT_Lm5ENS_16DefaultPtrTraitsElEENS3_IS4_Lm5ES6_lEEiiiii,"a",@progbits
	.sectionflags	@""
	.align	4
.nv.constant0._ZN2at6native54_GLOBAL__N__757059ea_21_ReplicationPadding_cu_4a93dcdf32replication_pad_forward_kernel3dIsEEvNS_27GenericPackedTensorAccessorIKT_Lm5ENS_16DefaultPtrTraitsElEENS3_IS4_Lm5ES6_lEEiiiii:
	.zero		1092


//--------------------- .nv.constant0._ZN2at6native54_GLOBAL__N__757059ea_21_ReplicationPadding_cu_4a93dcdf32replication_pad_forward_kernel3dIlEEvNS_27GenericPackedTensorAccessorIKT_Lm5ENS_16DefaultPtrTraitsElEENS3_IS4_Lm5ES6_lEEiiiii --------------------------
	.section	.nv.constant0._ZN2at6native54_GLOBAL__N__757059ea_21_ReplicationPadding_cu_4a93dcdf32replication_pad_forward_kernel3dIlEEvNS_27GenericPackedTensorAccessorIKT_Lm5ENS_16DefaultPtrTraitsElEENS3_IS4_Lm5ES6_lEEiiiii,"a",@progbits
	.sectionflags	@""
	.align	4
.nv.constant0._ZN2at6native54_GLOBAL__N__757059ea_21_ReplicationPadding_cu_4a93dcdf32replication_pad_forward_kernel3dIlEEvNS_27GenericPackedTensorAccessorIKT_Lm5ENS_16DefaultPtrTraitsElEENS3_IS4_Lm5ES6_lEEiiiii:
	.zero		1092


//--------------------- .nv.constant0._ZN2at6native54_GLOBAL__N__757059ea_21_ReplicationPadding_cu_4a93dcdf32replication_pad_forward_kernel3dIiEEvNS_27GenericPackedTensorAccessorIKT_Lm5ENS_16DefaultPtrTraitsElEENS3_IS4_Lm5ES6_lEEiiiii --------------------------
	.section	.nv.constant0._ZN2at6native54_GLOBAL__N__757059ea_21_ReplicationPadding_cu_4a93dcdf32replication_pad_forward_kernel3dIiEEvNS_27GenericPackedTensorAccessorIKT_Lm5ENS_16DefaultPtrTraitsElEENS3_IS4_Lm5ES6_lEEiiiii,"a",@progbits
	.sectionflags	@""
	.align	4
.nv.constant0._ZN2at6native54_GLOBAL__N__757059ea_21_ReplicationPadding_cu_4a93dcdf32replication_pad_forward_kernel3dIiEEvNS_27GenericPackedTensorAccessorIKT_Lm5ENS_16DefaultPtrTraitsElEENS3_IS4_Lm5ES6_lEEiiiii:
	.zero		1092


//--------------------- .nv.constant0._ZN2at6native54_GLOBAL__N__757059ea_21_ReplicationPadding_cu_4a93dcdf32replication_pad_forward_kernel3dIaEEvNS_27GenericPackedTensorAccessorIKT_Lm5ENS_16DefaultPtrTraitsElEENS3_IS4_Lm5ES6_lEEiiiii --------------------------
	.section	.nv.constant0._ZN2at6native54_GLOBAL__N__757059ea_21_ReplicationPadding_cu_4a93dcdf32replication_pad_forward_kernel3dIaEEvNS_27GenericPackedTensorAccessorIKT_Lm5ENS_16DefaultPtrTraitsElEENS3_IS4_Lm5ES6_lEEiiiii,"a",@progbits
	.sectionflags	@""
	.align	4
.nv.constant0._ZN2at6native54_GLOBAL__N__757059ea_21_ReplicationPadding_cu_4a93dcdf32replication_pad_forward_kernel3dIaEEvNS_27GenericPackedTensorAccessorIKT_Lm5ENS_16DefaultPtrTraitsElEENS3_IS4_Lm5ES6_lEEiiiii:
	.zero		1092


//--------------------- .nv.constant0._ZN2at6native54_GLOBAL__N__757059ea_21_ReplicationPadding_cu_4a93dcdf32replication_pad_forward_kernel3dIhEEvNS_27GenericPackedTensorAccessorIKT_Lm5ENS_16DefaultPtrTraitsElEENS3_IS4_Lm5ES6_lEEiiiii --------------------------
	.section	.nv.constant0._ZN2at6native54_GLOBAL__N__757059ea_21_ReplicationPadding_cu_4a93dcdf32replication_pad_forward_kernel3dIhEEvNS_27GenericPackedTensorAccessorIKT_Lm5ENS_16DefaultPtrTraitsElEENS3_IS4_Lm5ES6_lEEiiiii,"a",@progbits
	.sectionflags	@""
	.align	4
.nv.constant0._ZN2at6native54_GLOBAL__N__757059ea_21_ReplicationPadding_cu_4a93dcdf32replication_pad_forward_kernel3dIhEEvNS_27GenericPackedTensorAccessorIKT_Lm5ENS_16DefaultPtrTraitsElEENS3_IS4_Lm5ES6_lEEiiiii:
	.zero		1092


//--------------------- .nv.constant0._ZN2at6native54_GLOBAL__N__757059ea_21_ReplicationPadding_cu_4a93dcdf32replication_pad_forward_kernel2dIN3c108BFloat16EEEvNS_27GenericPackedTensorAccessorIKT_Lm4ENS_16DefaultPtrTraitsElEENS5_IS6_Lm4ES8_lEEiiii --------------------------
	.section	.nv.constant0._ZN2at6native54_GLOBAL__N__757059ea_21_ReplicationPadding_cu_4a93dcdf32replication_pad_forward_kernel2dIN3c108BFloat16EEEvNS_27GenericPackedTensorAccessorIKT_Lm4ENS_16DefaultPtrTraitsElEENS5_IS6_Lm4ES8_lEEiiii,"a",@progbits
	.sectionflags	@""
	.align	4
.nv.constant0._ZN2at6native54_GLOBAL__N__757059ea_21_ReplicationPadding_cu_4a93dcdf32replication_pad_forward_kernel2dIN3c108BFloat16EEEvNS_27GenericPackedTensorAccessorIKT_Lm4ENS_16DefaultPtrTraitsElEENS5_IS6_Lm4ES8_lEEiiii:
	.zero		1056


//--------------------- .nv.constant0._ZN2at6native54_GLOBAL__N__757059ea_21_ReplicationPadding_cu_4a93dcdf32replication_pad_forward_kernel2dIN3c104HalfEEEvNS_27GenericPackedTensorAccessorIKT_Lm4ENS_16DefaultPtrTraitsElEENS5_IS6_Lm4ES8_lEEiiii --------------------------
	.section	.nv.constant0._ZN2at6native54_GLOBAL__N__757059ea_21_ReplicationPadding_cu_4a93dcdf32replication_pad_forward_kernel2dIN3c104HalfEEEvNS_27GenericPackedTensorAccessorIKT_Lm4ENS_16DefaultPtrTraitsElEENS5_IS6_Lm4ES8_lEEiiii,"a",@progbits
	.sectionflags	@""
	.align	4
.nv.constant0._ZN2at6native54_GLOBAL__N__757059ea_21_ReplicationPadding_cu_4a93dcdf32replication_pad_forward_kernel2dIN3c104HalfEEEvNS_27GenericPackedTensorAccessorIKT_Lm4ENS_16DefaultPtrTraitsElEENS5_IS6_Lm4ES8_lEEiiii:
	.zero		1056


//--------------------- .nv.constant0._ZN2at6native54_GLOBAL__N__757059ea_21_ReplicationPadding_cu_4a93dcdf32replication_pad_forward_kernel2dIN3c107complexIfEEEEvNS_27GenericPackedTensorAccessorIKT_Lm4ENS_16DefaultPtrTraitsElEENS6_IS7_Lm4ES9_lEEiiii --------------------------
	.section	.nv.constant0._ZN2at6native54_GLOBAL__N__757059ea_21_ReplicationPadding_cu_4a93dcdf32replication_pad_forward_kernel2dIN3c107complexIfEEEEvNS_27GenericPackedTensorAccessorIKT_Lm4ENS_16DefaultPtrTraitsElEENS6_IS7_Lm4ES9_lEEiiii,"a",@progbits
	.sectionflags	@""
	.align	4
.nv.constant0._ZN2at6native54_GLOBAL__N__757059ea_21_ReplicationPadding_cu_4a93dcdf32replication_pad_forward_kernel2dIN3c107complexIfEEEEvNS_27GenericPackedTensorAccessorIKT_Lm4ENS_16DefaultPtrTraitsElEENS6_IS7_Lm4ES9_lEEiiii:
	.zero		1056


//--------------------- .nv.constant0._ZN2at6native54_GLOBAL__N__757059ea_21_ReplicationPadding_cu_4a93dcdf32replication_pad_forward_kernel2dIN3c107complexIdEEEEvNS_27GenericPackedTensorAccessorIKT_Lm4ENS_16DefaultPtrTraitsElEENS6_IS7_Lm4ES9_lEEiiii --------------------------
	.section	.nv.constant0._ZN2at6native54_GLOBAL__N__757059ea_21_ReplicationPadding_cu_4a93dcdf32replication_pad_forward_kernel2dIN3c107complexIdEEEEvNS_27GenericPackedTensorAccessorIKT_Lm4ENS_16DefaultPtrTraitsElEENS6_IS7_Lm4ES9_lEEiiii,"a",@progbits
	.sectionflags	@""
	.align	4
.nv.constant0._ZN2at6native54_GLOBAL__N__757059ea_21_ReplicationPadding_cu_4a93dcdf32replication_pad_forward_kernel2dIN3c107complexIdEEEEvNS_27GenericPackedTensorAccessorIKT_Lm4ENS_16DefaultPtrTraitsElEENS6_IS7_Lm4ES9_lEEiiii:
	.zero		1056


//--------------------- .nv.constant0._ZN2at6native54_GLOBAL__N__757059ea_21_ReplicationPadding_cu_4a93dcdf32replication_pad_forward_kernel2dIfEEvNS_27GenericPackedTensorAccessorIKT_Lm4ENS_16DefaultPtrTraitsElEENS3_IS4_Lm4ES6_lEEiiii --------------------------
	.section	.nv.constant0._ZN2at6native54_GLOBAL__N__757059ea_21_ReplicationPadding_cu_4a93dcdf32replication_pad_forward_kernel2dIfEEvNS_27GenericPackedTensorAccessorIKT_Lm4ENS_16DefaultPtrTraitsElEENS3_IS4_Lm4ES6_lEEiiii,"a",@progbits
	.sectionflags	@""
	.align	4
.nv.constant0._ZN2at6native54_GLOBAL__N__757059ea_21_ReplicationPadding_cu_4a93dcdf32replication_pad_forward_kernel2dIfEEvNS_27GenericPackedTensorAccessorIKT_Lm4ENS_16DefaultPtrTraitsElEENS3_IS4_Lm4ES6_lEEiiii:
	.zero		1056


//--------------------- .nv.constant0._ZN2at6native54_GLOBAL__N__757059ea_21_ReplicationPadding_cu_4a93dcdf32replication_pad_forward_kernel2dIdEEvNS_27GenericPackedTensorAccessorIKT_Lm4ENS_16DefaultPtrTraitsElEENS3_IS4_Lm4ES6_lEEiiii --------------------------
	.section	.nv.constant0._ZN2at6native54_GLOBAL__N__757059ea_21_ReplicationPadding_cu_4a93dcdf32replication_pad_forward_kernel2dIdEEvNS_27GenericPackedTensorAccessorIKT_Lm4ENS_16DefaultPtrTraitsElEENS3_IS4_Lm4ES6_lEEiiii,"a",@progbits
	.sectionflags	@""
	.align	4
.nv.constant0._ZN2at6native54_GLOBAL__N__757059ea_21_ReplicationPadding_cu_4a93dcdf32replication_pad_forward_kernel2dIdEEvNS_27GenericPackedTensorAccessorIKT_Lm4ENS_16DefaultPtrTraitsElEENS3_IS4_Lm4ES6_lEEiiii:
	.zero		1056


//--------------------- .nv.constant0._ZN2at6native54_GLOBAL__N__757059ea_21_ReplicationPadding_cu_4a93dcdf32replication_pad_forward_kernel2dIsEEvNS_27GenericPackedTensorAccessorIKT_Lm4ENS_16DefaultPtrTraitsElEENS3_IS4_Lm4ES6_lEEiiii --------------------------
	.section	.nv.constant0._ZN2at6native54_GLOBAL__N__757059ea_21_ReplicationPadding_cu_4a93dcdf32replication_pad_forward_kernel2dIsEEvNS_27GenericPackedTensorAccessorIKT_Lm4ENS_16DefaultPtrTraitsElEENS3_IS4_Lm4ES6_lEEiiii,"a",@progbits
	.sectionflags	@""
	.align	4
.nv.constant0._ZN2at6native54_GLOBAL__N__757059ea_21_ReplicationPadding_cu_4a93dcdf32replication_pad_forward_kernel2dIsEEvNS_27GenericPackedTensorAccessorIKT_Lm4ENS_16DefaultPtrTraitsElEENS3_IS4_Lm4ES6_lEEiiii:
	.zero		1056


//--------------------- .nv.constant0._ZN2at6native54_GLOBAL__N__757059ea_21_ReplicationPadding_cu_4a93dcdf32replication_pad_forward_kernel2dIlEEvNS_27GenericPackedTensorAccessorIKT_Lm4ENS_16DefaultPtrTraitsElEENS3_IS4_Lm4ES6_lEEiiii --------------------------
	.section	.nv.constant0._ZN2at6native54_GLOBAL__N__757059ea_21_ReplicationPadding_cu_4a93dcdf32replication_pad_forward_kernel2dIlEEvNS_27GenericPackedTensorAccessorIKT_Lm4ENS_16DefaultPtrTraitsElEENS3_IS4_Lm4ES6_lEEiiii,"a",@progbits
	.sectionflags	@""
	.align	4
.nv.constant0._ZN2at6native54_GLOBAL__N__757059ea_21_ReplicationPadding_cu_4a93dcdf32replication_pad_forward_kernel2dIlEEvNS_27GenericPackedTensorAccessorIKT_Lm4ENS_16DefaultPtrTraitsElEENS3_IS4_Lm4ES6_lEEiiii:
	.zero		1056


//--------------------- .nv.constant0._ZN2at6native54_GLOBAL__N__757059ea_21_ReplicationPadding_cu_4a93dcdf32replication_pad_forward_kernel2dIiEEvNS_27GenericPackedTensorAccessorIKT_Lm4ENS_16DefaultPtrTraitsElEENS3_IS4_Lm4ES6_lEEiiii --------------------------
	.section	.nv.constant0._ZN2at6native54_GLOBAL__N__757059ea_21_ReplicationPadding_cu_4a93dcdf32replication_pad_forward_kernel2dIiEEvNS_27GenericPackedTensorAccessorIKT_Lm4ENS_16DefaultPtrTraitsElEENS3_IS4_Lm4ES6_lEEiiii,"a",@progbits
	.sectionflags	@""
	.align	4
.nv.constant0._ZN2at6native54_GLOBAL__N__757059ea_21_ReplicationPadding_cu_4a93dcdf32replication_pad_forward_kernel2dIiEEvNS_27GenericPackedTensorAccessorIKT_Lm4ENS_16DefaultPtrTraitsElEENS3_IS4_Lm4ES6_lEEiiii:
	.zero		1056


//--------------------- .nv.constant0._ZN2at6native54_GLOBAL__N__757059ea_21_ReplicationPadding_cu_4a93dcdf32replication_pad_forward_kernel2dIaEEvNS_27GenericPackedTensorAccessorIKT_Lm4ENS_16DefaultPtrTraitsElEENS3_IS4_Lm4ES6_lEEiiii --------------------------
	.section	.nv.constant0._ZN2at6native54_GLOBAL__N__757059ea_21_ReplicationPadding_cu_4a93dcdf32replication_pad_forward_kernel2dIaEEvNS_27GenericPackedTensorAccessorIKT_Lm4ENS_16DefaultPtrTraitsElEENS3_IS4_Lm4ES6_lEEiiii,"a",@progbits
	.sectionflags	@""
	.align	4
.nv.constant0._ZN2at6native54_GLOBAL__N__757059ea_21_ReplicationPadding_cu_4a93dcdf32replication_pad_forward_kernel2dIaEEvNS_27GenericPackedTensorAccessorIKT_Lm4ENS_16DefaultPtrTraitsElEENS3_IS4_Lm4ES6_lEEiiii:
	.zero		1056


//--------------------- .nv.constant0._ZN2at6native54_GLOBAL__N__757059ea_21_ReplicationPadding_cu_4a93dcdf32replication_pad_forward_kernel2dIhEEvNS_27GenericPackedTensorAccessorIKT_Lm4ENS_16DefaultPtrTraitsElEENS3_IS4_Lm4ES6_lEEiiii --------------------------
	.section	.nv.constant0._ZN2at6native54_GLOBAL__N__757059ea_21_ReplicationPadding_cu_4a93dcdf32replication_pad_forward_kernel2dIhEEvNS_27GenericPackedTensorAccessorIKT_Lm4ENS_16DefaultPtrTraitsElEENS3_IS4_Lm4ES6_lEEiiii,"a",@progbits
	.sectionflags	@""
	.align	4
.nv.constant0._ZN2at6native54_GLOBAL__N__757059ea_21_ReplicationPadding_cu_4a93dcdf32replication_pad_forward_kernel2dIhEEvNS_27GenericPackedTensorAccessorIKT_Lm4ENS_16DefaultPtrTraitsElEENS3_IS4_Lm4ES6_lEEiiii:
	.zero		1056


//--------------------- .nv.constant0._ZN2at6native54_GLOBAL__N__757059ea_21_ReplicationPadding_cu_4a93dcdf31replication_pad_backward_kernelIN3c108BFloat16EEEvNS_27GenericPackedTensorAccessorIT_Lm3ENS_16DefaultPtrTraitsElEENS5_IKS6_Lm3ES7_lEEiii --------------------------
	.section	.nv.constant0._ZN2at6native54_GLOBAL__N__757059ea_21_ReplicationPadding_cu_4a93dcdf31replication_pad_backward_kernelIN3c108BFloat16EEEvNS_27GenericPackedTensorAccessorIT_Lm3ENS_16DefaultPtrTraitsElEENS5_IKS6_Lm3ES7_lEEiii,"a",@progbits
	.sectionflags	@""
	.align	4
.nv.constant0._ZN2at6native54_GLOBAL__N__757059ea_21_ReplicationPadding_cu_4a93dcdf31replication_pad_backward_kernelIN3c108BFloat16EEEvNS_27GenericPackedTensorAccessorIT_Lm3ENS_16DefaultPtrTraitsElEENS5_IKS6_Lm3ES7_lEEiii:
	.zero		1020


//--------------------- .nv.constant0._ZN2at6native54_GLOBAL__N__757059ea_21_ReplicationPadding_cu_4a93dcdf31replication_pad_backward_kernelIN3c104HalfEEEvNS_27GenericPackedTensorAccessorIT_Lm3ENS_16DefaultPtrTraitsElEENS5_IKS6_Lm3ES7_lEEiii --------------------------
	.section	.nv.constant0._ZN2at6native54_GLOBAL__N__757059ea_21_ReplicationPadding_cu_4a93dcdf31replication_pad_backward_kernelIN3c104HalfEEEvNS_27GenericPackedTensorAccessorIT_Lm3ENS_16DefaultPtrTraitsElEENS5_IKS6_Lm3ES7_lEEiii,"a",@progbits
	.sectionflags	@""
	.align	4
.nv.constant0._ZN2at6native54_GLOBAL__N__757059ea_21_ReplicationPadding_cu_4a93dcdf31replication_pad_backward_kernelIN3c104HalfEEEvNS_27GenericPackedTensorAccessorIT_Lm3ENS_16DefaultPtrTraitsElEENS5_IKS6_Lm3ES7_lEEiii:
	.zero		1020


//--------------------- .nv.constant0._ZN2at6native54_GLOBAL__N__757059ea_21_ReplicationPadding_cu_4a93dcdf31replication_pad_backward_kernelIN3c107complexIfEEEEvNS_27GenericPackedTensorAccessorIT_Lm3ENS_16DefaultPtrTraitsElEENS6_IKS7_Lm3ES8_lEEiii --------------------------
	.section	.nv.constant0._ZN2at6native54_GLOBAL__N__757059ea_21_ReplicationPadding_cu_4a93dcdf31replication_pad_backward_kernelIN3c107complexIfEEEEvNS_27GenericPackedTensorAccessorIT_Lm3ENS_16DefaultPtrTraitsElEENS6_IKS7_Lm3ES8_lEEiii,"a",@progbits
	.sectionflags	@""
	.align	4
.nv.constant0._ZN2at6native54_GLOBAL__N__757059ea_21_ReplicationPadding_cu_4a93dcdf31replication_pad_backward_kernelIN3c107complexIfEEEEvNS_27GenericPackedTensorAccessorIT_Lm3ENS_16DefaultPtrTraitsElEENS6_IKS7_Lm3ES8_lEEiii:
	.zero		1020


//--------------------- .nv.constant0._ZN2at6native54_GLOBAL__N__757059ea_21_ReplicationPadding_cu_4a93dcdf31replication_pad_backward_kernelIN3c107complexIdEEEEvNS_27GenericPackedTensorAccessorIT_Lm3ENS_16DefaultPtrTraitsElEENS6_IKS7_Lm3ES8_lEEiii --------------------------
	.section	.nv.constant0._ZN2at6native54_GLOBAL__N__757059ea_21_ReplicationPadding_cu_4a93dcdf31replication_pad_backward_kernelIN3c107complexIdEEEEvNS_27GenericPackedTensorAccessorIT_Lm3ENS_16DefaultPtrTraitsElEENS6_IKS7_Lm3ES8_lEEiii,"a",@progbits
	.sectionflags	@""
	.align	4
.nv.constant0._ZN2at6native54_GLOBAL__N__757059ea_21_ReplicationPadding_cu_4a93dcdf31replication_pad_backward_kernelIN3c107complexIdEEEEvNS_27GenericPackedTensorAccessorIT_Lm3ENS_16DefaultPtrTraitsElEENS6_IKS7_Lm3ES8_lEEiii:
	.zero		1020


//--------------------- .nv.constant0._ZN2at6native54_GLOBAL__N__757059ea_21_ReplicationPadding_cu_4a93dcdf31replication_pad_backward_kernelIfEEvNS_27GenericPackedTensorAccessorIT_Lm3ENS_16DefaultPtrTraitsElEENS3_IKS4_Lm3ES5_lEEiii --------------------------
	.section	.nv.constant0._ZN2at6native54_GLOBAL__N__757059ea_21_ReplicationPadding_cu_4a93dcdf31replication_pad_backward_kernelIfEEvNS_27GenericPackedTensorAccessorIT_Lm3ENS_16DefaultPtrTraitsElEENS3_IKS4_Lm3ES5_lEEiii,"a",@progbits
	.sectionflags	@""
	.align	4
.nv.constant0._ZN2at6native54_GLOBAL__N__757059ea_21_ReplicationPadding_cu_4a93dcdf31replication_pad_backward_kernelIfEEvNS_27GenericPackedTensorAccessorIT_Lm3ENS_16DefaultPtrTraitsElEENS3_IKS4_Lm3ES5_lEEiii:
	.zero		1020


//--------------------- .nv.constant0._ZN2at6native54_GLOBAL__N__757059ea_21_ReplicationPadding_cu_4a93dcdf31replication_pad_backward_kernelIdEEvNS_27GenericPackedTensorAccessorIT_Lm3ENS_16DefaultPtrTraitsElEENS3_IKS4_Lm3ES5_lEEiii --------------------------
	.section	.nv.constant0._ZN2at6native54_GLOBAL__N__757059ea_21_ReplicationPadding_cu_4a93dcdf31replication_pad_backward_kernelIdEEvNS_27GenericPackedTensorAccessorIT_Lm3ENS_16DefaultPtrTraitsElEENS3_IKS4_Lm3ES5_lEEiii,"a",@progbits
	.sectionflags	@""
	.align	4
.nv.constant0._ZN2at6native54_GLOBAL__N__757059ea_21_ReplicationPadding_cu_4a93dcdf31replication_pad_backward_kernelIdEEvNS_27GenericPackedTensorAccessorIT_Lm3ENS_16DefaultPtrTraitsElEENS3_IKS4_Lm3ES5_lEEiii:
	.zero		1020


//--------------------- .nv.constant0._ZN2at6native54_GLOBAL__N__757059ea_21_ReplicationPadding_cu_4a93dcdf32replication_pad_forward_kernel1dIN3c108BFloat16EEEvNS_27GenericPackedTensorAccessorIKT_Lm3ENS_16DefaultPtrTraitsElEENS5_IS6_Lm3ES8_lEEiii --------------------------
	.section	.nv.constant0._ZN2at6native54_GLOBAL__N__757059ea_21_ReplicationPadding_cu_4a93dcdf32replication_pad_forward_kernel1dIN3c108BFloat16EEEvNS_27GenericPackedTensorAccessorIKT_Lm3ENS_16DefaultPtrTraitsElEENS5_IS6_Lm3ES8_lEEiii,"a",@progbits
	.sectionflags	@""
	.align	4
.nv.constant0._ZN2at6native54_GLOBAL__N__757059ea_21_ReplicationPadding_cu_4a93dcdf32replication_pad_forward_kernel1dIN3c108BFloat16EEEvNS_27GenericPackedTensorAccessorIKT_Lm3ENS_16DefaultPtrTraitsElEENS5_IS6_Lm3ES8_lEEiii:
	.zero		1020


//--------------------- .nv.constant0._ZN2at6native54_GLOBAL__N__757059ea_21_ReplicationPadding_cu_4a93dcdf32replication_pad_forward_kernel1dIN3c104HalfEEEvNS_27GenericPackedTensorAccessorIKT_Lm3ENS_16DefaultPtrTraitsElEENS5_IS6_Lm3ES8_lEEiii --------------------------
	.section	.nv.constant0._ZN2at6native54_GLOBAL__N__757059ea_21_ReplicationPadding_cu_4a93dcdf32replication_pad_forward_kernel1dIN3c104HalfEEEvNS_27GenericPackedTensorAccessorIKT_Lm3ENS_16DefaultPtrTraitsElEENS5_IS6_Lm3ES8_lEEiii,"a",@progbits
	.sectionflags	@""
	.align	4
.nv.constant0._ZN2at6native54_GLOBAL__N__757059ea_21_ReplicationPadding_cu_4a93dcdf32replication_pad_forward_kernel1dIN3c104HalfEEEvNS_27GenericPackedTensorAccessorIKT_Lm3ENS_16DefaultPtrTraitsElEENS5_IS6_Lm3ES8_lEEiii:
	.zero		1020


//--------------------- .nv.constant0._ZN2at6native54_GLOBAL__N__757059ea_21_ReplicationPadding_cu_4a93dcdf32replication_pad_forward_kernel1dIN3c107complexIfEEEEvNS_27GenericPackedTensorAccessorIKT_Lm3ENS_16DefaultPtrTraitsElEENS6_IS7_Lm3ES9_lEEiii --------------------------
	.section	.nv.constant0._ZN2at6native54_GLOBAL__N__757059ea_21_ReplicationPadding_cu_4a93dcdf32replication_pad_forward_kernel1dIN3c107complexIfEEEEvNS_27GenericPackedTensorAccessorIKT_Lm3ENS_16DefaultPtrTraitsElEENS6_IS7_Lm3ES9_lEEiii,"a",@progbits
	.sectionflags	@""
	.align	4
.nv.constant0._ZN2at6native54_GLOBAL__N__757059ea_21_ReplicationPadding_cu_4a93dcdf32replication_pad_forward_kernel1dIN3c107complexIfEEEEvNS_27GenericPackedTensorAccessorIKT_Lm3ENS_16DefaultPtrTraitsElEENS6_IS7_Lm3ES9_lEEiii:
	.zero		1020


//--------------------- .nv.constant0._ZN2at6native54_GLOBAL__N__757059ea_21_ReplicationPadding_cu_4a93dcdf32replication_pad_forward_kernel1dIN3c107complexIdEEEEvNS_27GenericPackedTensorAccessorIKT_Lm3ENS_16DefaultPtrTraitsElEENS6_IS7_Lm3ES9_lEEiii --------------------------
	.section	.nv.constant0._ZN2at6native54_GLOBAL__N__757059ea_21_ReplicationPadding_cu_4a93dcdf32replication_pad_forward_kernel1dIN3c107complexIdEEEEvNS_27GenericPackedTensorAccessorIKT_Lm3ENS_16DefaultPtrTraitsElEENS6_IS7_Lm3ES9_lEEiii,"a",@progbits
	.sectionflags	@""
	.align	4
.nv.constant0._ZN2at6native54_GLOBAL__N__757059ea_21_ReplicationPadding_cu_4a93dcdf32replication_pad_forward_kernel1dIN3c107complexIdEEEEvNS_27GenericPackedTensorAccessorIKT_Lm3ENS_16DefaultPtrTraitsElEENS6_IS7_Lm3ES9_lEEiii:
	.zero		1020


//--------------------- .nv.constant0._ZN2at6native54_GLOBAL__N__757059ea_21_ReplicationPadding_cu_4a93dcdf32replication_pad_forward_kernel1dIfEEvNS_27GenericPackedTensorAccessorIKT_Lm3ENS_16DefaultPtrTraitsElEENS3_IS4_Lm3ES6_lEEiii --------------------------
	.section	.nv.constant0._ZN2at6native54_GLOBAL__N__757059ea_21_ReplicationPadding_cu_4a93dcdf32replication_pad_forward_kernel1dIfEEvNS_27GenericPackedTensorAccessorIKT_Lm3ENS_16DefaultPtrTraitsElEENS3_IS4_Lm3ES6_lEEiii,"a",@progbits
	.sectionflags	@""
	.align	4
.nv.constant0._ZN2at6native54_GLOBAL__N__757059ea_21_ReplicationPadding_cu_4a93dcdf32replication_pad_forward_kernel1dIfEEvNS_27GenericPackedTensorAccessorIKT_Lm3ENS_16DefaultPtrTraitsElEENS3_IS4_Lm3ES6_lEEiii:
	.zero		1020


//--------------------- .nv.constant0._ZN2at6native54_GLOBAL__N__757059ea_21_ReplicationPadding_cu_4a93dcdf32replication_pad_forward_kernel1dIdEEvNS_27GenericPackedTensorAccessorIKT_Lm3ENS_16DefaultPtrTraitsElEENS3_IS4_Lm3ES6_lEEiii --------------------------
	.section	.nv.constant0._ZN2at6native54_GLOBAL__N__757059ea_21_ReplicationPadding_cu_4a93dcdf32replication_pad_forward_kernel1dIdEEvNS_27GenericPackedTensorAccessorIKT_Lm3ENS_16DefaultPtrTraitsElEENS3_IS4_Lm3ES6_lEEiii,"a",@progbits
	.sectionflags	@""
	.align	4
.nv.constant0._ZN2at6native54_GLOBAL__N__757059ea_21_ReplicationPadding_cu_4a93dcdf32replication_pad_forward_kernel1dIdEEvNS_27GenericPackedTensorAccessorIKT_Lm3ENS_16DefaultPtrTraitsElEENS3_IS4_Lm3ES6_lEEiii:
	.zero		1020


//--------------------- .nv.constant0._ZN2at6native54_GLOBAL__N__757059ea_21_ReplicationPadding_cu_4a93dcdf32replication_pad_forward_kernel1dIsEEvNS_27GenericPackedTensorAccessorIKT_Lm3ENS_16DefaultPtrTraitsElEENS3_IS4_Lm3ES6_lEEiii --------------------------
	.section	.nv.constant0._ZN2at6native54_GLOBAL__N__757059ea_21_ReplicationPadding_cu_4a93dcdf32replication_pad_forward_kernel1dIsEEvNS_27GenericPackedTensorAccessorIKT_Lm3ENS_16DefaultPtrTraitsElEENS3_IS4_Lm3ES6_lEEiii,"a",@progbits
	.sectionflags	@""
	.align	4
.nv.constant0._ZN2at6native54_GLOBAL__N__757059ea_21_ReplicationPadding_cu_4a93dcdf32replication_pad_forward_kernel1dIsEEvNS_27GenericPackedTensorAccessorIKT_Lm3ENS_16DefaultPtrTraitsElEENS3_IS4_Lm3ES6_lEEiii:
	.zero		1020


//--------------------- .nv.constant0._ZN2at6native54_GLOBAL__N__757059ea_21_ReplicationPadding_cu_4a93dcdf32replication_pad_forward_kernel1dIlEEvNS_27GenericPackedTensorAccessorIKT_Lm3ENS_16DefaultPtrTraitsElEENS3_IS4_Lm3ES6_lEEiii --------------------------
	.section	.nv.constant0._ZN2at6native54_GLOBAL__N__757059ea_21_ReplicationPadding_cu_4a93dcdf32replication_pad_forward_kernel1dIlEEvNS_27GenericPackedTensorAccessorIKT_Lm3ENS_16DefaultPtrTraitsElEENS3_IS4_Lm3ES6_lEEiii,"a",@progbits
	.sectionflags	@""
	.align	4
.nv.constant0._ZN2at6native54_GLOBAL__N__757059ea_21_ReplicationPadding_cu_4a93dcdf32replication_pad_forward_kernel1dIlEEvNS_27GenericPackedTensorAccessorIKT_Lm3ENS_16DefaultPtrTraitsElEENS3_IS4_Lm3ES6_lEEiii:
	.zero		1020


//--------------------- .nv.constant0._ZN2at6native54_GLOBAL__N__757059ea_21_ReplicationPadding_cu_4a93dcdf32replication_pad_forward_kernel1dIiEEvNS_27GenericPackedTensorAccessorIKT_Lm3ENS_16DefaultPtrTraitsElEENS3_IS4_Lm3ES6_lEEiii --------------------------
	.section	.nv.constant0._ZN2at6native54_GLOBAL__N__757059ea_21_ReplicationPadding_cu_4a93dcdf32replication_pad_forward_kernel1dIiEEvNS_27GenericPackedTensorAccessorIKT_Lm3ENS_16DefaultPtrTraitsElEENS3_IS4_Lm3ES6_lEEiii,"a",@progbits
	.sectionflags	@""
	.align	4
.nv.constant0._ZN2at6native54_GLOBAL__N__757059ea_21_ReplicationPadding_cu_4a93dcdf32replication_pad_forward_kernel1dIiEEvNS_27GenericPackedTensorAccessorIKT_Lm3ENS_16DefaultPtrTraitsElEENS3_IS4_Lm3ES6_lEEiii:
	.zero		1020


//--------------------- .nv.constant0._ZN2at6native54_GLOBAL__N__757059ea_21_ReplicationPadding_cu_4a93dcdf32replication_pad_forward_kernel1dIaEEvNS_27GenericPackedTensorAccessorIKT_Lm3ENS_16DefaultPtrTraitsElEENS3_IS4_Lm3ES6_lEEiii --------------------------
	.section	.nv.constant0._ZN2at6native54_GLOBAL__N__757059ea_21_ReplicationPadding_cu_4a93dcdf32replication_pad_forward_kernel1dIaEEvNS_27GenericPackedTensorAccessorIKT_Lm3ENS_16DefaultPtrTraitsElEENS3_IS4_Lm3ES6_lEEiii,"a",@progbits
	.sectionflags	@""
	.align	4
.nv.constant0._ZN2at6native54_GLOBAL__N__757059ea_21_ReplicationPadding_cu_4a93dcdf32replication_pad_forward_kernel1dIaEEvNS_27GenericPackedTensorAccessorIKT_Lm3ENS_16DefaultPtrTraitsElEENS3_IS4_Lm3ES6_lEEiii:
	.zero		1020


//--------------------- .nv.constant0._ZN2at6native54_GLOBAL__N__757059ea_21_ReplicationPadding_cu_4a93dcdf32replication_pad_forward_kernel1dIhEEvNS_27GenericPackedTensorAccessorIKT_Lm3ENS_16DefaultPtrTraitsElEENS3_IS4_Lm3ES6_lEEiii --------------------------
	.section	.nv.constant0._ZN2at6native54_GLOBAL__N__757059ea_21_ReplicationPadding_cu_4a93dcdf32replication_pad_forward_kernel1dIhEEvNS_27GenericPackedTensorAccessorIKT_Lm3ENS_16DefaultPtrTraitsElEENS3_IS4_Lm3ES6_lEEiii,"a",@progbits
	.sectionflags	@""
	.align	4
.nv.constant0._ZN2at6native54_GLOBAL__N__757059ea_21_ReplicationPadding_cu_4a93dcdf32replication_pad_forward_kernel1dIhEEvNS_27GenericPackedTensorAccessorIKT_Lm3ENS_16DefaultPtrTraitsElEENS3_IS4_Lm3ES6_lEEiii:
	.zero		1020


//--------------------- .nv.constant0._ZN2at6native54_GLOBAL__N__757059ea_21_ReplicationPadding_cu_4a93dcdf31replication_pad_backward_kernelIN3c108BFloat16EEEvNS_27GenericPackedTensorAccessorIT_Lm5ENS_16DefaultPtrTraitsElEENS5_IKS6_Lm5ES7_lEEiiiii --------------------------
	.section	.nv.constant0._ZN2at6native54_GLOBAL__N__757059ea_21_ReplicationPadding_cu_4a93dcdf31replication_pad_backward_kernelIN3c108BFloat16EEEvNS_27GenericPackedTensorAccessorIT_Lm5ENS_16DefaultPtrTraitsElEENS5_IKS6_Lm5ES7_lEEiiiii,"a",@progbits
	.sectionflags	@""
	.align	4
.nv.constant0._ZN2at6native54_GLOBAL__N__757059ea_21_ReplicationPadding_cu_4a93dcdf31replication_pad_backward_kernelIN3c108BFloat16EEEvNS_27GenericPackedTensorAccessorIT_Lm5ENS_16DefaultPtrTraitsElEENS5_IKS6_Lm5ES7_lEEiiiii:
	.zero		1092


//--------------------- .nv.constant0._ZN2at6native54_GLOBAL__N__757059ea_21_ReplicationPadding_cu_4a93dcdf31replication_pad_backward_kernelIN3c104HalfEEEvNS_27GenericPackedTensorAccessorIT_Lm5ENS_16DefaultPtrTraitsElEENS5_IKS6_Lm5ES7_lEEiiiii --------------------------
	.section	.nv.constant0._ZN2at6native54_GLOBAL__N__757059ea_21_ReplicationPadding_cu_4a93dcdf31replication_pad_backward_kernelIN3c104HalfEEEvNS_27GenericPackedTensorAccessorIT_Lm5ENS_16DefaultPtrTraitsElEENS5_IKS6_Lm5ES7_lEEiiiii,"a",@progbits
	.sectionflags	@""
	.align	4
.nv.constant0._ZN2at6native54_GLOBAL__N__757059ea_21_ReplicationPadding_cu_4a93dcdf31replication_pad_backward_kernelIN3c104HalfEEEvNS_27GenericPackedTensorAccessorIT_Lm5ENS_16DefaultPtrTraitsElEENS5_IKS6_Lm5ES7_lEEiiiii:
	.zero		1092


//--------------------- .nv.constant0._ZN2at6native54_GLOBAL__N__757059ea_21_ReplicationPadding_cu_4a93dcdf31replication_pad_backward_kernelIN3c107complexIfEEEEvNS_27GenericPackedTensorAccessorIT_Lm5ENS_16DefaultPtrTraitsElEENS6_IKS7_Lm5ES8_lEEiiiii --------------------------
	.section	.nv.constant0._ZN2at6native54_GLOBAL__N__757059ea_21_ReplicationPadding_cu_4a93dcdf31replication_pad_backward_kernelIN3c107complexIfEEEEvNS_27GenericPackedTensorAccessorIT_Lm5ENS_16DefaultPtrTraitsElEENS6_IKS7_Lm5ES8_lEEiiiii,"a",@progbits
	.sectionflags	@""
	.align	4
.nv.constant0._ZN2at6native54_GLOBAL__N__757059ea_21_ReplicationPadding_cu_4a93dcdf31replication_pad_backward_kernelIN3c107complexIfEEEEvNS_27GenericPackedTensorAccessorIT_Lm5ENS_16DefaultPtrTraitsElEENS6_IKS7_Lm5ES8_lEEiiiii:
	.zero		1092


//--------------------- .nv.constant0._ZN2at6native54_GLOBAL__N__757059ea_21_ReplicationPadding_cu_4a93dcdf31replication_pad_backward_kernelIN3c107complexIdEEEEvNS_27GenericPackedTensorAccessorIT_Lm5ENS_16DefaultPtrTraitsElEENS6_IKS7_Lm5ES8_lEEiiiii --------------------------
	.section	.nv.constant0._ZN2at6native54_GLOBAL__N__757059ea_21_ReplicationPadding_cu_4a93dcdf31replication_pad_backward_kernelIN3c107complexIdEEEEvNS_27GenericPackedTensorAccessorIT_Lm5ENS_16DefaultPtrTraitsElEENS6_IKS7_Lm5ES8_lEEiiiii,"a",@progbits
	.sectionflags	@""
	.align	4
.nv.constant0._ZN2at6native54_GLOBAL__N__757059ea_21_ReplicationPadding_cu_4a93dcdf31replication_pad_backward_kernelIN3c107complexIdEEEEvNS_27GenericPackedTensorAccessorIT_Lm5ENS_16DefaultPtrTraitsElEENS6_IKS7_Lm5ES8_lEEiiiii:
	.zero		1092


//--------------------- .nv.constant0._ZN2at6native54_GLOBAL__N__757059ea_21_ReplicationPadding_cu_4a93dcdf31replication_pad_backward_kernelIfEEvNS_27GenericPackedTensorAccessorIT_Lm5ENS_16DefaultPtrTraitsElEENS3_IKS4_Lm5ES5_lEEiiiii --------------------------
	.section	.nv.constant0._ZN2at6native54_GLOBAL__N__757059ea_21_ReplicationPadding_cu_4a93dcdf31replication_pad_backward_kernelIfEEvNS_27GenericPackedTensorAccessorIT_Lm5ENS_16DefaultPtrTraitsElEENS3_IKS4_Lm5ES5_lEEiiiii,"a",@progbits
	.sectionflags	@""
	.align	4
.nv.constant0._ZN2at6native54_GLOBAL__N__757059ea_21_ReplicationPadding_cu_4a93dcdf31replication_pad_backward_kernelIfEEvNS_27GenericPackedTensorAccessorIT_Lm5ENS_16DefaultPtrTraitsElEENS3_IKS4_Lm5ES5_lEEiiiii:
	.zero		1092


//--------------------- .nv.constant0._ZN2at6native54_GLOBAL__N__757059ea_21_ReplicationPadding_cu_4a93dcdf31replication_pad_backward_kernelIdEEvNS_27GenericPackedTensorAccessorIT_Lm5ENS_16DefaultPtrTraitsElEENS3_IKS4_Lm5ES5_lEEiiiii --------------------------
	.section	.nv.constant0._ZN2at6native54_GLOBAL__N__757059ea_21_ReplicationPadding_cu_4a93dcdf31replication_pad_backward_kernelIdEEvNS_27GenericPackedTensorAccessorIT_Lm5ENS_16DefaultPtrTraitsElEENS3_IKS4_Lm5ES5_lEEiiiii,"a",@progbits
	.sectionflags	@""
	.align	4
.nv.constant0._ZN2at6native54_GLOBAL__N__757059ea_21_ReplicationPadding_cu_4a93dcdf31replication_pad_backward_kernelIdEEvNS_27GenericPackedTensorAccessorIT_Lm5ENS_16DefaultPtrTraitsElEENS3_IKS4_Lm5ES5_lEEiiiii:
	.zero		1092


//--------------------- .nv.constant0._ZN2at6native54_GLOBAL__N__757059ea_21_ReplicationPadding_cu_4a93dcdf31replication_pad_backward_kernelIN3c108BFloat16EEEvNS_27GenericPackedTensorAccessorIT_Lm4ENS_16DefaultPtrTraitsElEENS5_IKS6_Lm4ES7_lEEiiii --------------------------
	.section	.nv.constant0._ZN2at6native54_GLOBAL__N__757059ea_21_ReplicationPadding_cu_4a93dcdf31replication_pad_backward_kernelIN3c108BFloat16EEEvNS_27GenericPackedTensorAccessorIT_Lm4ENS_16DefaultPtrTraitsElEENS5_IKS6_Lm4ES7_lEEiiii,"a",@progbits
	.sectionflags	@""
	.align	4
.nv.constant0._ZN2at6native54_GLOBAL__N__757059ea_21_ReplicationPadding_cu_4a93dcdf31replication_pad_backward_kernelIN3c108BFloat16EEEvNS_27GenericPackedTensorAccessorIT_Lm4ENS_16DefaultPtrTraitsElEENS5_IKS6_Lm4ES7_lEEiiii:
	.zero		1056


//--------------------- .nv.constant0._ZN2at6native54_GLOBAL__N__757059ea_21_ReplicationPadding_cu_4a93dcdf31replication_pad_backward_kernelIN3c104HalfEEEvNS_27GenericPackedTensorAccessorIT_Lm4ENS_16DefaultPtrTraitsElEENS5_IKS6_Lm4ES7_lEEiiii --------------------------
	.section	.nv.constant0._ZN2at6native54_GLOBAL__N__757059ea_21_ReplicationPadding_cu_4a93dcdf31replication_pad_backward_kernelIN3c104HalfEEEvNS_27GenericPackedTensorAccessorIT_Lm4ENS_16DefaultPtrTraitsElEENS5_IKS6_Lm4ES7_lEEiiii,"a",@progbits
	.sectionflags	@""
	.align	4
.nv.constant0._ZN2at6native54_GLOBAL__N__757059ea_21_ReplicationPadding_cu_4a93dcdf31replication_pad_backward_kernelIN3c104HalfEEEvNS_27GenericPackedTensorAccessorIT_Lm4ENS_16DefaultPtrTraitsElEENS5_IKS6_Lm4ES7_lEEiiii:
	.zero		1056


//--------------------- .nv.constant0._ZN2at6native54_GLOBAL__N__757059ea_21_ReplicationPadding_cu_4a93dcdf31replication_pad_backward_kernelIN3c107complexIfEEEEvNS_27GenericPackedTensorAccessorIT_Lm4ENS_16DefaultPtrTraitsElEENS6_IKS7_Lm4ES8_lEEiiii --------------------------
	.section	.nv.constant0._ZN2at6native54_GLOBAL__N__757059ea_21_ReplicationPadding_cu_4a93dcdf31replication_pad_backward_kernelIN3c107complexIfEEEEvNS_27GenericPackedTensorAccessorIT_Lm4ENS_16DefaultPtrTraitsElEENS6_IKS7_Lm4ES8_lEEiiii,"a",@progbits
	.sectionflags	@""
	.align	4
.nv.constant0._ZN2at6native54_GLOBAL__N__757059ea_21_ReplicationPadding_cu_4a93dcdf31replication_pad_backward_kernelIN3c107complexIfEEEEvNS_27GenericPackedTensorAccessorIT_Lm4ENS_16DefaultPtrTraitsElEENS6_IKS7_Lm4ES8_lEEiiii:
	.zero		1056


//--------------------- .nv.constant0._ZN2at6native54_GLOBAL__N__757059ea_21_ReplicationPadding_cu_4a93dcdf31replication_pad_backward_kernelIN3c107complexIdEEEEvNS_27GenericPackedTensorAccessorIT_Lm4ENS_16DefaultPtrTraitsElEENS6_IKS7_Lm4ES8_lEEiiii --------------------------
	.section	.nv.constant0._ZN2at6native54_GLOBAL__N__757059ea_21_ReplicationPadding_cu_4a93dcdf31replication_pad_backward_kernelIN3c107complexIdEEEEvNS_27GenericPackedTensorAccessorIT_Lm4ENS_16DefaultPtrTraitsElEENS6_IKS7_Lm4ES8_lEEiiii,"a",@progbits
	.sectionflags	@""
	.align	4
.nv.constant0._ZN2at6native54_GLOBAL__N__757059ea_21_ReplicationPadding_cu_4a93dcdf31replication_pad_backward_kernelIN3c107complexIdEEEEvNS_27GenericPackedTensorAccessorIT_Lm4ENS_16DefaultPtrTraitsElEENS6_IKS7_Lm4ES8_lEEiiii:
	.zero		1056


//--------------------- .nv.constant0._ZN2at6native54_GLOBAL__N__757059ea_21_ReplicationPadding_cu_4a93dcdf31replication_pad_backward_kernelIfEEvNS_27GenericPackedTensorAccessorIT_Lm4ENS_16DefaultPtrTraitsElEENS3_IKS4_Lm4ES5_lEEiiii --------------------------
	.section	.nv.constant0._ZN2at6native54_GLOBAL__N__757059ea_21_ReplicationPadding_cu_4a93dcdf31replication_pad_backward_kernelIfEEvNS_27GenericPackedTensorAccessorIT_Lm4ENS_16DefaultPtrTraitsElEENS3_IKS4_Lm4ES5_lEEiiii,"a",@progbits
	.sectionflags	@""
	.align	4
.nv.constant0._ZN2at6native54_GLOBAL__N__757059ea_21_ReplicationPadding_cu_4a93dcdf31replication_pad_backward_kernelIfEEvNS_27GenericPackedTensorAccessorIT_Lm4ENS_16DefaultPtrTraitsElEENS3_IKS4_Lm4ES5_lEEiiii:
	.zero		1056


//--------------------- .nv.constant0._ZN2at6native54_GLOBAL__N__757059ea_21_ReplicationPadding_cu_4a93dcdf31replication_pad_backward_kernelIdEEvNS_27GenericPackedTensorAccessorIT_Lm4ENS_16DefaultPtrTraitsElEENS3_IKS4_Lm4ES5_lEEiiii --------------------------
	.section	.nv.constant0._ZN2at6native54_GLOBAL__N__757059ea_21_ReplicationPadding_cu_4a93dcdf31replication_pad_backward_kernelIdEEvNS_27GenericPackedTensorAccessorIT_Lm4ENS_16DefaultPtrTraitsElEENS3_IKS4_Lm4ES5_lEEiiii,"a",@progbits
	.sectionflags	@""
	.align	4
.nv.constant0._ZN2at6native54_GLOBAL__N__757059ea_21_ReplicationPadding_cu_4a93dcdf31replication_pad_backward_kernelIdEEvNS_27GenericPackedTensorAccessorIT_Lm4ENS_16DefaultPtrTraitsElEENS3_IKS4_Lm4ES5_lEEiiii:
	.zero		1056


//--------------------- SYMBOLS --------------------------

	.type		.nv.reservedSmem.offset0,@object
	.size		.nv.reservedSmem.offset0,0x4
